// auto-generated by cutlass_sweep.gemm — config: {"arch": "sm_100", "cluster_m": 2, "cluster_n": 4, "dtype": "mxfp4", "dtype_b": "mxfp4", "layout": "nt", "stages": 0, "tile_k": 128, "tile_m": 128, "tile_n": 256}
#include "cutlass/cutlass.h"
#include "cutlass/gemm/collective/collective_builder.hpp"
#include "cutlass/gemm/device/gemm_universal_adapter.h"
#include "cutlass/gemm/kernel/gemm_universal.hpp"
#include "cutlass/epilogue/collective/collective_builder.hpp"

using ElemA = cutlass::mx_float4_t<cutlass::float_e2m1_t>;
using ElemB = cutlass::mx_float4_t<cutlass::float_e2m1_t>;
using ElemCD = cutlass::bfloat16_t;
using Acc  = float;
using TileShape    = cute::Shape<cute::_128, cute::_256, cute::_128>;
using ClusterShape = cute::Shape<cute::_2, cute::_4, cute::_1>;

using CollectiveEpilogue = typename cutlass::epilogue::collective::CollectiveBuilder<
    cutlass::arch::Sm100, cutlass::arch::OpClassTensorOp,
    TileShape, ClusterShape,
    cutlass::epilogue::collective::EpilogueTileAuto,
    Acc, Acc,
    ElemCD, cutlass::layout::RowMajor, 128 / cutlass::sizeof_bits<ElemCD>::value,
    ElemCD, cutlass::layout::RowMajor, 128 / cutlass::sizeof_bits<ElemCD>::value,
    cutlass::epilogue::collective::EpilogueScheduleAuto
  >::CollectiveOp;

using CollectiveMainloop = typename cutlass::gemm::collective::CollectiveBuilder<
    cutlass::arch::Sm100, cutlass::arch::OpClassBlockScaledTensorOp,
    ElemA, cutlass::layout::RowMajor, 32,
    ElemB, cutlass::layout::ColumnMajor, 32,
    Acc,
    TileShape, ClusterShape,
    cutlass::gemm::collective::StageCountAutoCarveout<static_cast<int>(sizeof(typename CollectiveEpilogue::SharedStorage))>,
    cutlass::gemm::collective::KernelScheduleAuto
  >::CollectiveOp;

using GemmKernel = cutlass::gemm::kernel::GemmUniversal<
    cute::Shape<int,int,int,int>,
    CollectiveMainloop,
    CollectiveEpilogue
>;
using Gemm = cutlass::gemm::device::GemmUniversalAdapter<GemmKernel>;

// Force the device kernel symbol into the cubin without needing a host main.
auto* _anchor = &cutlass::device_kernel<GemmKernel>;


// ===== COMPILED SASS (sm_100a) =====

	.target	sm_100a

	.elftype	@"ET_EXEC"


//--------------------- .note.nv.tkinfo           --------------------------
	.section	.note.nv.tkinfo,"",@"SHT_NOTE"
	.sectionflags	@"SHF_NOTE_NV_TKINFO"
	.tkinfo
        /*0018*/ 	.word	0x00000002
        /*0030*/ 	.string	""
        /*0030*/ 	.string	"ptxas"
        /*0030*/ 	.string	"Cuda compilation tools, release 13.0, V13.0.88"
        /*0030*/ 	.string	"Build cuda_13.0.r13.0/compiler.36424714_0"
        /*0030*/ 	.string	"-arch sm_100a -m 64 "



//--------------------- .note.nv.cuinfo           --------------------------
	.section	.note.nv.cuinfo,"",@"SHT_NOTE"
	.sectionflags	@"SHF_NOTE_NV_CUINFO"
        /*0018*/ 	.short	0x0002
        /*001a*/ 	.short	0x0064
        /*001c*/ 	.short	0x0082
	.zero		2


//--------------------- .nv.info                  --------------------------
	.section	.nv.info,"",@"SHT_CUDA_INFO"
	.align	4


	//----- nvinfo : EIATTR_REGCOUNT
	.align		4
        /*0000*/ 	.byte	0x04, 0x2f
        /*0002*/ 	.short	(.L_19 - .L_18)
	.align		4
.L_18:
        /*0004*/ 	.word	index@(_ZN7cutlass13device_kernelINS_4gemm6kernel13GemmUniversalIN4cute5tupleIJiiiiEEENS1_10collective13CollectiveMmaINS1_46MainloopSm100TmaUmmaWarpSpecializedBlockScaledILi7ELi2ELi1ENS5_IJNS4_1CILi2EEENSA_ILi4EEENSA_ILi1EEEEEEEENS5_IJNSA_ILi128EEENSA_ILi256EEESG_EEENS5_IJNS_12float_e2m1_tENS_13float_ue8m0_tEEEENS5_IJNS5_IJlSD_lEEENS4_6LayoutINS5_IJNS5_IJNS5_IJNSA_ILi32EEESC_EEEiEEESQ_NS5_IJSD_iEEEEEENS5_IJNS5_IJNS5_IJNSA_ILi16EEESC_EEEiEEENS5_IJNS5_IJNSA_ILi0EEESD_EEENSA_ILi512EEEEEENS5_IJSW_iEEEEEEEEEEESL_S13_NS4_8TiledMMAINS4_8MMA_AtomIJNS4_17SM100_MMA_MXF4_SSISJ_SJ_fSK_Li128ELi256ELi32ELNS4_4UMMA5MajorE0ELS18_0ELNS17_7ScaleInE0ELS19_0EEEEEENSN_INS5_IJSD_SD_SD_EEENS5_IJSW_SW_SW_EEEEENS5_IJNS4_10UnderscoreES1F_S1F_EEEEENS5_IJNS4_23SM90_TMA_LOAD_MULTICASTES1I_EEENS5_IJNS4_14ComposedLayoutINS4_7SwizzleILi2ELi4ELi3EEENS4_18smem_ptr_flag_bitsILi4EEENSN_INS5_IJNSA_ILi8EEESG_EEENS5_IJSG_SD_EEEEEEENSN_INS5_IJNS5_IJNS5_IJSP_SD_EEENS5_IJSO_SB_EEEEEESD_NS5_IJSB_SD_EEEEEENS5_IJNS5_IJNS5_IJSU_SY_EEESX_EEESW_NS5_IJSB_SY_EEEEEEEEEEEvNS4_8identityES1J_NS5_IJS1T_NSN_INS5_IJNS5_IJNS5_IJSP_SB_EEES1V_EEESD_S1X_EEENS5_IJS20_SW_NS5_IJSB_NSA_ILi1024EEEEEEEEEEEEEEvS25_EENS_8epilogue10collective18CollectiveEpilogueINS2F_23Sm100TmaWarpSpecializedILi4ELi2ELi32ELb1ELb0EEEJNS5_IJNSA_ILi64EEESH_SG_EEENS5_IJNSN_IS2K_SD_EENSN_IS1V_NS5_IJSD_SG_EEEEEEEENS_10bfloat16_tESM_S2Q_SM_NS2F_6fusion15FusionCallbacksIS2J_NS2R_17LinearCombinationIS2Q_fS2Q_fLNS_15FloatRoundStyleE2EEES2L_S2P_JEEENS4_5SM1004TMEM4LOAD26SM100_TMEM_LOAD_32dp32b32xENS4_13SM90_TMA_LOADENS1K_IS1M_NS1N_ILi16EEENSN_INS5_IJS1P_SO_EEENS5_IJSO_SD_EEEEEEENS4_39AutoVectorizingCopyWithAssumedAlignmentILi128EEENS4_14SM90_TMA_STOREES36_S38_S38_EEEvvEEEEvNT_6ParamsE)
        /*0008*/ 	.word	0x000000de


	//----- nvinfo : EIATTR_FRAME_SIZE
	.align		4
.L_19:
        /*000c*/ 	.byte	0x04, 0x11
        /*000e*/ 	.short	(.L_21 - .L_20)
	.align		4
.L_20:
        /*0010*/ 	.word	index@($__internal_2_$__cuda_sm10x_tcgen05_guardrail_trap_unallocated_columns_being_dealloced)
        /*0014*/ 	.word	0x00000000


	//----- nvinfo : EIATTR_FRAME_SIZE
	.align		4
.L_21:
        /*0018*/ 	.byte	0x04, 0x11
        /*001a*/ 	.short	(.L_23 - .L_22)
	.align		4
.L_22:
        /*001c*/ 	.word	index@($__internal_1_$__cuda_sm10x_tcgen05_guardrail_trap_phase_invalid_during_alloc)
        /*0020*/ 	.word	0x00000000


	//----- nvinfo : EIATTR_FRAME_SIZE
	.align		4
.L_23:
        /*0024*/ 	.byte	0x04, 0x11
        /*0026*/ 	.short	(.L_25 - .L_24)
	.align		4
.L_24:
        /*0028*/ 	.word	index@($__internal_0_$__cuda_sm10x_tcgen05_guardrail_trap_col_being_dealloced_not_returned_by_alloc)
        /*002c*/ 	.word	0x00000000


	//----- nvinfo : EIATTR_FRAME_SIZE
	.align		4
.L_25:
        /*0030*/ 	.byte	0x04, 0x11
        /*0032*/ 	.short	(.L_27 - .L_26)
	.align		4
.L_26:
        /*0034*/ 	.word	index@(_ZN7cutlass13device_kernelINS_4gemm6kernel13GemmUniversalIN4cute5tupleIJiiiiEEENS1_10collective13CollectiveMmaINS1_46MainloopSm100TmaUmmaWarpSpecializedBlockScaledILi7ELi2ELi1ENS5_IJNS4_1CILi2EEENSA_ILi4EEENSA_ILi1EEEEEEEENS5_IJNSA_ILi128EEENSA_ILi256EEESG_EEENS5_IJNS_12float_e2m1_tENS_13float_ue8m0_tEEEENS5_IJNS5_IJlSD_lEEENS4_6LayoutINS5_IJNS5_IJNS5_IJNSA_ILi32EEESC_EEEiEEESQ_NS5_IJSD_iEEEEEENS5_IJNS5_IJNS5_IJNSA_ILi16EEESC_EEEiEEENS5_IJNS5_IJNSA_ILi0EEESD_EEENSA_ILi512EEEEEENS5_IJSW_iEEEEEEEEEEESL_S13_NS4_8TiledMMAINS4_8MMA_AtomIJNS4_17SM100_MMA_MXF4_SSISJ_SJ_fSK_Li128ELi256ELi32ELNS4_4UMMA5MajorE0ELS18_0ELNS17_7ScaleInE0ELS19_0EEEEEENSN_INS5_IJSD_SD_SD_EEENS5_IJSW_SW_SW_EEEEENS5_IJNS4_10UnderscoreES1F_S1F_EEEEENS5_IJNS4_23SM90_TMA_LOAD_MULTICASTES1I_EEENS5_IJNS4_14ComposedLayoutINS4_7SwizzleILi2ELi4ELi3EEENS4_18smem_ptr_flag_bitsILi4EEENSN_INS5_IJNSA_ILi8EEESG_EEENS5_IJSG_SD_EEEEEEENSN_INS5_IJNS5_IJNS5_IJSP_SD_EEENS5_IJSO_SB_EEEEEESD_NS5_IJSB_SD_EEEEEENS5_IJNS5_IJNS5_IJSU_SY_EEESX_EEESW_NS5_IJSB_SY_EEEEEEEEEEEvNS4_8identityES1J_NS5_IJS1T_NSN_INS5_IJNS5_IJNS5_IJSP_SB_EEES1V_EEESD_S1X_EEENS5_IJS20_SW_NS5_IJSB_NSA_ILi1024EEEEEEEEEEEEEEvS25_EENS_8epilogue10collective18CollectiveEpilogueINS2F_23Sm100TmaWarpSpecializedILi4ELi2ELi32ELb1ELb0EEEJNS5_IJNSA_ILi64EEESH_SG_EEENS5_IJNSN_IS2K_SD_EENSN_IS1V_NS5_IJSD_SG_EEEEEEEENS_10bfloat16_tESM_S2Q_SM_NS2F_6fusion15FusionCallbacksIS2J_NS2R_17LinearCombinationIS2Q_fS2Q_fLNS_15FloatRoundStyleE2EEES2L_S2P_JEEENS4_5SM1004TMEM4LOAD26SM100_TMEM_LOAD_32dp32b32xENS4_13SM90_TMA_LOADENS1K_IS1M_NS1N_ILi16EEENSN_INS5_IJS1P_SO_EEENS5_IJSO_SD_EEEEEEENS4_39AutoVectorizingCopyWithAssumedAlignmentILi128EEENS4_14SM90_TMA_STOREES36_S38_S38_EEEvvEEEEvNT_6ParamsE)
        /*0038*/ 	.word	0x00000000


	//----- nvinfo : EIATTR_MIN_STACK_SIZE
	.align		4
.L_27:
        /*003c*/ 	.byte	0x04, 0x12
        /*003e*/ 	.short	(.L_29 - .L_28)
	.align		4
.L_28:
        /*0040*/ 	.word	index@(_ZN7cutlass13device_kernelINS_4gemm6kernel13GemmUniversalIN4cute5tupleIJiiiiEEENS1_10collective13CollectiveMmaINS1_46MainloopSm100TmaUmmaWarpSpecializedBlockScaledILi7ELi2ELi1ENS5_IJNS4_1CILi2EEENSA_ILi4EEENSA_ILi1EEEEEEEENS5_IJNSA_ILi128EEENSA_ILi256EEESG_EEENS5_IJNS_12float_e2m1_tENS_13float_ue8m0_tEEEENS5_IJNS5_IJlSD_lEEENS4_6LayoutINS5_IJNS5_IJNS5_IJNSA_ILi32EEESC_EEEiEEESQ_NS5_IJSD_iEEEEEENS5_IJNS5_IJNS5_IJNSA_ILi16EEESC_EEEiEEENS5_IJNS5_IJNSA_ILi0EEESD_EEENSA_ILi512EEEEEENS5_IJSW_iEEEEEEEEEEESL_S13_NS4_8TiledMMAINS4_8MMA_AtomIJNS4_17SM100_MMA_MXF4_SSISJ_SJ_fSK_Li128ELi256ELi32ELNS4_4UMMA5MajorE0ELS18_0ELNS17_7ScaleInE0ELS19_0EEEEEENSN_INS5_IJSD_SD_SD_EEENS5_IJSW_SW_SW_EEEEENS5_IJNS4_10UnderscoreES1F_S1F_EEEEENS5_IJNS4_23SM90_TMA_LOAD_MULTICASTES1I_EEENS5_IJNS4_14ComposedLayoutINS4_7SwizzleILi2ELi4ELi3EEENS4_18smem_ptr_flag_bitsILi4EEENSN_INS5_IJNSA_ILi8EEESG_EEENS5_IJSG_SD_EEEEEEENSN_INS5_IJNS5_IJNS5_IJSP_SD_EEENS5_IJSO_SB_EEEEEESD_NS5_IJSB_SD_EEEEEENS5_IJNS5_IJNS5_IJSU_SY_EEESX_EEESW_NS5_IJSB_SY_EEEEEEEEEEEvNS4_8identityES1J_NS5_IJS1T_NSN_INS5_IJNS5_IJNS5_IJSP_SB_EEES1V_EEESD_S1X_EEENS5_IJS20_SW_NS5_IJSB_NSA_ILi1024EEEEEEEEEEEEEEvS25_EENS_8epilogue10collective18CollectiveEpilogueINS2F_23Sm100TmaWarpSpecializedILi4ELi2ELi32ELb1ELb0EEEJNS5_IJNSA_ILi64EEESH_SG_EEENS5_IJNSN_IS2K_SD_EENSN_IS1V_NS5_IJSD_SG_EEEEEEEENS_10bfloat16_tESM_S2Q_SM_NS2F_6fusion15FusionCallbacksIS2J_NS2R_17LinearCombinationIS2Q_fS2Q_fLNS_15FloatRoundStyleE2EEES2L_S2P_JEEENS4_5SM1004TMEM4LOAD26SM100_TMEM_LOAD_32dp32b32xENS4_13SM90_TMA_LOADENS1K_IS1M_NS1N_ILi16EEENSN_INS5_IJS1P_SO_EEENS5_IJSO_SD_EEEEEEENS4_39AutoVectorizingCopyWithAssumedAlignmentILi128EEENS4_14SM90_TMA_STOREES36_S38_S38_EEEvvEEEEvNT_6ParamsE)
        /*0044*/ 	.word	0x00000000
.L_29:


//--------------------- .nv.compat                --------------------------
	.section	.nv.compat,"",@"SHT_CUDA_COMPAT_INFO"
	.align	4
        /*0000*/ 	.byte	0x02, 0x09, 0x01, 0x00, 0x02, 0x02, 0x02, 0x00, 0x02, 0x05, 0x05, 0x00, 0x03, 0x07, 0x01, 0x01
        /*0010*/ 	.byte	0x02, 0x03, 0x01, 0x00, 0x02, 0x06, 0x01, 0x00, 0x04, 0x0b, 0x08, 0x00, 0x09, 0x00, 0x00, 0x00
        /*0020*/ 	.byte	0x00, 0x00, 0x00, 0x00


//--------------------- .nv.info._ZN7cutlass13device_kernelINS_4gemm6kernel13GemmUniversalIN4cute5tupleIJiiiiEEENS1_10collective13CollectiveMmaINS1_46MainloopSm100TmaUmmaWarpSpecializedBlockScaledILi7ELi2ELi1ENS5_IJNS4_1CILi2EEENSA_ILi4EEENSA_ILi1EEEEEEEENS5_IJNSA_ILi128EEENSA_ILi256EEESG_EEENS5_IJNS_12float_e2m1_tENS_13float_ue8m0_tEEEENS5_IJNS5_IJlSD_lEEENS4_6LayoutINS5_IJNS5_IJNS5_IJNSA_ILi32EEESC_EEEiEEESQ_NS5_IJSD_iEEEEEENS5_IJNS5_IJNS5_IJNSA_ILi16EEESC_EEEiEEENS5_IJNS5_IJNSA_ILi0EEESD_EEENSA_ILi512EEEEEENS5_IJSW_iEEEEEEEEEEESL_S13_NS4_8TiledMMAINS4_8MMA_AtomIJNS4_17SM100_MMA_MXF4_SSISJ_SJ_fSK_Li128ELi256ELi32ELNS4_4UMMA5MajorE0ELS18_0ELNS17_7ScaleInE0ELS19_0EEEEEENSN_INS5_IJSD_SD_SD_EEENS5_IJSW_SW_SW_EEEEENS5_IJNS4_10UnderscoreES1F_S1F_EEEEENS5_IJNS4_23SM90_TMA_LOAD_MULTICASTES1I_EEENS5_IJNS4_14ComposedLayoutINS4_7SwizzleILi2ELi4ELi3EEENS4_18smem_ptr_flag_bitsILi4EEENSN_INS5_IJNSA_ILi8EEESG_EEENS5_IJSG_SD_EEEEEEENSN_INS5_IJNS5_IJNS5_IJSP_SD_EEENS5_IJSO_SB_EEEEEESD_NS5_IJSB_SD_EEEEEENS5_IJNS5_IJNS5_IJSU_SY_EEESX_EEESW_NS5_IJSB_SY_EEEEEEEEEEEvNS4_8identityES1J_NS5_IJS1T_NSN_INS5_IJNS5_IJNS5_IJSP_SB_EEES1V_EEESD_S1X_EEENS5_IJS20_SW_NS5_IJSB_NSA_ILi1024EEEEEEEEEEEEEEvS25_EENS_8epilogue10collective18CollectiveEpilogueINS2F_23Sm100TmaWarpSpecializedILi4ELi2ELi32ELb1ELb0EEEJNS5_IJNSA_ILi64EEESH_SG_EEENS5_IJNSN_IS2K_SD_EENSN_IS1V_NS5_IJSD_SG_EEEEEEEENS_10bfloat16_tESM_S2Q_SM_NS2F_6fusion15FusionCallbacksIS2J_NS2R_17LinearCombinationIS2Q_fS2Q_fLNS_15FloatRoundStyleE2EEES2L_S2P_JEEENS4_5SM1004TMEM4LOAD26SM100_TMEM_LOAD_32dp32b32xENS4_13SM90_TMA_LOADENS1K_IS1M_NS1N_ILi16EEENSN_INS5_IJS1P_SO_EEENS5_IJSO_SD_EEEEEEENS4_39AutoVectorizingCopyWithAssumedAlignmentILi128EEENS4_14SM90_TMA_STOREES36_S38_S38_EEEvvEEEEvNT_6ParamsE --------------------------
	.section	.nv.info._ZN7cutlass13device_kernelINS_4gemm6kernel13GemmUniversalIN4cute5tupleIJiiiiEEENS1_10collective13CollectiveMmaINS1_46MainloopSm100TmaUmmaWarpSpecializedBlockScaledILi7ELi2ELi1ENS5_IJNS4_1CILi2EEENSA_ILi4EEENSA_ILi1EEEEEEEENS5_IJNSA_ILi128EEENSA_ILi256EEESG_EEENS5_IJNS_12float_e2m1_tENS_13float_ue8m0_tEEEENS5_IJNS5_IJlSD_lEEENS4_6LayoutINS5_IJNS5_IJNS5_IJNSA_ILi32EEESC_EEEiEEESQ_NS5_IJSD_iEEEEEENS5_IJNS5_IJNS5_IJNSA_ILi16EEESC_EEEiEEENS5_IJNS5_IJNSA_ILi0EEESD_EEENSA_ILi512EEEEEENS5_IJSW_iEEEEEEEEEEESL_S13_NS4_8TiledMMAINS4_8MMA_AtomIJNS4_17SM100_MMA_MXF4_SSISJ_SJ_fSK_Li128ELi256ELi32ELNS4_4UMMA5MajorE0ELS18_0ELNS17_7ScaleInE0ELS19_0EEEEEENSN_INS5_IJSD_SD_SD_EEENS5_IJSW_SW_SW_EEEEENS5_IJNS4_10UnderscoreES1F_S1F_EEEEENS5_IJNS4_23SM90_TMA_LOAD_MULTICASTES1I_EEENS5_IJNS4_14ComposedLayoutINS4_7SwizzleILi2ELi4ELi3EEENS4_18smem_ptr_flag_bitsILi4EEENSN_INS5_IJNSA_ILi8EEESG_EEENS5_IJSG_SD_EEEEEEENSN_INS5_IJNS5_IJNS5_IJSP_SD_EEENS5_IJSO_SB_EEEEEESD_NS5_IJSB_SD_EEEEEENS5_IJNS5_IJNS5_IJSU_SY_EEESX_EEESW_NS5_IJSB_SY_EEEEEEEEEEEvNS4_8identityES1J_NS5_IJS1T_NSN_INS5_IJNS5_IJNS5_IJSP_SB_EEES1V_EEESD_S1X_EEENS5_IJS20_SW_NS5_IJSB_NSA_ILi1024EEEEEEEEEEEEEEvS25_EENS_8epilogue10collective18CollectiveEpilogueINS2F_23Sm100TmaWarpSpecializedILi4ELi2ELi32ELb1ELb0EEEJNS5_IJNSA_ILi64EEESH_SG_EEENS5_IJNSN_IS2K_SD_EENSN_IS1V_NS5_IJSD_SG_EEEEEEEENS_10bfloat16_tESM_S2Q_SM_NS2F_6fusion15FusionCallbacksIS2J_NS2R_17LinearCombinationIS2Q_fS2Q_fLNS_15FloatRoundStyleE2EEES2L_S2P_JEEENS4_5SM1004TMEM4LOAD26SM100_TMEM_LOAD_32dp32b32xENS4_13SM90_TMA_LOADENS1K_IS1M_NS1N_ILi16EEENSN_INS5_IJS1P_SO_EEENS5_IJSO_SD_EEEEEEENS4_39AutoVectorizingCopyWithAssumedAlignmentILi128EEENS4_14SM90_TMA_STOREES36_S38_S38_EEEvvEEEEvNT_6ParamsE,"",@"SHT_CUDA_INFO"
	.sectionflags	@""
	.align	4


	//----- nvinfo : EIATTR_CUDA_API_VERSION
	.align		4
        /*0000*/ 	.byte	0x04, 0x37
        /*0002*/ 	.short	(.L_31 - .L_30)
.L_30:
        /*0004*/ 	.word	0x00000082


	//----- nvinfo : EIATTR_KPARAM_INFO
	.align		4
.L_31:
        /*0008*/ 	.byte	0x04, 0x17
        /*000a*/ 	.short	(.L_33 - .L_32)
.L_32:
        /*000c*/ 	.word	0x00000000
        /*0010*/ 	.short	0x0000
        /*0012*/ 	.short	0x0000
        /*0014*/ 	.byte	0x00, 0xf0, 0x01, 0x30


	//----- nvinfo : EIATTR_AT_ENTRY_FRAGMENTS
	.align		4
.L_33:
        /*0018*/ 	.byte	0x04, 0x4f
        /*001a*/ 	.short	(.L_35 - .L_34)


	//   ....[0]....
.L_34:
        /*001c*/ 	.word	0x00000006


	//----- nvinfo : EIATTR_RESERVED_SMEM_USED
	.align		4
.L_35:
        /*0020*/ 	.byte	0x01, 0x41
	.zero		2


	//----- nvinfo : EIATTR_SPARSE_MMA_MASK
	.align		4
        /*0024*/ 	.byte	0x03, 0x50
        /*0026*/ 	.short	0x0000


	//----- nvinfo : EIATTR_TCGEN05_1CTA_USED
	.align		4
        /*0028*/ 	.byte	0x01, 0x51
	.zero		2


	//----- nvinfo : EIATTR_MAXREG_COUNT
	.align		4
        /*002c*/ 	.byte	0x03, 0x1b
        /*002e*/ 	.short	0x00ff


	//----- nvinfo : EIATTR_NUM_BARRIERS
	.align		4
        /*0030*/ 	.byte	0x02, 0x4c
        /*0032*/ 	.byte	0x07
	.zero		1


	//----- nvinfo : EIATTR_EXTERNS
	.align		4
        /*0034*/ 	.byte	0x04, 0x0f
        /*0036*/ 	.short	(.L_37 - .L_36)


	//   ....[0]....
	.align		4
.L_36:
        /*0038*/ 	.word	index@(__assertfail)


	//----- nvinfo : EIATTR_MERCURY_ISA_VERSION
	.align		4
.L_37:
        /*003c*/ 	.byte	0x03, 0x5f
        /*003e*/ 	.short	0x0101


	//----- nvinfo : EIATTR_INT_WARP_WIDE_INSTR_OFFSETS
	.align		4
        /*0040*/ 	.byte	0x04, 0x31
        /*0042*/ 	.short	(.L_39 - .L_38)


	//   ....[0]....
.L_38:
        /*0044*/ 	.word	0x00000de0


	//   ....[1]....
        /*0048*/ 	.word	0x00000eb0


	//   ....[2]....
        /*004c*/ 	.word	0x00004b20


	//   ....[3]....
        /*0050*/ 	.word	0x00004b40


	//   ....[4]....
        /*0054*/ 	.word	0x00004b70


	//   ....[5]....
        /*0058*/ 	.word	0x00005720


	//   ....[6]....
        /*005c*/ 	.word	0x000057c0


	//   ....[7]....
        /*0060*/ 	.word	0x00005860


	//   ....[8]....
        /*0064*/ 	.word	0x000058e0


	//   ....[9]....
        /*0068*/ 	.word	0x000059a0


	//   ....[10]....
        /*006c*/ 	.word	0x00005a40


	//   ....[11]....
        /*0070*/ 	.word	0x00005ae0


	//   ....[12]....
        /*0074*/ 	.word	0x00005c00


	//   ....[13]....
        /*0078*/ 	.word	0x00005c20


	//   ....[14]....
        /*007c*/ 	.word	0x00005ca0


	//   ....[15]....
        /*0080*/ 	.word	0x00005d60


	//   ....[16]....
        /*0084*/ 	.word	0x00005e10


	//   ....[17]....
        /*0088*/ 	.word	0x00005e90


	//   ....[18]....
        /*008c*/ 	.word	0x00005f20


	//   ....[19]....
        /*0090*/ 	.word	0x00006000


	//   ....[20]....
        /*0094*/ 	.word	0x00006070


	//   ....[21]....
        /*0098*/ 	.word	0x00006130


	//   ....[22]....
        /*009c*/ 	.word	0x000061d0


	//   ....[23]....
        /*00a0*/ 	.word	0x00006260


	//   ....[24]....
        /*00a4*/ 	.word	0x00006300


	//   ....[25]....
        /*00a8*/ 	.word	0x000063c0


	//   ....[26]....
        /*00ac*/ 	.word	0x00006460


	//   ....[27]....
        /*00b0*/ 	.word	0x00006520


	//   ....[28]....
        /*00b4*/ 	.word	0x00006610


	//----- nvinfo : EIATTR_COOP_GROUP_MASK_REGIDS
	.align		4
.L_39:
        /*00b8*/ 	.byte	0x04, 0x29
        /*00ba*/ 	.short	(.L_41 - .L_40)


	//   ....[0]....
.L_40:
        /*00bc*/ 	.word	0xffffffff


	//   ....[1]....
        /*00c0*/ 	.word	0xffffffff


	//   ....[2]....
        /*00c4*/ 	.word	0xffffffff


	//   ....[3]....
        /*00c8*/ 	.word	0xffffffff


	//   ....[4]....
        /*00cc*/ 	.word	0xffffffff


	//   ....[5]....
        /*00d0*/ 	.word	0xffffffff


	//   ....[6]....
        /*00d4*/ 	.word	0xffffffff


	//   ....[7]....
        /*00d8*/ 	.word	0xffffffff


	//   ....[8]....
        /*00dc*/ 	.word	0xffffffff


	//   ....[9]....
        /*00e0*/ 	.word	0xffffffff


	//   ....[10]....
        /*00e4*/ 	.word	0xffffffff


	//   ....[11]....
        /*00e8*/ 	.word	0xffffffff


	//   ....[12]....
        /*00ec*/ 	.word	0xffffffff


	//   ....[13]....
        /*00f0*/ 	.word	0xffffffff


	//----- nvinfo : EIATTR_COOP_GROUP_INSTR_OFFSETS
	.align		4
.L_41:
        /*00f4*/ 	.byte	0x04, 0x28
        /*00f6*/ 	.short	(.L_43 - .L_42)


	//   ....[0]....
.L_42:
        /*00f8*/ 	.word	0x00000080


	//   ....[1]....
        /*00fc*/ 	.word	0x00000540


	//   ....[2]....
        /*0100*/ 	.word	0x00000750


	//   ....[3]....
        /*0104*/ 	.word	0x000008f0


	//   ....[4]....
        /*0108*/ 	.word	0x000009f0


	//   ....[5]....
        /*010c*/ 	.word	0x00000b60


	//   ....[6]....
        /*0110*/ 	.word	0x00000ca0


	//   ....[7]....
        /*0114*/ 	.word	0x00000f10


	//   ....[8]....
        /*0118*/ 	.word	0x00002690


	//   ....[9]....
        /*011c*/ 	.word	0x00003730


	//   ....[10]....
        /*0120*/ 	.word	0x00003940


	//   ....[11]....
        /*0124*/ 	.word	0x00003970


	//   ....[12]....
        /*0128*/ 	.word	0x00004a00


	//   ....[13]....
        /*012c*/ 	.word	0x00004c30


	//----- nvinfo : EIATTR_VRC_CTA_INIT_COUNT
	.align		4
.L_43:
        /*0130*/ 	.byte	0x02, 0x4a
        /*0132*/ 	.byte	0x80
	.zero		1


	//----- nvinfo : EIATTR_SYSCALL_OFFSETS
	.align		4
        /*0134*/ 	.byte	0x04, 0x46
        /*0136*/ 	.short	(.L_45 - .L_44)


	//   ....[0]....
.L_44:
        /*0138*/ 	.word	0x00007200


	//   ....[1]....
        /*013c*/ 	.word	0x000072f0


	//   ....[2]....
        /*0140*/ 	.word	0x00007e50


	//   ....[3]....
        /*0144*/ 	.word	0x00007fc0


	//   ....[4]....
        /*0148*/ 	.word	0x00009480


	//   ....[5]....
        /*014c*/ 	.word	0x000095f0


	//   ....[6]....
        /*0150*/ 	.word	0x0000ab10


	//   ....[7]....
        /*0154*/ 	.word	0x0000ac80


	//   ....[8]....
        /*0158*/ 	.word	0x0000c130


	//   ....[9]....
        /*015c*/ 	.word	0x0000c2a0


	//   ....[10]....
        /*0160*/ 	.word	0x0000d7b0


	//   ....[11]....
        /*0164*/ 	.word	0x0000d920


	//   ....[12]....
        /*0168*/ 	.word	0x0000edf0


	//   ....[13]....
        /*016c*/ 	.word	0x0000ef60


	//   ....[14]....
        /*0170*/ 	.word	0x00010460


	//   ....[15]....
        /*0174*/ 	.word	0x000105d0


	//   ....[16]....
        /*0178*/ 	.word	0x00011a30


	//   ....[17]....
        /*017c*/ 	.word	0x00011ba0


	//----- nvinfo : EIATTR_MBARRIER_INSTR_OFFSETS
	.align		4
.L_45:
        /*0180*/ 	.byte	0x04, 0x39
        /*0182*/ 	.short	(.L_47 - .L_46)


	//   ....[0]....
.L_46:
        /*0184*/ 	.word	0x00000660
        /*0188*/ 	.word	0x000000ff
        /*018c*/ 	.word	0x00000000
        /*0190*/ 	.short	0x0100
        /*0192*/ 	.byte	0x04
	.zero		1


	//   ....[1]....
        /*0194*/ 	.word	0x00000670
        /*0198*/ 	.word	0x000000ff
        /*019c*/ 	.word	0x00000038
        /*01a0*/ 	.short	0x0100
        /*01a2*/ 	.byte	0x04
	.zero		1


	//   ....[2]....
        /*01a4*/ 	.word	0x00000680
        /*01a8*/ 	.word	0x000000ff
        /*01ac*/ 	.word	0x00000008
        /*01b0*/ 	.short	0x0100
        /*01b2*/ 	.byte	0x04
	.zero		1


	//   ....[3]....
        /*01b4*/ 	.word	0x00000690
        /*01b8*/ 	.word	0x000000ff
        /*01bc*/ 	.word	0x00000040
        /*01c0*/ 	.short	0x0100
        /*01c2*/ 	.byte	0x04
	.zero		1


	//   ....[4]....
        /*01c4*/ 	.word	0x000006a0
        /*01c8*/ 	.word	0x000000ff
        /*01cc*/ 	.word	0x00000010
        /*01d0*/ 	.short	0x0100
        /*01d2*/ 	.byte	0x04
	.zero		1


	//   ....[5]....
        /*01d4*/ 	.word	0x000006b0
        /*01d8*/ 	.word	0x000000ff
        /*01dc*/ 	.word	0x00000048
        /*01e0*/ 	.short	0x0100
        /*01e2*/ 	.byte	0x04
	.zero		1


	//   ....[6]....
        /*01e4*/ 	.word	0x000006c0
        /*01e8*/ 	.word	0x000000ff
        /*01ec*/ 	.word	0x00000018
        /*01f0*/ 	.short	0x0100
        /*01f2*/ 	.byte	0x04
	.zero		1


	//   ....[7]....
        /*01f4*/ 	.word	0x000006d0
        /*01f8*/ 	.word	0x000000ff
        /*01fc*/ 	.word	0x00000050
        /*0200*/ 	.short	0x0100
        /*0202*/ 	.byte	0x04
	.zero		1


	//   ....[8]....
        /*0204*/ 	.word	0x000006e0
        /*0208*/ 	.word	0x000000ff
        /*020c*/ 	.word	0x00000020
        /*0210*/ 	.short	0x0100
        /*0212*/ 	.byte	0x04
	.zero		1


	//   ....[9]....
        /*0214*/ 	.word	0x000006f0
        /*0218*/ 	.word	0x000000ff
        /*021c*/ 	.word	0x00000058
        /*0220*/ 	.short	0x0100
        /*0222*/ 	.byte	0x04
	.zero		1


	//   ....[10]....
        /*0224*/ 	.word	0x00000700
        /*0228*/ 	.word	0x000000ff
        /*022c*/ 	.word	0x00000028
        /*0230*/ 	.short	0x0100
        /*0232*/ 	.byte	0x04
	.zero		1


	//   ....[11]....
        /*0234*/ 	.word	0x00000710
        /*0238*/ 	.word	0x000000ff
        /*023c*/ 	.word	0x00000060
        /*0240*/ 	.short	0x0100
        /*0242*/ 	.byte	0x04
	.zero		1


	//   ....[12]....
        /*0244*/ 	.word	0x00000720
        /*0248*/ 	.word	0x000000ff
        /*024c*/ 	.word	0x00000030
        /*0250*/ 	.short	0x0100
        /*0252*/ 	.byte	0x04
	.zero		1


	//   ....[13]....
        /*0254*/ 	.word	0x00000730
        /*0258*/ 	.word	0x000000ff
        /*025c*/ 	.word	0x00000068
        /*0260*/ 	.short	0x0100
        /*0262*/ 	.byte	0x04
	.zero		1


	//   ....[14]....
        /*0264*/ 	.word	0x00000860
        /*0268*/ 	.word	0x000000ff
        /*026c*/ 	.word	0x00000070
        /*0270*/ 	.short	0x0100
        /*0272*/ 	.byte	0x04
	.zero		1


	//   ....[15]....
        /*0274*/ 	.word	0x00000870
        /*0278*/ 	.word	0x000000ff
        /*027c*/ 	.word	0x00000090
        /*0280*/ 	.short	0x0100
        /*0282*/ 	.byte	0x04
	.zero		1


	//   ....[16]....
        /*0284*/ 	.word	0x00000880
        /*0288*/ 	.word	0x000000ff
        /*028c*/ 	.word	0x00000078
        /*0290*/ 	.short	0x0100
        /*0292*/ 	.byte	0x04
	.zero		1


	//   ....[17]....
        /*0294*/ 	.word	0x00000890
        /*0298*/ 	.word	0x000000ff
        /*029c*/ 	.word	0x00000098
        /*02a0*/ 	.short	0x0100
        /*02a2*/ 	.byte	0x04
	.zero		1


	//   ....[18]....
        /*02a4*/ 	.word	0x000008a0
        /*02a8*/ 	.word	0x000000ff
        /*02ac*/ 	.word	0x00000080
        /*02b0*/ 	.short	0x0100
        /*02b2*/ 	.byte	0x04
	.zero		1


	//   ....[19]....
        /*02b4*/ 	.word	0x000008b0
        /*02b8*/ 	.word	0x000000ff
        /*02bc*/ 	.word	0x000000a0
        /*02c0*/ 	.short	0x0100
        /*02c2*/ 	.byte	0x04
	.zero		1


	//   ....[20]....
        /*02c4*/ 	.word	0x000008c0
        /*02c8*/ 	.word	0x000000ff
        /*02cc*/ 	.word	0x00000088
        /*02d0*/ 	.short	0x0100
        /*02d2*/ 	.byte	0x04
	.zero		1


	//   ....[21]....
        /*02d4*/ 	.word	0x000008d0
        /*02d8*/ 	.word	0x000000ff
        /*02dc*/ 	.word	0x000000a8
        /*02e0*/ 	.short	0x0100
        /*02e2*/ 	.byte	0x04
	.zero		1


	//   ....[22]....
        /*02e4*/ 	.word	0x000009c0
        /*02e8*/ 	.word	0x000000ff
        /*02ec*/ 	.word	0x000000b0
        /*02f0*/ 	.short	0x0100
        /*02f2*/ 	.byte	0x06
	.zero		1


	//   ....[23]....
        /*02f4*/ 	.word	0x000009d0
        /*02f8*/ 	.word	0x000000ff
        /*02fc*/ 	.word	0x000000b8
        /*0300*/ 	.short	0x0100
        /*0302*/ 	.byte	0x06
	.zero		1


	//   ....[24]....
        /*0304*/ 	.word	0x00000b10
        /*0308*/ 	.word	0x000000ff
        /*030c*/ 	.word	0x000000c0
        /*0310*/ 	.short	0x0100
        /*0312*/ 	.byte	0x06
	.zero		1


	//   ....[25]....
        /*0314*/ 	.word	0x00000b20
        /*0318*/ 	.word	0x000000ff
        /*031c*/ 	.word	0x000000d0
        /*0320*/ 	.short	0x0100
        /*0322*/ 	.byte	0x06
	.zero		1


	//   ....[26]....
        /*0324*/ 	.word	0x00000b30
        /*0328*/ 	.word	0x000000ff
        /*032c*/ 	.word	0x000000c8
        /*0330*/ 	.short	0x0100
        /*0332*/ 	.byte	0x06
	.zero		1


	//   ....[27]....
        /*0334*/ 	.word	0x00000b40
        /*0338*/ 	.word	0x000000ff
        /*033c*/ 	.word	0x000000d8
        /*0340*/ 	.short	0x0100
        /*0342*/ 	.byte	0x06
	.zero		1


	//   ....[28]....
        /*0344*/ 	.word	0x00000c70
        /*0348*/ 	.word	0x000000ff
        /*034c*/ 	.word	0x000000e0
        /*0350*/ 	.short	0x0100
        /*0352*/ 	.byte	0x04
	.zero		1


	//   ....[29]....
        /*0354*/ 	.word	0x00000c80
        /*0358*/ 	.word	0x000000ff
        /*035c*/ 	.word	0x000000e8
        /*0360*/ 	.short	0x0100
        /*0362*/ 	.byte	0x04
	.zero		1


	//   ....[30]....
        /*0364*/ 	.word	0x00000d80
        /*0368*/ 	.word	0x000000ff
        /*036c*/ 	.word	0x000000f0
        /*0370*/ 	.short	0x0100
        /*0372*/ 	.byte	0x04
	.zero		1


	//   ....[31]....
        /*0374*/ 	.word	0x00000d90
        /*0378*/ 	.word	0x000000ff
        /*037c*/ 	.word	0x00000100
        /*0380*/ 	.short	0x0100
        /*0382*/ 	.byte	0x04
	.zero		1


	//   ....[32]....
        /*0384*/ 	.word	0x00000da0
        /*0388*/ 	.word	0x000000ff
        /*038c*/ 	.word	0x000000f8
        /*0390*/ 	.short	0x0100
        /*0392*/ 	.byte	0x04
	.zero		1


	//   ....[33]....
        /*0394*/ 	.word	0x00000db0
        /*0398*/ 	.word	0x000000ff
        /*039c*/ 	.word	0x00000108
        /*03a0*/ 	.short	0x0100
        /*03a2*/ 	.byte	0x04
	.zero		1


	//   ....[34]....
        /*03a4*/ 	.word	0x00000ed0
        /*03a8*/ 	.word	0x000000ff
        /*03ac*/ 	.word	0x00000110
        /*03b0*/ 	.short	0x0100
        /*03b2*/ 	.byte	0x06
	.zero		1


	//   ....[35]....
        /*03b4*/ 	.word	0x00001c70
        /*03b8*/ 	.word	0x00000000
        /*03bc*/ 	.word	0x00000100
        /*03c0*/ 	.short	0x010a
        /*03c2*/ 	.byte	0xff
	.zero		1


	//   ....[36]....
        /*03c4*/ 	.word	0x00001c90
        /*03c8*/ 	.word	0x00000000
        /*03cc*/ 	.word	0x000000f0
        /*03d0*/ 	.short	0x0101
        /*03d2*/ 	.byte	0xff
	.zero		1


	//   ....[37]....
        /*03d4*/ 	.word	0x00001d50
        /*03d8*/ 	.word	0x000000ff
        /*03dc*/ 	.word	0x00000038
        /*03e0*/ 	.short	0x010a
        /*03e2*/ 	.byte	0x04
	.zero		1


	//   ....[38]....
        /*03e4*/ 	.word	0x00001df0
        /*03e8*/ 	.word	0x000000ff
        /*03ec*/ 	.word	0x00000038
        /*03f0*/ 	.short	0x010a
        /*03f2*/ 	.byte	0x29
	.zero		1


	//   ....[39]....
        /*03f4*/ 	.word	0x00001f30
        /*03f8*/ 	.word	0x000000ff
        /*03fc*/ 	.word	0x00000038
        /*0400*/ 	.short	0x010a
        /*0402*/ 	.byte	0x05
	.zero		1


	//   ....[40]....
        /*0404*/ 	.word	0x00002200
        /*0408*/ 	.word	0x000000ff
        /*040c*/ 	.word	0x000000b8
        /*0410*/ 	.short	0x0101
        /*0412*/ 	.byte	0x06
	.zero		1


	//   ....[41]....
        /*0414*/ 	.word	0x00002220
        /*0418*/ 	.word	0x000000ff
        /*041c*/ 	.word	0x00000038
        /*0420*/ 	.short	0x010a
        /*0422*/ 	.byte	0x04
	.zero		1


	//   ....[42]....
        /*0424*/ 	.word	0x000022a0
        /*0428*/ 	.word	0x000000ff
        /*042c*/ 	.word	0x00000038
        /*0430*/ 	.short	0x010a
        /*0432*/ 	.byte	0x29
	.zero		1


	//   ....[43]....
        /*0434*/ 	.word	0x000023e0
        /*0438*/ 	.word	0x000000ff
        /*043c*/ 	.word	0x00000038
        /*0440*/ 	.short	0x010a
        /*0442*/ 	.byte	0x05
	.zero		1


	//   ....[44]....
        /*0444*/ 	.word	0x000026c0
        /*0448*/ 	.word	0x00000003
        /*044c*/ 	.word	0x000000c0
        /*0450*/ 	.short	0x010a
        /*0452*/ 	.byte	0xff
	.zero		1


	//   ....[45]....
        /*0454*/ 	.word	0x00002810
        /*0458*/ 	.word	0x00000000
        /*045c*/ 	.word	0x00000000
        /*0460*/ 	.short	0x0101
        /*0462*/ 	.byte	0xff
	.zero		1


	//   ....[46]....
        /*0464*/ 	.word	0x00002dd0
        /*0468*/ 	.word	0x000000ff
        /*046c*/ 	.word	0x00000000
        /*0470*/ 	.short	0x010a
        /*0472*/ 	.byte	0x04
	.zero		1


	//   ....[47]....
        /*0474*/ 	.word	0x00002e60
        /*0478*/ 	.word	0x000000ff
        /*047c*/ 	.word	0x00000000
        /*0480*/ 	.short	0x010a
        /*0482*/ 	.byte	0x05
	.zero		1


	//   ....[48]....
        /*0484*/ 	.word	0x00002ef0
        /*0488*/ 	.word	0x000000ff
        /*048c*/ 	.word	0x00000000
        /*0490*/ 	.short	0x010a
        /*0492*/ 	.byte	0x05
	.zero		1


	//   ....[49]....
        /*0494*/ 	.word	0x00002f80
        /*0498*/ 	.word	0x000000ff
        /*049c*/ 	.word	0x00000000
        /*04a0*/ 	.short	0x010a
        /*04a2*/ 	.byte	0x05
	.zero		1


	//   ....[50]....
        /*04a4*/ 	.word	0x00003010
        /*04a8*/ 	.word	0x000000ff
        /*04ac*/ 	.word	0x00000000
        /*04b0*/ 	.short	0x010a
        /*04b2*/ 	.byte	0x05
	.zero		1


	//   ....[51]....
        /*04b4*/ 	.word	0x000030a0
        /*04b8*/ 	.word	0x000000ff
        /*04bc*/ 	.word	0x00000000
        /*04c0*/ 	.short	0x010a
        /*04c2*/ 	.byte	0x05
	.zero		1


	//   ....[52]....
        /*04c4*/ 	.word	0x00003140
        /*04c8*/ 	.word	0x00000000
        /*04cc*/ 	.word	0x00000000
        /*04d0*/ 	.short	0x010a
        /*04d2*/ 	.byte	0xff
	.zero		1


	//   ....[53]....
        /*04d4*/ 	.word	0x00003280
        /*04d8*/ 	.word	0x00000000
        /*04dc*/ 	.word	0x000000f0
        /*04e0*/ 	.short	0x010a
        /*04e2*/ 	.byte	0xff
	.zero		1


	//   ....[54]....
        /*04e4*/ 	.word	0x000032e0
        /*04e8*/ 	.word	0x00000004
        /*04ec*/ 	.word	0x00000000
        /*04f0*/ 	.short	0x0101
        /*04f2*/ 	.byte	0xff
	.zero		1


	//   ....[55]....
        /*04f4*/ 	.word	0x00003300
        /*04f8*/ 	.word	0x000000ff
        /*04fc*/ 	.word	0x000000d0
        /*0500*/ 	.short	0x010a
        /*0502*/ 	.byte	0x04
	.zero		1


	//   ....[56]....
        /*0504*/ 	.word	0x00003420
        /*0508*/ 	.word	0x00000000
        /*050c*/ 	.word	0x000000c0
        /*0510*/ 	.short	0x010a
        /*0512*/ 	.byte	0xff
	.zero		1


	//   ....[57]....
        /*0514*/ 	.word	0x00003530
        /*0518*/ 	.word	0x00000000
        /*051c*/ 	.word	0x00000000
        /*0520*/ 	.short	0x0101
        /*0522*/ 	.byte	0xff
	.zero		1


	//   ....[58]....
        /*0524*/ 	.word	0x000035c0
        /*0528*/ 	.word	0x000000ff
        /*052c*/ 	.word	0x000000d0
        /*0530*/ 	.short	0x0106
        /*0532*/ 	.byte	0x04
	.zero		1


	//   ....[59]....
        /*0534*/ 	.word	0x000035e0
        /*0538*/ 	.word	0x000000ff
        /*053c*/ 	.word	0x000000d0
        /*0540*/ 	.short	0x010a
        /*0542*/ 	.byte	0x04
	.zero		1


	//   ....[60]....
        /*0544*/ 	.word	0x00003670
        /*0548*/ 	.word	0x000000ff
        /*054c*/ 	.word	0x000000d0
        /*0550*/ 	.short	0x0106
        /*0552*/ 	.byte	0x07
	.zero		1


	//   ....[61]....
        /*0554*/ 	.word	0x000036b0
        /*0558*/ 	.word	0x00000000
        /*055c*/ 	.word	0x000000d0
        /*0560*/ 	.short	0x010a
        /*0562*/ 	.byte	0xff
	.zero		1


	//   ....[62]....
        /*0564*/ 	.word	0x00003d10
        /*0568*/ 	.word	0x00000010
        /*056c*/ 	.word	0x000000c0
        /*0570*/ 	.short	0x010a
        /*0572*/ 	.byte	0xff
	.zero		1


	//   ....[63]....
        /*0574*/ 	.word	0x00003e10
        /*0578*/ 	.word	0x00000010
        /*057c*/ 	.word	0x00000000
        /*0580*/ 	.short	0x0101
        /*0582*/ 	.byte	0xff
	.zero		1


	//   ....[64]....
        /*0584*/ 	.word	0x00003e90
        /*0588*/ 	.word	0x00000004
        /*058c*/ 	.word	0x00000000
        /*0590*/ 	.short	0x010a
        /*0592*/ 	.byte	0xff
	.zero		1


	//   ....[65]....
        /*0594*/ 	.word	0x00003eb0
        /*0598*/ 	.word	0x00000004
        /*059c*/ 	.word	0x00000000
        /*05a0*/ 	.short	0x010a
        /*05a2*/ 	.byte	0xff
	.zero		1


	//   ....[66]....
        /*05a4*/ 	.word	0x000040b0
        /*05a8*/ 	.word	0x00000012
        /*05ac*/ 	.word	0x00000000
        /*05b0*/ 	.short	0x010a
        /*05b2*/ 	.byte	0xff
	.zero		1


	//   ....[67]....
        /*05b4*/ 	.word	0x00004100
        /*05b8*/ 	.word	0x00000003
        /*05bc*/ 	.word	0x000000e8
        /*05c0*/ 	.short	0x010a
        /*05c2*/ 	.byte	0xff
	.zero		1


	//   ....[68]....
        /*05c4*/ 	.word	0x00004450
        /*05c8*/ 	.word	0x00000007
        /*05cc*/ 	.word	0x00000000
        /*05d0*/ 	.short	0x010a
        /*05d2*/ 	.byte	0xff
	.zero		1


	//   ....[69]....
        /*05d4*/ 	.word	0x00004500
        /*05d8*/ 	.word	0x00000014
        /*05dc*/ 	.word	0x00000000
        /*05e0*/ 	.short	0x010a
        /*05e2*/ 	.byte	0xff
	.zero		1


	//   ....[70]....
        /*05e4*/ 	.word	0x000049e0
        /*05e8*/ 	.word	0x00000003
        /*05ec*/ 	.word	0x00000110
        /*05f0*/ 	.short	0x010a
        /*05f2*/ 	.byte	0xff
	.zero		1


	//   ....[71]....
        /*05f4*/ 	.word	0x00004ef0
        /*05f8*/ 	.word	0x0000000c
        /*05fc*/ 	.word	0x000000c0
        /*0600*/ 	.short	0x010a
        /*0602*/ 	.byte	0xff
	.zero		1


	//   ....[72]....
        /*0604*/ 	.word	0x00005060
        /*0608*/ 	.word	0x00000000
        /*060c*/ 	.word	0x00000000
        /*0610*/ 	.short	0x0101
        /*0612*/ 	.byte	0xff
	.zero		1


	//   ....[73]....
        /*0614*/ 	.word	0x000054f0
        /*0618*/ 	.word	0x000000ff
        /*061c*/ 	.word	0x000000b8
        /*0620*/ 	.short	0x010a
        /*0622*/ 	.byte	0x15
	.zero		1


	//   ....[74]....
        /*0624*/ 	.word	0x00005670
        /*0628*/ 	.word	0x000000ff
        /*062c*/ 	.word	0x00000090
        /*0630*/ 	.short	0x010a
        /*0632*/ 	.byte	0x15
	.zero		1


	//   ....[75]....
        /*0634*/ 	.word	0x00005880
        /*0638*/ 	.word	0x000000ff
        /*063c*/ 	.word	0x00000070
        /*0640*/ 	.short	0x010b
        /*0642*/ 	.byte	0x15
	.zero		1


	//   ....[76]....
        /*0644*/ 	.word	0x00005890
        /*0648*/ 	.word	0x000000ff
        /*064c*/ 	.word	0x00000000
        /*0650*/ 	.short	0x0101
        /*0652*/ 	.byte	0x2e
	.zero		1


	//   ....[77]....
        /*0654*/ 	.word	0x000058b0
        /*0658*/ 	.word	0x000000ff
        /*065c*/ 	.word	0x00000098
        /*0660*/ 	.short	0x010a
        /*0662*/ 	.byte	0x15
	.zero		1


	//   ....[78]....
        /*0664*/ 	.word	0x00005a60
        /*0668*/ 	.word	0x000000ff
        /*066c*/ 	.word	0x00000078
        /*0670*/ 	.short	0x010b
        /*0672*/ 	.byte	0x15
	.zero		1


	//   ....[79]....
        /*0674*/ 	.word	0x00005a70
        /*0678*/ 	.word	0x000000ff
        /*067c*/ 	.word	0x00000000
        /*0680*/ 	.short	0x0101
        /*0682*/ 	.byte	0x2d
	.zero		1


	//   ....[80]....
        /*0684*/ 	.word	0x00005a90
        /*0688*/ 	.word	0x000000ff
        /*068c*/ 	.word	0x000000a0
        /*0690*/ 	.short	0x010a
        /*0692*/ 	.byte	0x15
	.zero		1


	//   ....[81]....
        /*0694*/ 	.word	0x00005c40
        /*0698*/ 	.word	0x000000ff
        /*069c*/ 	.word	0x00000080
        /*06a0*/ 	.short	0x010b
        /*06a2*/ 	.byte	0x15
	.zero		1


	//   ....[82]....
        /*06a4*/ 	.word	0x00005c50
        /*06a8*/ 	.word	0x000000ff
        /*06ac*/ 	.word	0x00000000
        /*06b0*/ 	.short	0x0101
        /*06b2*/ 	.byte	0x26
	.zero		1


	//   ....[83]....
        /*06b4*/ 	.word	0x00005c70
        /*06b8*/ 	.word	0x000000ff
        /*06bc*/ 	.word	0x000000a8
        /*06c0*/ 	.short	0x010a
        /*06c2*/ 	.byte	0x15
	.zero		1


	//   ....[84]....
        /*06c4*/ 	.word	0x00005e30
        /*06c8*/ 	.word	0x000000ff
        /*06cc*/ 	.word	0x00000088
        /*06d0*/ 	.short	0x010b
        /*06d2*/ 	.byte	0x15
	.zero		1


	//   ....[85]....
        /*06d4*/ 	.word	0x00005e40
        /*06d8*/ 	.word	0x000000ff
        /*06dc*/ 	.word	0x00000000
        /*06e0*/ 	.short	0x0101
        /*06e2*/ 	.byte	0x25
	.zero		1


	//   ....[86]....
        /*06e4*/ 	.word	0x00005e50
        /*06e8*/ 	.word	0x000000ff
        /*06ec*/ 	.word	0x00000090
        /*06f0*/ 	.short	0x010a
        /*06f2*/ 	.byte	0x15
	.zero		1


	//   ....[87]....
        /*06f4*/ 	.word	0x00006020
        /*06f8*/ 	.word	0x000000ff
        /*06fc*/ 	.word	0x00000070
        /*0700*/ 	.short	0x010b
        /*0702*/ 	.byte	0x15
	.zero		1


	//   ....[88]....
        /*0704*/ 	.word	0x00006030
        /*0708*/ 	.word	0x000000ff
        /*070c*/ 	.word	0x00000000
        /*0710*/ 	.short	0x0101
        /*0712*/ 	.byte	0x2e
	.zero		1


	//   ....[89]....
        /*0714*/ 	.word	0x00006040
        /*0718*/ 	.word	0x000000ff
        /*071c*/ 	.word	0x00000098
        /*0720*/ 	.short	0x010a
        /*0722*/ 	.byte	0x15
	.zero		1


	//   ....[90]....
        /*0724*/ 	.word	0x000061f0
        /*0728*/ 	.word	0x000000ff
        /*072c*/ 	.word	0x00000078
        /*0730*/ 	.short	0x010b
        /*0732*/ 	.byte	0x15
	.zero		1


	//   ....[91]....
        /*0734*/ 	.word	0x00006220
        /*0738*/ 	.word	0x000000ff
        /*073c*/ 	.word	0x00000000
        /*0740*/ 	.short	0x0101
        /*0742*/ 	.byte	0x2d
	.zero		1


	//   ....[92]....
        /*0744*/ 	.word	0x00006230
        /*0748*/ 	.word	0x000000ff
        /*074c*/ 	.word	0x000000a0
        /*0750*/ 	.short	0x010a
        /*0752*/ 	.byte	0x15
	.zero		1


	//   ....[93]....
        /*0754*/ 	.word	0x000063e0
        /*0758*/ 	.word	0x000000ff
        /*075c*/ 	.word	0x00000080
        /*0760*/ 	.short	0x010b
        /*0762*/ 	.byte	0x15
	.zero		1


	//   ....[94]....
        /*0764*/ 	.word	0x000063f0
        /*0768*/ 	.word	0x000000ff
        /*076c*/ 	.word	0x00000000
        /*0770*/ 	.short	0x0101
        /*0772*/ 	.byte	0x26
	.zero		1


	//   ....[95]....
        /*0774*/ 	.word	0x00006400
        /*0778*/ 	.word	0x000000ff
        /*077c*/ 	.word	0x000000a8
        /*0780*/ 	.short	0x010a
        /*0782*/ 	.byte	0x15
	.zero		1


	//   ....[96]....
        /*0784*/ 	.word	0x00006630
        /*0788*/ 	.word	0x000000ff
        /*078c*/ 	.word	0x00000088
        /*0790*/ 	.short	0x010b
        /*0792*/ 	.byte	0x15
	.zero		1


	//   ....[97]....
        /*0794*/ 	.word	0x00006640
        /*0798*/ 	.word	0x000000ff
        /*079c*/ 	.word	0x00000000
        /*07a0*/ 	.short	0x0101
        /*07a2*/ 	.byte	0x25
	.zero		1


	//   ....[98]....
        /*07a4*/ 	.word	0x00006680
        /*07a8*/ 	.word	0x000000ff
        /*07ac*/ 	.word	0x00000090
        /*07b0*/ 	.short	0x010a
        /*07b2*/ 	.byte	0x15
	.zero		1


	//   ....[99]....
        /*07b4*/ 	.word	0x000066a0
        /*07b8*/ 	.word	0x000000ff
        /*07bc*/ 	.word	0x00000098
        /*07c0*/ 	.short	0x010a
        /*07c2*/ 	.byte	0x15
	.zero		1


	//   ....[100]....
        /*07c4*/ 	.word	0x000066c0
        /*07c8*/ 	.word	0x000000ff
        /*07cc*/ 	.word	0x000000a0
        /*07d0*/ 	.short	0x010a
        /*07d2*/ 	.byte	0x15
	.zero		1


	//   ....[101]....
        /*07d4*/ 	.word	0x00006710
        /*07d8*/ 	.word	0x00000002
        /*07dc*/ 	.word	0x000000a8
        /*07e0*/ 	.short	0x010a
        /*07e2*/ 	.byte	0xff
	.zero		1


	//   ....[102]....
        /*07e4*/ 	.word	0x00006a70
        /*07e8*/ 	.word	0x00000000
        /*07ec*/ 	.word	0x000000c0
        /*07f0*/ 	.short	0x010a
        /*07f2*/ 	.byte	0xff
	.zero		1


	//   ....[103]....
        /*07f4*/ 	.word	0x00006b40
        /*07f8*/ 	.word	0x00000000
        /*07fc*/ 	.word	0x00000000
        /*0800*/ 	.short	0x0101
        /*0802*/ 	.byte	0xff
	.zero		1


	//   ....[104]....
        /*0804*/ 	.word	0x00007790
        /*0808*/ 	.word	0x000000ff
        /*080c*/ 	.word	0x00000070
        /*0810*/ 	.short	0x010a
        /*0812*/ 	.byte	0x2d
	.zero		1


	//   ....[105]....
        /*0814*/ 	.word	0x00007870
        /*0818*/ 	.word	0x000000ff
        /*081c*/ 	.word	0x000000e0
        /*0820*/ 	.short	0x010a
        /*0822*/ 	.byte	0x2d
	.zero		1


	//   ....[106]....
        /*0824*/ 	.word	0x000079e0
        /*0828*/ 	.word	0x000000ff
        /*082c*/ 	.word	0x00000070
        /*0830*/ 	.short	0x010a
        /*0832*/ 	.byte	0x2d
	.zero		1


	//   ....[107]....
        /*0834*/ 	.word	0x00007b00
        /*0838*/ 	.word	0x000000ff
        /*083c*/ 	.word	0x000000e0
        /*0840*/ 	.short	0x010a
        /*0842*/ 	.byte	0x2d
	.zero		1


	//   ....[108]....
        /*0844*/ 	.word	0x00009140
        /*0848*/ 	.word	0x00000000
        /*084c*/ 	.word	0x00000000
        /*0850*/ 	.short	0x0101
        /*0852*/ 	.byte	0xff
	.zero		1


	//   ....[109]....
        /*0854*/ 	.word	0x00009150
        /*0858*/ 	.word	0x00000003
        /*085c*/ 	.word	0x00000070
        /*0860*/ 	.short	0x010a
        /*0862*/ 	.byte	0xff
	.zero		1


	//   ....[110]....
        /*0864*/ 	.word	0x00009220
        /*0868*/ 	.word	0x00000003
        /*086c*/ 	.word	0x00000070
        /*0870*/ 	.short	0x010a
        /*0872*/ 	.byte	0xff
	.zero		1


	//   ....[111]....
        /*0874*/ 	.word	0x00009950
        /*0878*/ 	.word	0x000000ff
        /*087c*/ 	.word	0x00000000
        /*0880*/ 	.short	0x0101
        /*0882*/ 	.byte	0x04
	.zero		1


	//   ....[112]....
        /*0884*/ 	.word	0x0000a780
        /*0888*/ 	.word	0x0000000c
        /*088c*/ 	.word	0x00000000
        /*0890*/ 	.short	0x0101
        /*0892*/ 	.byte	0xff
	.zero		1


	//   ....[113]....
        /*0894*/ 	.word	0x0000a7e0
        /*0898*/ 	.word	0x0000000b
        /*089c*/ 	.word	0x00000070
        /*08a0*/ 	.short	0x010a
        /*08a2*/ 	.byte	0xff
	.zero		1


	//   ....[114]....
        /*08a4*/ 	.word	0x0000a8e0
        /*08a8*/ 	.word	0x0000000b
        /*08ac*/ 	.word	0x00000070
        /*08b0*/ 	.short	0x010a
        /*08b2*/ 	.byte	0xff
	.zero		1


	//   ....[115]....
        /*08b4*/ 	.word	0x0000bdb0
        /*08b8*/ 	.word	0x00000004
        /*08bc*/ 	.word	0x00000000
        /*08c0*/ 	.short	0x0101
        /*08c2*/ 	.byte	0xff
	.zero		1


	//   ....[116]....
        /*08c4*/ 	.word	0x0000bdd0
        /*08c8*/ 	.word	0x00000000
        /*08cc*/ 	.word	0x00000070
        /*08d0*/ 	.short	0x010a
        /*08d2*/ 	.byte	0xff
	.zero		1


	//   ....[117]....
        /*08d4*/ 	.word	0x0000be90
        /*08d8*/ 	.word	0x00000000
        /*08dc*/ 	.word	0x00000070
        /*08e0*/ 	.short	0x010a
        /*08e2*/ 	.byte	0xff
	.zero		1


	//   ....[118]....
        /*08e4*/ 	.word	0x0000d3d0
        /*08e8*/ 	.word	0x00000000
        /*08ec*/ 	.word	0x00000000
        /*08f0*/ 	.short	0x0101
        /*08f2*/ 	.byte	0xff
	.zero		1


	//   ....[119]....
        /*08f4*/ 	.word	0x0000d430
        /*08f8*/ 	.word	0x00000009
        /*08fc*/ 	.word	0x00000070
        /*0900*/ 	.short	0x010a
        /*0902*/ 	.byte	0xff
	.zero		1


	//   ....[120]....
        /*0904*/ 	.word	0x0000d530
        /*0908*/ 	.word	0x00000009
        /*090c*/ 	.word	0x00000070
        /*0910*/ 	.short	0x010a
        /*0912*/ 	.byte	0xff
	.zero		1


	//   ....[121]....
        /*0914*/ 	.word	0x0000ea60
        /*0918*/ 	.word	0x00000000
        /*091c*/ 	.word	0x00000000
        /*0920*/ 	.short	0x0101
        /*0922*/ 	.byte	0xff
	.zero		1


	//   ....[122]....
        /*0924*/ 	.word	0x0000ea80
        /*0928*/ 	.word	0x00000009
        /*092c*/ 	.word	0x00000070
        /*0930*/ 	.short	0x010a
        /*0932*/ 	.byte	0xff
	.zero		1


	//   ....[123]....
        /*0934*/ 	.word	0x0000eb40
        /*0938*/ 	.word	0x00000009
        /*093c*/ 	.word	0x00000070
        /*0940*/ 	.short	0x010a
        /*0942*/ 	.byte	0xff
	.zero		1


	//   ....[124]....
        /*0944*/ 	.word	0x00010100
        /*0948*/ 	.word	0x00000004
        /*094c*/ 	.word	0x00000000
        /*0950*/ 	.short	0x0101
        /*0952*/ 	.byte	0xff
	.zero		1


	//   ....[125]....
        /*0954*/ 	.word	0x00010120
        /*0958*/ 	.word	0x00000000
        /*095c*/ 	.word	0x00000070
        /*0960*/ 	.short	0x010a
        /*0962*/ 	.byte	0xff
	.zero		1


	//   ....[126]....
        /*0964*/ 	.word	0x000101e0
        /*0968*/ 	.word	0x00000000
        /*096c*/ 	.word	0x00000070
        /*0970*/ 	.short	0x010a
        /*0972*/ 	.byte	0xff
	.zero		1


	//   ....[127]....
        /*0974*/ 	.word	0x000116f0
        /*0978*/ 	.word	0x00000000
        /*097c*/ 	.word	0x00000000
        /*0980*/ 	.short	0x0101
        /*0982*/ 	.byte	0xff
	.zero		1


	//   ....[128]....
        /*0984*/ 	.word	0x00011710
        /*0988*/ 	.word	0x00000003
        /*098c*/ 	.word	0x00000070
        /*0990*/ 	.short	0x010a
        /*0992*/ 	.byte	0xff
	.zero		1


	//   ....[129]....
        /*0994*/ 	.word	0x000117c0
        /*0998*/ 	.word	0x00000003
        /*099c*/ 	.word	0x00000070
        /*09a0*/ 	.short	0x010a
        /*09a2*/ 	.byte	0xff
	.zero		1


	//   ....[130]....
        /*09a4*/ 	.word	0x00012ce0
        /*09a8*/ 	.word	0x00000000
        /*09ac*/ 	.word	0x00000000
        /*09b0*/ 	.short	0x0101
        /*09b2*/ 	.byte	0xff
	.zero		1


	//   ....[131]....
        /*09b4*/ 	.word	0x00012de0
        /*09b8*/ 	.word	0x000000ff
        /*09bc*/ 	.word	0x00000110
        /*09c0*/ 	.short	0x0101
        /*09c2*/ 	.byte	0x2d
	.zero		1


	//   ....[132]....
        /*09c4*/ 	.word	0x00012f90
        /*09c8*/ 	.word	0x000000ff
        /*09cc*/ 	.word	0x00000000
        /*09d0*/ 	.short	0x0101
        /*09d2*/ 	.byte	0x06
	.zero		1


	//   ....[133]....
        /*09d4*/ 	.word	0x00012fb0
        /*09d8*/ 	.word	0x00000000
        /*09dc*/ 	.word	0x00000100
        /*09e0*/ 	.short	0x010a
        /*09e2*/ 	.byte	0xff
	.zero		1


	//   ....[134]....
        /*09e4*/ 	.word	0x00013010
        /*09e8*/ 	.word	0x00000000
        /*09ec*/ 	.word	0x00000038
        /*09f0*/ 	.short	0x010a
        /*09f2*/ 	.byte	0xff
	.zero		1


	//   ....[135]....
        /*09f4*/ 	.word	0x00013070
        /*09f8*/ 	.word	0x00000000
        /*09fc*/ 	.word	0x00000038
        /*0a00*/ 	.short	0x010a
        /*0a02*/ 	.byte	0xff
	.zero		1


	//   ....[136]....
        /*0a04*/ 	.word	0x000130c0
        /*0a08*/ 	.word	0x00000003
        /*0a0c*/ 	.word	0x000000c0
        /*0a10*/ 	.short	0x010a
        /*0a12*/ 	.byte	0xff
	.zero		1


	//   ....[137]....
        /*0a14*/ 	.word	0x00013120
        /*0a18*/ 	.word	0x00000000
        /*0a1c*/ 	.word	0x00000000
        /*0a20*/ 	.short	0x010a
        /*0a22*/ 	.byte	0xff
	.zero		1


	//   ....[138]....
        /*0a24*/ 	.word	0x00013180
        /*0a28*/ 	.word	0x00000000
        /*0a2c*/ 	.word	0x00000000
        /*0a30*/ 	.short	0x010a
        /*0a32*/ 	.byte	0xff
	.zero		1


	//   ....[139]....
        /*0a34*/ 	.word	0x000131e0
        /*0a38*/ 	.word	0x00000000
        /*0a3c*/ 	.word	0x00000000
        /*0a40*/ 	.short	0x010a
        /*0a42*/ 	.byte	0xff
	.zero		1


	//   ....[140]....
        /*0a44*/ 	.word	0x00013240
        /*0a48*/ 	.word	0x00000000
        /*0a4c*/ 	.word	0x00000000
        /*0a50*/ 	.short	0x010a
        /*0a52*/ 	.byte	0xff
	.zero		1


	//   ....[141]....
        /*0a54*/ 	.word	0x000132a0
        /*0a58*/ 	.word	0x00000000
        /*0a5c*/ 	.word	0x00000000
        /*0a60*/ 	.short	0x010a
        /*0a62*/ 	.byte	0xff
	.zero		1


	//   ....[142]....
        /*0a64*/ 	.word	0x00013300
        /*0a68*/ 	.word	0x00000000
        /*0a6c*/ 	.word	0x00000000
        /*0a70*/ 	.short	0x010a
        /*0a72*/ 	.byte	0xff
	.zero		1


	//   ....[143]....
        /*0a74*/ 	.word	0x00013350
        /*0a78*/ 	.word	0x00000000
        /*0a7c*/ 	.word	0x000000f0
        /*0a80*/ 	.short	0x010a
        /*0a82*/ 	.byte	0xff
	.zero		1


	//   ....[144]....
        /*0a84*/ 	.word	0x000133b0
        /*0a88*/ 	.word	0x00000000
        /*0a8c*/ 	.word	0x000000d0
        /*0a90*/ 	.short	0x010a
        /*0a92*/ 	.byte	0xff
	.zero		1


	//   ....[145]....
        /*0a94*/ 	.word	0x00013400
        /*0a98*/ 	.word	0x00000000
        /*0a9c*/ 	.word	0x000000c0
        /*0aa0*/ 	.short	0x010a
        /*0aa2*/ 	.byte	0xff
	.zero		1


	//   ....[146]....
        /*0aa4*/ 	.word	0x00013460
        /*0aa8*/ 	.word	0x00000000
        /*0aac*/ 	.word	0x000000d0
        /*0ab0*/ 	.short	0x010a
        /*0ab2*/ 	.byte	0xff
	.zero		1


	//   ....[147]....
        /*0ab4*/ 	.word	0x000134b0
        /*0ab8*/ 	.word	0x00000010
        /*0abc*/ 	.word	0x000000c0
        /*0ac0*/ 	.short	0x010a
        /*0ac2*/ 	.byte	0xff
	.zero		1


	//   ....[148]....
        /*0ac4*/ 	.word	0x00013500
        /*0ac8*/ 	.word	0x00000004
        /*0acc*/ 	.word	0x00000000
        /*0ad0*/ 	.short	0x010a
        /*0ad2*/ 	.byte	0xff
	.zero		1


	//   ....[149]....
        /*0ad4*/ 	.word	0x00013550
        /*0ad8*/ 	.word	0x00000003
        /*0adc*/ 	.word	0x000000e8
        /*0ae0*/ 	.short	0x010a
        /*0ae2*/ 	.byte	0xff
	.zero		1


	//   ....[150]....
        /*0ae4*/ 	.word	0x000135a0
        /*0ae8*/ 	.word	0x00000007
        /*0aec*/ 	.word	0x00000000
        /*0af0*/ 	.short	0x010a
        /*0af2*/ 	.byte	0xff
	.zero		1


	//   ....[151]....
        /*0af4*/ 	.word	0x000135f0
        /*0af8*/ 	.word	0x00000003
        /*0afc*/ 	.word	0x00000110
        /*0b00*/ 	.short	0x010a
        /*0b02*/ 	.byte	0xff
	.zero		1


	//   ....[152]....
        /*0b04*/ 	.word	0x00013640
        /*0b08*/ 	.word	0x0000000c
        /*0b0c*/ 	.word	0x000000c0
        /*0b10*/ 	.short	0x010a
        /*0b12*/ 	.byte	0xff
	.zero		1


	//   ....[153]....
        /*0b14*/ 	.word	0x000136a0
        /*0b18*/ 	.word	0x00000000
        /*0b1c*/ 	.word	0x000000b8
        /*0b20*/ 	.short	0x010a
        /*0b22*/ 	.byte	0xff
	.zero		1


	//   ....[154]....
        /*0b24*/ 	.word	0x00013700
        /*0b28*/ 	.word	0x00000009
        /*0b2c*/ 	.word	0x00000090
        /*0b30*/ 	.short	0x010a
        /*0b32*/ 	.byte	0xff
	.zero		1


	//   ....[155]....
        /*0b34*/ 	.word	0x00013760
        /*0b38*/ 	.word	0x00000009
        /*0b3c*/ 	.word	0x00000098
        /*0b40*/ 	.short	0x010a
        /*0b42*/ 	.byte	0xff
	.zero		1


	//   ....[156]....
        /*0b44*/ 	.word	0x000137c0
        /*0b48*/ 	.word	0x00000009
        /*0b4c*/ 	.word	0x000000a0
        /*0b50*/ 	.short	0x010a
        /*0b52*/ 	.byte	0xff
	.zero		1


	//   ....[157]....
        /*0b54*/ 	.word	0x00013820
        /*0b58*/ 	.word	0x00000009
        /*0b5c*/ 	.word	0x000000a8
        /*0b60*/ 	.short	0x010a
        /*0b62*/ 	.byte	0xff
	.zero		1


	//   ....[158]....
        /*0b64*/ 	.word	0x00013880
        /*0b68*/ 	.word	0x00000000
        /*0b6c*/ 	.word	0x00000090
        /*0b70*/ 	.short	0x010a
        /*0b72*/ 	.byte	0xff
	.zero		1


	//   ....[159]....
        /*0b74*/ 	.word	0x000138e0
        /*0b78*/ 	.word	0x00000000
        /*0b7c*/ 	.word	0x00000098
        /*0b80*/ 	.short	0x010a
        /*0b82*/ 	.byte	0xff
	.zero		1


	//   ....[160]....
        /*0b84*/ 	.word	0x00013940
        /*0b88*/ 	.word	0x00000000
        /*0b8c*/ 	.word	0x000000a0
        /*0b90*/ 	.short	0x010a
        /*0b92*/ 	.byte	0xff
	.zero		1


	//   ....[161]....
        /*0b94*/ 	.word	0x000139a0
        /*0b98*/ 	.word	0x00000000
        /*0b9c*/ 	.word	0x000000a8
        /*0ba0*/ 	.short	0x010a
        /*0ba2*/ 	.byte	0xff
	.zero		1


	//   ....[162]....
        /*0ba4*/ 	.word	0x00013a00
        /*0ba8*/ 	.word	0x00000003
        /*0bac*/ 	.word	0x00000090
        /*0bb0*/ 	.short	0x010a
        /*0bb2*/ 	.byte	0xff
	.zero		1


	//   ....[163]....
        /*0bb4*/ 	.word	0x00013a60
        /*0bb8*/ 	.word	0x00000003
        /*0bbc*/ 	.word	0x00000098
        /*0bc0*/ 	.short	0x010a
        /*0bc2*/ 	.byte	0xff
	.zero		1


	//   ....[164]....
        /*0bc4*/ 	.word	0x00013ac0
        /*0bc8*/ 	.word	0x00000003
        /*0bcc*/ 	.word	0x000000a0
        /*0bd0*/ 	.short	0x010a
        /*0bd2*/ 	.byte	0xff
	.zero		1


	//   ....[165]....
        /*0bd4*/ 	.word	0x00013b10
        /*0bd8*/ 	.word	0x00000000
        /*0bdc*/ 	.word	0x000000c0
        /*0be0*/ 	.short	0x010a
        /*0be2*/ 	.byte	0xff
	.zero		1


	//   ....[166]....
        /*0be4*/ 	.word	0x00013b70
        /*0be8*/ 	.word	0x00000003
        /*0bec*/ 	.word	0x00000070
        /*0bf0*/ 	.short	0x010a
        /*0bf2*/ 	.byte	0xff
	.zero		1


	//   ....[167]....
        /*0bf4*/ 	.word	0x00013bd0
        /*0bf8*/ 	.word	0x00000003
        /*0bfc*/ 	.word	0x000000e0
        /*0c00*/ 	.short	0x010a
        /*0c02*/ 	.byte	0xff
	.zero		1


	//   ....[168]....
        /*0c04*/ 	.word	0x00013c20
        /*0c08*/ 	.word	0x00000003
        /*0c0c*/ 	.word	0x00000070
        /*0c10*/ 	.short	0x010a
        /*0c12*/ 	.byte	0xff
	.zero		1


	//   ....[169]....
        /*0c14*/ 	.word	0x00013c70
        /*0c18*/ 	.word	0x0000000b
        /*0c1c*/ 	.word	0x00000070
        /*0c20*/ 	.short	0x010a
        /*0c22*/ 	.byte	0xff
	.zero		1


	//   ....[170]....
        /*0c24*/ 	.word	0x00013cc0
        /*0c28*/ 	.word	0x00000000
        /*0c2c*/ 	.word	0x00000070
        /*0c30*/ 	.short	0x010a
        /*0c32*/ 	.byte	0xff
	.zero		1


	//   ....[171]....
        /*0c34*/ 	.word	0x00013d10
        /*0c38*/ 	.word	0x00000009
        /*0c3c*/ 	.word	0x00000070
        /*0c40*/ 	.short	0x010a
        /*0c42*/ 	.byte	0xff
	.zero		1


	//   ....[172]....
        /*0c44*/ 	.word	0x00013d60
        /*0c48*/ 	.word	0x00000009
        /*0c4c*/ 	.word	0x00000070
        /*0c50*/ 	.short	0x010a
        /*0c52*/ 	.byte	0xff
	.zero		1


	//   ....[173]....
        /*0c54*/ 	.word	0x00013db0
        /*0c58*/ 	.word	0x00000000
        /*0c5c*/ 	.word	0x00000070
        /*0c60*/ 	.short	0x010a
        /*0c62*/ 	.byte	0xff
	.zero		1


	//   ....[174]....
        /*0c64*/ 	.word	0x00013e00
        /*0c68*/ 	.word	0x00000003
        /*0c6c*/ 	.word	0x00000070
        /*0c70*/ 	.short	0x010a
        /*0c72*/ 	.byte	0xff
	.zero		1


	//----- nvinfo : EIATTR_NUM_MBARRIERS
	.align		4
.L_47:
        /*0c74*/ 	.byte	0x03, 0x38
        /*0c76*/ 	.short	0x0023


	//----- nvinfo : EIATTR_EXIT_INSTR_OFFSETS
	.align		4
        /*0c78*/ 	.byte	0x04, 0x1c
        /*0c7a*/ 	.short	(.L_49 - .L_48)


	//   ....[0]....
.L_48:
        /*0c7c*/ 	.word	0x00003170


	//   ....[1]....
        /*0c80*/ 	.word	0x00003680


	//   ....[2]....
        /*0c84*/ 	.word	0x000036e0


	//   ....[3]....
        /*0c88*/ 	.word	0x00004c40


	//   ....[4]....
        /*0c8c*/ 	.word	0x00006740


	//   ....[5]....
        /*0c90*/ 	.word	0x00006780


	//   ....[6]....
        /*0c94*/ 	.word	0x00012e80


	//   ....[7]....
        /*0c98*/ 	.word	0x00012ef0


	//   ....[8]....
        /*0c9c*/ 	.word	0x00012f20


	//   ....[9]....
        /*0ca0*/ 	.word	0x00012fa0


	//----- nvinfo : EIATTR_MAX_THREADS
	.align		4
.L_49:
        /*0ca4*/ 	.byte	0x04, 0x05
        /*0ca6*/ 	.short	(.L_51 - .L_50)
.L_50:
        /*0ca8*/ 	.word	0x00000100
        /*0cac*/ 	.word	0x00000001
        /*0cb0*/ 	.word	0x00000001


	//----- nvinfo : EIATTR_CRS_STACK_SIZE
	.align		4
.L_51:
        /*0cb4*/ 	.byte	0x04, 0x1e
        /*0cb6*/ 	.short	(.L_53 - .L_52)
.L_52:
        /*0cb8*/ 	.word	0x00000000


	//----- nvinfo : EIATTR_CBANK_PARAM_SIZE
	.align		4
.L_53:
        /*0cbc*/ 	.byte	0x03, 0x19
        /*0cbe*/ 	.short	0x0c00


	//----- nvinfo : EIATTR_PARAM_CBANK
	.align		4
        /*0cc0*/ 	.byte	0x04, 0x0a
        /*0cc2*/ 	.short	(.L_55 - .L_54)
	.align		4
.L_54:
        /*0cc4*/ 	.word	index@(.nv.constant0._ZN7cutlass13device_kernelINS_4gemm6kernel13GemmUniversalIN4cute5tupleIJiiiiEEENS1_10collective13CollectiveMmaINS1_46MainloopSm100TmaUmmaWarpSpecializedBlockScaledILi7ELi2ELi1ENS5_IJNS4_1CILi2EEENSA_ILi4EEENSA_ILi1EEEEEEEENS5_IJNSA_ILi128EEENSA_ILi256EEESG_EEENS5_IJNS_12float_e2m1_tENS_13float_ue8m0_tEEEENS5_IJNS5_IJlSD_lEEENS4_6LayoutINS5_IJNS5_IJNS5_IJNSA_ILi32EEESC_EEEiEEESQ_NS5_IJSD_iEEEEEENS5_IJNS5_IJNS5_IJNSA_ILi16EEESC_EEEiEEENS5_IJNS5_IJNSA_ILi0EEESD_EEENSA_ILi512EEEEEENS5_IJSW_iEEEEEEEEEEESL_S13_NS4_8TiledMMAINS4_8MMA_AtomIJNS4_17SM100_MMA_MXF4_SSISJ_SJ_fSK_Li128ELi256ELi32ELNS4_4UMMA5MajorE0ELS18_0ELNS17_7ScaleInE0ELS19_0EEEEEENSN_INS5_IJSD_SD_SD_EEENS5_IJSW_SW_SW_EEEEENS5_IJNS4_10UnderscoreES1F_S1F_EEEEENS5_IJNS4_23SM90_TMA_LOAD_MULTICASTES1I_EEENS5_IJNS4_14ComposedLayoutINS4_7SwizzleILi2ELi4ELi3EEENS4_18smem_ptr_flag_bitsILi4EEENSN_INS5_IJNSA_ILi8EEESG_EEENS5_IJSG_SD_EEEEEEENSN_INS5_IJNS5_IJNS5_IJSP_SD_EEENS5_IJSO_SB_EEEEEESD_NS5_IJSB_SD_EEEEEENS5_IJNS5_IJNS5_IJSU_SY_EEESX_EEESW_NS5_IJSB_SY_EEEEEEEEEEEvNS4_8identityES1J_NS5_IJS1T_NSN_INS5_IJNS5_IJNS5_IJSP_SB_EEES1V_EEESD_S1X_EEENS5_IJS20_SW_NS5_IJSB_NSA_ILi1024EEEEEEEEEEEEEEvS25_EENS_8epilogue10collective18CollectiveEpilogueINS2F_23Sm100TmaWarpSpecializedILi4ELi2ELi32ELb1ELb0EEEJNS5_IJNSA_ILi64EEESH_SG_EEENS5_IJNSN_IS2K_SD_EENSN_IS1V_NS5_IJSD_SG_EEEEEEEENS_10bfloat16_tESM_S2Q_SM_NS2F_6fusion15FusionCallbacksIS2J_NS2R_17LinearCombinationIS2Q_fS2Q_fLNS_15FloatRoundStyleE2EEES2L_S2P_JEEENS4_5SM1004TMEM4LOAD26SM100_TMEM_LOAD_32dp32b32xENS4_13SM90_TMA_LOADENS1K_IS1M_NS1N_ILi16EEENSN_INS5_IJS1P_SO_EEENS5_IJSO_SD_EEEEEEENS4_39AutoVectorizingCopyWithAssumedAlignmentILi128EEENS4_14SM90_TMA_STOREES36_S38_S38_EEEvvEEEEvNT_6ParamsE)
        /*0cc8*/ 	.short	0x0380
        /*0cca*/ 	.short	0x0c00


	//----- nvinfo : EIATTR_SW_WAR
	.align		4
.L_55:
        /*0ccc*/ 	.byte	0x04, 0x36
        /*0cce*/ 	.short	(.L_57 - .L_56)
.L_56:
        /*0cd0*/ 	.word	0x00000008
.L_57:


//--------------------- .nv.callgraph             --------------------------
	.section	.nv.callgraph,"",@"SHT_CUDA_CALLGRAPH"
	.align	4
	.sectionentsize	8
	.align		4
        /*0000*/ 	.word	0x00000000
	.align		4
        /*0004*/ 	.word	0xffffffff
	.align		4
        /*0008*/ 	.word	index@(_ZN7cutlass13device_kernelINS_4gemm6kernel13GemmUniversalIN4cute5tupleIJiiiiEEENS1_10collective13CollectiveMmaINS1_46MainloopSm100TmaUmmaWarpSpecializedBlockScaledILi7ELi2ELi1ENS5_IJNS4_1CILi2EEENSA_ILi4EEENSA_ILi1EEEEEEEENS5_IJNSA_ILi128EEENSA_ILi256EEESG_EEENS5_IJNS_12float_e2m1_tENS_13float_ue8m0_tEEEENS5_IJNS5_IJlSD_lEEENS4_6LayoutINS5_IJNS5_IJNS5_IJNSA_ILi32EEESC_EEEiEEESQ_NS5_IJSD_iEEEEEENS5_IJNS5_IJNS5_IJNSA_ILi16EEESC_EEEiEEENS5_IJNS5_IJNSA_ILi0EEESD_EEENSA_ILi512EEEEEENS5_IJSW_iEEEEEEEEEEESL_S13_NS4_8TiledMMAINS4_8MMA_AtomIJNS4_17SM100_MMA_MXF4_SSISJ_SJ_fSK_Li128ELi256ELi32ELNS4_4UMMA5MajorE0ELS18_0ELNS17_7ScaleInE0ELS19_0EEEEEENSN_INS5_IJSD_SD_SD_EEENS5_IJSW_SW_SW_EEEEENS5_IJNS4_10UnderscoreES1F_S1F_EEEEENS5_IJNS4_23SM90_TMA_LOAD_MULTICASTES1I_EEENS5_IJNS4_14ComposedLayoutINS4_7SwizzleILi2ELi4ELi3EEENS4_18smem_ptr_flag_bitsILi4EEENSN_INS5_IJNSA_ILi8EEESG_EEENS5_IJSG_SD_EEEEEEENSN_INS5_IJNS5_IJNS5_IJSP_SD_EEENS5_IJSO_SB_EEEEEESD_NS5_IJSB_SD_EEEEEENS5_IJNS5_IJNS5_IJSU_SY_EEESX_EEESW_NS5_IJSB_SY_EEEEEEEEEEEvNS4_8identityES1J_NS5_IJS1T_NSN_INS5_IJNS5_IJNS5_IJSP_SB_EEES1V_EEESD_S1X_EEENS5_IJS20_SW_NS5_IJSB_NSA_ILi1024EEEEEEEEEEEEEEvS25_EENS_8epilogue10collective18CollectiveEpilogueINS2F_23Sm100TmaWarpSpecializedILi4ELi2ELi32ELb1ELb0EEEJNS5_IJNSA_ILi64EEESH_SG_EEENS5_IJNSN_IS2K_SD_EENSN_IS1V_NS5_IJSD_SG_EEEEEEEENS_10bfloat16_tESM_S2Q_SM_NS2F_6fusion15FusionCallbacksIS2J_NS2R_17LinearCombinationIS2Q_fS2Q_fLNS_15FloatRoundStyleE2EEES2L_S2P_JEEENS4_5SM1004TMEM4LOAD26SM100_TMEM_LOAD_32dp32b32xENS4_13SM90_TMA_LOADENS1K_IS1M_NS1N_ILi16EEENSN_INS5_IJS1P_SO_EEENS5_IJSO_SD_EEEEEEENS4_39AutoVectorizingCopyWithAssumedAlignmentILi128EEENS4_14SM90_TMA_STOREES36_S38_S38_EEEvvEEEEvNT_6ParamsE)
	.align		4
        /*000c*/ 	.word	index@(__assertfail)
	.align		4
        /*0010*/ 	.word	0x00000000
	.align		4
        /*0014*/ 	.word	0xfffffffe
	.align		4
        /*0018*/ 	.word	0x00000000
	.align		4
        /*001c*/ 	.word	0xfffffffd
	.align		4
        /*0020*/ 	.word	0x00000000
	.align		4
        /*0024*/ 	.word	0xfffffffc


//--------------------- .nv.constant4             --------------------------
	.section	.nv.constant4,"a",@progbits
	.align	8
	.align		8
.nv.constant4:
        /*0000*/ 	.dword	__assertfail
	.align		8
        /*0008*/ 	.dword	__unnamed_1
	.align		8
        /*0010*/ 	.dword	__unnamed_2
	.align		8
        /*0018*/ 	.dword	_ZN40_INTERNAL_bc0384b4_4_k_cu_f48112c4_290584cuda3std3__45__cpo5beginE
	.align		8
        /*0020*/ 	.dword	_ZN40_INTERNAL_bc0384b4_4_k_cu_f48112c4_290584cuda3std3__45__cpo3endE
	.align		8
        /*0028*/ 	.dword	_ZN40_INTERNAL_bc0384b4_4_k_cu_f48112c4_290584cuda3std3__45__cpo6cbeginE
	.align		8
        /*0030*/ 	.dword	_ZN40_INTERNAL_bc0384b4_4_k_cu_f48112c4_290584cuda3std3__45__cpo4cendE
	.align		8
        /*0038*/ 	.dword	_ZN40_INTERNAL_bc0384b4_4_k_cu_f48112c4_290584cuda3std3__442_GLOBAL__N__bc0384b4_4_k_cu_f48112c4_290586ignoreE
	.align		8
        /*0040*/ 	.dword	_ZN40_INTERNAL_bc0384b4_4_k_cu_f48112c4_290584cuda3std3__419piecewise_constructE
	.align		8
        /*0048*/ 	.dword	_ZN40_INTERNAL_bc0384b4_4_k_cu_f48112c4_290584cuda3std3__48in_placeE
	.align		8
        /*0050*/ 	.dword	_ZN40_INTERNAL_bc0384b4_4_k_cu_f48112c4_290584cuda3std6ranges3__45__cpo4swapE
	.align		8
        /*0058*/ 	.dword	_ZN40_INTERNAL_bc0384b4_4_k_cu_f48112c4_290584cuda3std6ranges3__45__cpo9iter_moveE
	.align		8
        /*0060*/ 	.dword	_ZN40_INTERNAL_bc0384b4_4_k_cu_f48112c4_290584cute7productE
	.align		8
        /*0068*/ 	.dword	_ZN40_INTERNAL_bc0384b4_4_k_cu_f48112c4_290584cute1_E
	.align		8
        /*0070*/ 	.dword	$str$25
	.align		8
        /*0078*/ 	.dword	$str$26
	.align		8
        /*0080*/ 	.dword	$str$29
	.align		8
        /*0088*/ 	.dword	$str$30


//--------------------- .text._ZN7cutlass13device_kernelINS_4gemm6kernel13GemmUniversalIN4cute5tupleIJiiiiEEENS1_10collective13CollectiveMmaINS1_46MainloopSm100TmaUmmaWarpSpecializedBlockScaledILi7ELi2ELi1ENS5_IJNS4_1CILi2EEENSA_ILi4EEENSA_ILi1EEEEEEEENS5_IJNSA_ILi128EEENSA_ILi256EEESG_EEENS5_IJNS_12float_e2m1_tENS_13float_ue8m0_tEEEENS5_IJNS5_IJlSD_lEEENS4_6LayoutINS5_IJNS5_IJNS5_IJNSA_ILi32EEESC_EEEiEEESQ_NS5_IJSD_iEEEEEENS5_IJNS5_IJNS5_IJNSA_ILi16EEESC_EEEiEEENS5_IJNS5_IJNSA_ILi0EEESD_EEENSA_ILi512EEEEEENS5_IJSW_iEEEEEEEEEEESL_S13_NS4_8TiledMMAINS4_8MMA_AtomIJNS4_17SM100_MMA_MXF4_SSISJ_SJ_fSK_Li128ELi256ELi32ELNS4_4UMMA5MajorE0ELS18_0ELNS17_7ScaleInE0ELS19_0EEEEEENSN_INS5_IJSD_SD_SD_EEENS5_IJSW_SW_SW_EEEEENS5_IJNS4_10UnderscoreES1F_S1F_EEEEENS5_IJNS4_23SM90_TMA_LOAD_MULTICASTES1I_EEENS5_IJNS4_14ComposedLayoutINS4_7SwizzleILi2ELi4ELi3EEENS4_18smem_ptr_flag_bitsILi4EEENSN_INS5_IJNSA_ILi8EEESG_EEENS5_IJSG_SD_EEEEEEENSN_INS5_IJNS5_IJNS5_IJSP_SD_EEENS5_IJSO_SB_EEEEEESD_NS5_IJSB_SD_EEEEEENS5_IJNS5_IJNS5_IJSU_SY_EEESX_EEESW_NS5_IJSB_SY_EEEEEEEEEEEvNS4_8identityES1J_NS5_IJS1T_NSN_INS5_IJNS5_IJNS5_IJSP_SB_EEES1V_EEESD_S1X_EEENS5_IJS20_SW_NS5_IJSB_NSA_ILi1024EEEEEEEEEEEEEEvS25_EENS_8epilogue10collective18CollectiveEpilogueINS2F_23Sm100TmaWarpSpecializedILi4ELi2ELi32ELb1ELb0EEEJNS5_IJNSA_ILi64EEESH_SG_EEENS5_IJNSN_IS2K_SD_EENSN_IS1V_NS5_IJSD_SG_EEEEEEEENS_10bfloat16_tESM_S2Q_SM_NS2F_6fusion15FusionCallbacksIS2J_NS2R_17LinearCombinationIS2Q_fS2Q_fLNS_15FloatRoundStyleE2EEES2L_S2P_JEEENS4_5SM1004TMEM4LOAD26SM100_TMEM_LOAD_32dp32b32xENS4_13SM90_TMA_LOADENS1K_IS1M_NS1N_ILi16EEENSN_INS5_IJS1P_SO_EEENS5_IJSO_SD_EEEEEEENS4_39AutoVectorizingCopyWithAssumedAlignmentILi128EEENS4_14SM90_TMA_STOREES36_S38_S38_EEEvvEEEEvNT_6ParamsE --------------------------
	.section	.text._ZN7cutlass13device_kernelINS_4gemm6kernel13GemmUniversalIN4cute5tupleIJiiiiEEENS1_10collective13CollectiveMmaINS1_46MainloopSm100TmaUmmaWarpSpecializedBlockScaledILi7ELi2ELi1ENS5_IJNS4_1CILi2EEENSA_ILi4EEENSA_ILi1EEEEEEEENS5_IJNSA_ILi128EEENSA_ILi256EEESG_EEENS5_IJNS_12float_e2m1_tENS_13float_ue8m0_tEEEENS5_IJNS5_IJlSD_lEEENS4_6LayoutINS5_IJNS5_IJNS5_IJNSA_ILi32EEESC_EEEiEEESQ_NS5_IJSD_iEEEEEENS5_IJNS5_IJNS5_IJNSA_ILi16EEESC_EEEiEEENS5_IJNS5_IJNSA_ILi0EEESD_EEENSA_ILi512EEEEEENS5_IJSW_iEEEEEEEEEEESL_S13_NS4_8TiledMMAINS4_8MMA_AtomIJNS4_17SM100_MMA_MXF4_SSISJ_SJ_fSK_Li128ELi256ELi32ELNS4_4UMMA5MajorE0ELS18_0ELNS17_7ScaleInE0ELS19_0EEEEEENSN_INS5_IJSD_SD_SD_EEENS5_IJSW_SW_SW_EEEEENS5_IJNS4_10UnderscoreES1F_S1F_EEEEENS5_IJNS4_23SM90_TMA_LOAD_MULTICASTES1I_EEENS5_IJNS4_14ComposedLayoutINS4_7SwizzleILi2ELi4ELi3EEENS4_18smem_ptr_flag_bitsILi4EEENSN_INS5_IJNSA_ILi8EEESG_EEENS5_IJSG_SD_EEEEEEENSN_INS5_IJNS5_IJNS5_IJSP_SD_EEENS5_IJSO_SB_EEEEEESD_NS5_IJSB_SD_EEEEEENS5_IJNS5_IJNS5_IJSU_SY_EEESX_EEESW_NS5_IJSB_SY_EEEEEEEEEEEvNS4_8identityES1J_NS5_IJS1T_NSN_INS5_IJNS5_IJNS5_IJSP_SB_EEES1V_EEESD_S1X_EEENS5_IJS20_SW_NS5_IJSB_NSA_ILi1024EEEEEEEEEEEEEEvS25_EENS_8epilogue10collective18CollectiveEpilogueINS2F_23Sm100TmaWarpSpecializedILi4ELi2ELi32ELb1ELb0EEEJNS5_IJNSA_ILi64EEESH_SG_EEENS5_IJNSN_IS2K_SD_EENSN_IS1V_NS5_IJSD_SG_EEEEEEEENS_10bfloat16_tESM_S2Q_SM_NS2F_6fusion15FusionCallbacksIS2J_NS2R_17LinearCombinationIS2Q_fS2Q_fLNS_15FloatRoundStyleE2EEES2L_S2P_JEEENS4_5SM1004TMEM4LOAD26SM100_TMEM_LOAD_32dp32b32xENS4_13SM90_TMA_LOADENS1K_IS1M_NS1N_ILi16EEENSN_INS5_IJS1P_SO_EEENS5_IJSO_SD_EEEEEEENS4_39AutoVectorizingCopyWithAssumedAlignmentILi128EEENS4_14SM90_TMA_STOREES36_S38_S38_EEEvvEEEEvNT_6ParamsE,"ax",@progbits
	.align	128
.text._ZN7cutlass13device_kernelINS_4gemm6kernel13GemmUniversalIN4cute5tupleIJiiiiEEENS1_10collective13CollectiveMmaINS1_46MainloopSm100TmaUmmaWarpSpecializedBlockScaledILi7ELi2ELi1ENS5_IJNS4_1CILi2EEENSA_ILi4EEENSA_ILi1EEEEEEEENS5_IJNSA_ILi128EEENSA_ILi256EEESG_EEENS5_IJNS_12float_e2m1_tENS_13float_ue8m0_tEEEENS5_IJNS5_IJlSD_lEEENS4_6LayoutINS5_IJNS5_IJNS5_IJNSA_ILi32EEESC_EEEiEEESQ_NS5_IJSD_iEEEEEENS5_IJNS5_IJNS5_IJNSA_ILi16EEESC_EEEiEEENS5_IJNS5_IJNSA_ILi0EEESD_EEENSA_ILi512EEEEEENS5_IJSW_iEEEEEEEEEEESL_S13_NS4_8TiledMMAINS4_8MMA_AtomIJNS4_17SM100_MMA_MXF4_SSISJ_SJ_fSK_Li128ELi256ELi32ELNS4_4UMMA5MajorE0ELS18_0ELNS17_7ScaleInE0ELS19_0EEEEEENSN_INS5_IJSD_SD_SD_EEENS5_IJSW_SW_SW_EEEEENS5_IJNS4_10UnderscoreES1F_S1F_EEEEENS5_IJNS4_23SM90_TMA_LOAD_MULTICASTES1I_EEENS5_IJNS4_14ComposedLayoutINS4_7SwizzleILi2ELi4ELi3EEENS4_18smem_ptr_flag_bitsILi4EEENSN_INS5_IJNSA_ILi8EEESG_EEENS5_IJSG_SD_EEEEEEENSN_INS5_IJNS5_IJNS5_IJSP_SD_EEENS5_IJSO_SB_EEEEEESD_NS5_IJSB_SD_EEEEEENS5_IJNS5_IJNS5_IJSU_SY_EEESX_EEESW_NS5_IJSB_SY_EEEEEEEEEEEvNS4_8identityES1J_NS5_IJS1T_NSN_INS5_IJNS5_IJNS5_IJSP_SB_EEES1V_EEESD_S1X_EEENS5_IJS20_SW_NS5_IJSB_NSA_ILi1024EEEEEEEEEEEEEEvS25_EENS_8epilogue10collective18CollectiveEpilogueINS2F_23Sm100TmaWarpSpecializedILi4ELi2ELi32ELb1ELb0EEEJNS5_IJNSA_ILi64EEESH_SG_EEENS5_IJNSN_IS2K_SD_EENSN_IS1V_NS5_IJSD_SG_EEEEEEEENS_10bfloat16_tESM_S2Q_SM_NS2F_6fusion15FusionCallbacksIS2J_NS2R_17LinearCombinationIS2Q_fS2Q_fLNS_15FloatRoundStyleE2EEES2L_S2P_JEEENS4_5SM1004TMEM4LOAD26SM100_TMEM_LOAD_32dp32b32xENS4_13SM90_TMA_LOADENS1K_IS1M_NS1N_ILi16EEENSN_INS5_IJS1P_SO_EEENS5_IJSO_SD_EEEEEEENS4_39AutoVectorizingCopyWithAssumedAlignmentILi128EEENS4_14SM90_TMA_STOREES36_S38_S38_EEEvvEEEEvNT_6ParamsE:
        .type           _ZN7cutlass13device_kernelINS_4gemm6kernel13GemmUniversalIN4cute5tupleIJiiiiEEENS1_10collective13CollectiveMmaINS1_46MainloopSm100TmaUmmaWarpSpecializedBlockScaledILi7ELi2ELi1ENS5_IJNS4_1CILi2EEENSA_ILi4EEENSA_ILi1EEEEEEEENS5_IJNSA_ILi128EEENSA_ILi256EEESG_EEENS5_IJNS_12float_e2m1_tENS_13float_ue8m0_tEEEENS5_IJNS5_IJlSD_lEEENS4_6LayoutINS5_IJNS5_IJNS5_IJNSA_ILi32EEESC_EEEiEEESQ_NS5_IJSD_iEEEEEENS5_IJNS5_IJNS5_IJNSA_ILi16EEESC_EEEiEEENS5_IJNS5_IJNSA_ILi0EEESD_EEENSA_ILi512EEEEEENS5_IJSW_iEEEEEEEEEEESL_S13_NS4_8TiledMMAINS4_8MMA_AtomIJNS4_17SM100_MMA_MXF4_SSISJ_SJ_fSK_Li128ELi256ELi32ELNS4_4UMMA5MajorE0ELS18_0ELNS17_7ScaleInE0ELS19_0EEEEEENSN_INS5_IJSD_SD_SD_EEENS5_IJSW_SW_SW_EEEEENS5_IJNS4_10UnderscoreES1F_S1F_EEEEENS5_IJNS4_23SM90_TMA_LOAD_MULTICASTES1I_EEENS5_IJNS4_14ComposedLayoutINS4_7SwizzleILi2ELi4ELi3EEENS4_18smem_ptr_flag_bitsILi4EEENSN_INS5_IJNSA_ILi8EEESG_EEENS5_IJSG_SD_EEEEEEENSN_INS5_IJNS5_IJNS5_IJSP_SD_EEENS5_IJSO_SB_EEEEEESD_NS5_IJSB_SD_EEEEEENS5_IJNS5_IJNS5_IJSU_SY_EEESX_EEESW_NS5_IJSB_SY_EEEEEEEEEEEvNS4_8identityES1J_NS5_IJS1T_NSN_INS5_IJNS5_IJNS5_IJSP_SB_EEES1V_EEESD_S1X_EEENS5_IJS20_SW_NS5_IJSB_NSA_ILi1024EEEEEEEEEEEEEEvS25_EENS_8epilogue10collective18CollectiveEpilogueINS2F_23Sm100TmaWarpSpecializedILi4ELi2ELi32ELb1ELb0EEEJNS5_IJNSA_ILi64EEESH_SG_EEENS5_IJNSN_IS2K_SD_EENSN_IS1V_NS5_IJSD_SG_EEEEEEEENS_10bfloat16_tESM_S2Q_SM_NS2F_6fusion15FusionCallbacksIS2J_NS2R_17LinearCombinationIS2Q_fS2Q_fLNS_15FloatRoundStyleE2EEES2L_S2P_JEEENS4_5SM1004TMEM4LOAD26SM100_TMEM_LOAD_32dp32b32xENS4_13SM90_TMA_LOADENS1K_IS1M_NS1N_ILi16EEENSN_INS5_IJS1P_SO_EEENS5_IJSO_SD_EEEEEEENS4_39AutoVectorizingCopyWithAssumedAlignmentILi128EEENS4_14SM90_TMA_STOREES36_S38_S38_EEEvvEEEEvNT_6ParamsE,@function
        .size           _ZN7cutlass13device_kernelINS_4gemm6kernel13GemmUniversalIN4cute5tupleIJiiiiEEENS1_10collective13CollectiveMmaINS1_46MainloopSm100TmaUmmaWarpSpecializedBlockScaledILi7ELi2ELi1ENS5_IJNS4_1CILi2EEENSA_ILi4EEENSA_ILi1EEEEEEEENS5_IJNSA_ILi128EEENSA_ILi256EEESG_EEENS5_IJNS_12float_e2m1_tENS_13float_ue8m0_tEEEENS5_IJNS5_IJlSD_lEEENS4_6LayoutINS5_IJNS5_IJNS5_IJNSA_ILi32EEESC_EEEiEEESQ_NS5_IJSD_iEEEEEENS5_IJNS5_IJNS5_IJNSA_ILi16EEESC_EEEiEEENS5_IJNS5_IJNSA_ILi0EEESD_EEENSA_ILi512EEEEEENS5_IJSW_iEEEEEEEEEEESL_S13_NS4_8TiledMMAINS4_8MMA_AtomIJNS4_17SM100_MMA_MXF4_SSISJ_SJ_fSK_Li128ELi256ELi32ELNS4_4UMMA5MajorE0ELS18_0ELNS17_7ScaleInE0ELS19_0EEEEEENSN_INS5_IJSD_SD_SD_EEENS5_IJSW_SW_SW_EEEEENS5_IJNS4_10UnderscoreES1F_S1F_EEEEENS5_IJNS4_23SM90_TMA_LOAD_MULTICASTES1I_EEENS5_IJNS4_14ComposedLayoutINS4_7SwizzleILi2ELi4ELi3EEENS4_18smem_ptr_flag_bitsILi4EEENSN_INS5_IJNSA_ILi8EEESG_EEENS5_IJSG_SD_EEEEEEENSN_INS5_IJNS5_IJNS5_IJSP_SD_EEENS5_IJSO_SB_EEEEEESD_NS5_IJSB_SD_EEEEEENS5_IJNS5_IJNS5_IJSU_SY_EEESX_EEESW_NS5_IJSB_SY_EEEEEEEEEEEvNS4_8identityES1J_NS5_IJS1T_NSN_INS5_IJNS5_IJNS5_IJSP_SB_EEES1V_EEESD_S1X_EEENS5_IJS20_SW_NS5_IJSB_NSA_ILi1024EEEEEEEEEEEEEEvS25_EENS_8epilogue10collective18CollectiveEpilogueINS2F_23Sm100TmaWarpSpecializedILi4ELi2ELi32ELb1ELb0EEEJNS5_IJNSA_ILi64EEESH_SG_EEENS5_IJNSN_IS2K_SD_EENSN_IS1V_NS5_IJSD_SG_EEEEEEEENS_10bfloat16_tESM_S2Q_SM_NS2F_6fusion15FusionCallbacksIS2J_NS2R_17LinearCombinationIS2Q_fS2Q_fLNS_15FloatRoundStyleE2EEES2L_S2P_JEEENS4_5SM1004TMEM4LOAD26SM100_TMEM_LOAD_32dp32b32xENS4_13SM90_TMA_LOADENS1K_IS1M_NS1N_ILi16EEENSN_INS5_IJS1P_SO_EEENS5_IJSO_SD_EEEEEEENS4_39AutoVectorizingCopyWithAssumedAlignmentILi128EEENS4_14SM90_TMA_STOREES36_S38_S38_EEEvvEEEEvNT_6ParamsE,(.L_x_247 - _ZN7cutlass13device_kernelINS_4gemm6kernel13GemmUniversalIN4cute5tupleIJiiiiEEENS1_10collective13CollectiveMmaINS1_46MainloopSm100TmaUmmaWarpSpecializedBlockScaledILi7ELi2ELi1ENS5_IJNS4_1CILi2EEENSA_ILi4EEENSA_ILi1EEEEEEEENS5_IJNSA_ILi128EEENSA_ILi256EEESG_EEENS5_IJNS_12float_e2m1_tENS_13float_ue8m0_tEEEENS5_IJNS5_IJlSD_lEEENS4_6LayoutINS5_IJNS5_IJNS5_IJNSA_ILi32EEESC_EEEiEEESQ_NS5_IJSD_iEEEEEENS5_IJNS5_IJNS5_IJNSA_ILi16EEESC_EEEiEEENS5_IJNS5_IJNSA_ILi0EEESD_EEENSA_ILi512EEEEEENS5_IJSW_iEEEEEEEEEEESL_S13_NS4_8TiledMMAINS4_8MMA_AtomIJNS4_17SM100_MMA_MXF4_SSISJ_SJ_fSK_Li128ELi256ELi32ELNS4_4UMMA5MajorE0ELS18_0ELNS17_7ScaleInE0ELS19_0EEEEEENSN_INS5_IJSD_SD_SD_EEENS5_IJSW_SW_SW_EEEEENS5_IJNS4_10UnderscoreES1F_S1F_EEEEENS5_IJNS4_23SM90_TMA_LOAD_MULTICASTES1I_EEENS5_IJNS4_14ComposedLayoutINS4_7SwizzleILi2ELi4ELi3EEENS4_18smem_ptr_flag_bitsILi4EEENSN_INS5_IJNSA_ILi8EEESG_EEENS5_IJSG_SD_EEEEEEENSN_INS5_IJNS5_IJNS5_IJSP_SD_EEENS5_IJSO_SB_EEEEEESD_NS5_IJSB_SD_EEEEEENS5_IJNS5_IJNS5_IJSU_SY_EEESX_EEESW_NS5_IJSB_SY_EEEEEEEEEEEvNS4_8identityES1J_NS5_IJS1T_NSN_INS5_IJNS5_IJNS5_IJSP_SB_EEES1V_EEESD_S1X_EEENS5_IJS20_SW_NS5_IJSB_NSA_ILi1024EEEEEEEEEEEEEEvS25_EENS_8epilogue10collective18CollectiveEpilogueINS2F_23Sm100TmaWarpSpecializedILi4ELi2ELi32ELb1ELb0EEEJNS5_IJNSA_ILi64EEESH_SG_EEENS5_IJNSN_IS2K_SD_EENSN_IS1V_NS5_IJSD_SG_EEEEEEEENS_10bfloat16_tESM_S2Q_SM_NS2F_6fusion15FusionCallbacksIS2J_NS2R_17LinearCombinationIS2Q_fS2Q_fLNS_15FloatRoundStyleE2EEES2L_S2P_JEEENS4_5SM1004TMEM4LOAD26SM100_TMEM_LOAD_32dp32b32xENS4_13SM90_TMA_LOADENS1K_IS1M_NS1N_ILi16EEENSN_INS5_IJS1P_SO_EEENS5_IJSO_SD_EEEEEEENS4_39AutoVectorizingCopyWithAssumedAlignmentILi128EEENS4_14SM90_TMA_STOREES36_S38_S38_EEEvvEEEEvNT_6ParamsE)
        .other          _ZN7cutlass13device_kernelINS_4gemm6kernel13GemmUniversalIN4cute5tupleIJiiiiEEENS1_10collective13CollectiveMmaINS1_46MainloopSm100TmaUmmaWarpSpecializedBlockScaledILi7ELi2ELi1ENS5_IJNS4_1CILi2EEENSA_ILi4EEENSA_ILi1EEEEEEEENS5_IJNSA_ILi128EEENSA_ILi256EEESG_EEENS5_IJNS_12float_e2m1_tENS_13float_ue8m0_tEEEENS5_IJNS5_IJlSD_lEEENS4_6LayoutINS5_IJNS5_IJNS5_IJNSA_ILi32EEESC_EEEiEEESQ_NS5_IJSD_iEEEEEENS5_IJNS5_IJNS5_IJNSA_ILi16EEESC_EEEiEEENS5_IJNS5_IJNSA_ILi0EEESD_EEENSA_ILi512EEEEEENS5_IJSW_iEEEEEEEEEEESL_S13_NS4_8TiledMMAINS4_8MMA_AtomIJNS4_17SM100_MMA_MXF4_SSISJ_SJ_fSK_Li128ELi256ELi32ELNS4_4UMMA5MajorE0ELS18_0ELNS17_7ScaleInE0ELS19_0EEEEEENSN_INS5_IJSD_SD_SD_EEENS5_IJSW_SW_SW_EEEEENS5_IJNS4_10UnderscoreES1F_S1F_EEEEENS5_IJNS4_23SM90_TMA_LOAD_MULTICASTES1I_EEENS5_IJNS4_14ComposedLayoutINS4_7SwizzleILi2ELi4ELi3EEENS4_18smem_ptr_flag_bitsILi4EEENSN_INS5_IJNSA_ILi8EEESG_EEENS5_IJSG_SD_EEEEEEENSN_INS5_IJNS5_IJNS5_IJSP_SD_EEENS5_IJSO_SB_EEEEEESD_NS5_IJSB_SD_EEEEEENS5_IJNS5_IJNS5_IJSU_SY_EEESX_EEESW_NS5_IJSB_SY_EEEEEEEEEEEvNS4_8identityES1J_NS5_IJS1T_NSN_INS5_IJNS5_IJNS5_IJSP_SB_EEES1V_EEESD_S1X_EEENS5_IJS20_SW_NS5_IJSB_NSA_ILi1024EEEEEEEEEEEEEEvS25_EENS_8epilogue10collective18CollectiveEpilogueINS2F_23Sm100TmaWarpSpecializedILi4ELi2ELi32ELb1ELb0EEEJNS5_IJNSA_ILi64EEESH_SG_EEENS5_IJNSN_IS2K_SD_EENSN_IS1V_NS5_IJSD_SG_EEEEEEEENS_10bfloat16_tESM_S2Q_SM_NS2F_6fusion15FusionCallbacksIS2J_NS2R_17LinearCombinationIS2Q_fS2Q_fLNS_15FloatRoundStyleE2EEES2L_S2P_JEEENS4_5SM1004TMEM4LOAD26SM100_TMEM_LOAD_32dp32b32xENS4_13SM90_TMA_LOADENS1K_IS1M_NS1N_ILi16EEENSN_INS5_IJS1P_SO_EEENS5_IJSO_SD_EEEEEEENS4_39AutoVectorizingCopyWithAssumedAlignmentILi128EEENS4_14SM90_TMA_STOREES36_S38_S38_EEEvvEEEEvNT_6ParamsE,@"STO_CUDA_ENTRY STV_DEFAULT"
_ZN7cutlass13device_kernelINS_4gemm6kernel13GemmUniversalIN4cute5tupleIJiiiiEEENS1_10collective13CollectiveMmaINS1_46MainloopSm100TmaUmmaWarpSpecializedBlockScaledILi7ELi2ELi1ENS5_IJNS4_1CILi2EEENSA_ILi4EEENSA_ILi1EEEEEEEENS5_IJNSA_ILi128EEENSA_ILi256EEESG_EEENS5_IJNS_12float_e2m1_tENS_13float_ue8m0_tEEEENS5_IJNS5_IJlSD_lEEENS4_6LayoutINS5_IJNS5_IJNS5_IJNSA_ILi32EEESC_EEEiEEESQ_NS5_IJSD_iEEEEEENS5_IJNS5_IJNS5_IJNSA_ILi16EEESC_EEEiEEENS5_IJNS5_IJNSA_ILi0EEESD_EEENSA_ILi512EEEEEENS5_IJSW_iEEEEEEEEEEESL_S13_NS4_8TiledMMAINS4_8MMA_AtomIJNS4_17SM100_MMA_MXF4_SSISJ_SJ_fSK_Li128ELi256ELi32ELNS4_4UMMA5MajorE0ELS18_0ELNS17_7ScaleInE0ELS19_0EEEEEENSN_INS5_IJSD_SD_SD_EEENS5_IJSW_SW_SW_EEEEENS5_IJNS4_10UnderscoreES1F_S1F_EEEEENS5_IJNS4_23SM90_TMA_LOAD_MULTICASTES1I_EEENS5_IJNS4_14ComposedLayoutINS4_7SwizzleILi2ELi4ELi3EEENS4_18smem_ptr_flag_bitsILi4EEENSN_INS5_IJNSA_ILi8EEESG_EEENS5_IJSG_SD_EEEEEEENSN_INS5_IJNS5_IJNS5_IJSP_SD_EEENS5_IJSO_SB_EEEEEESD_NS5_IJSB_SD_EEEEEENS5_IJNS5_IJNS5_IJSU_SY_EEESX_EEESW_NS5_IJSB_SY_EEEEEEEEEEEvNS4_8identityES1J_NS5_IJS1T_NSN_INS5_IJNS5_IJNS5_IJSP_SB_EEES1V_EEESD_S1X_EEENS5_IJS20_SW_NS5_IJSB_NSA_ILi1024EEEEEEEEEEEEEEvS25_EENS_8epilogue10collective18CollectiveEpilogueINS2F_23Sm100TmaWarpSpecializedILi4ELi2ELi32ELb1ELb0EEEJNS5_IJNSA_ILi64EEESH_SG_EEENS5_IJNSN_IS2K_SD_EENSN_IS1V_NS5_IJSD_SG_EEEEEEEENS_10bfloat16_tESM_S2Q_SM_NS2F_6fusion15FusionCallbacksIS2J_NS2R_17LinearCombinationIS2Q_fS2Q_fLNS_15FloatRoundStyleE2EEES2L_S2P_JEEENS4_5SM1004TMEM4LOAD26SM100_TMEM_LOAD_32dp32b32xENS4_13SM90_TMA_LOADENS1K_IS1M_NS1N_ILi16EEENSN_INS5_IJS1P_SO_EEENS5_IJSO_SD_EEEEEEENS4_39AutoVectorizingCopyWithAssumedAlignmentILi128EEENS4_14SM90_TMA_STOREES36_S38_S38_EEEvvEEEEvNT_6ParamsE:
[----:B------:R-:W1:Y:S01]  /*0000*/  LDC R1, c[0x0][0x37c] ;  /* 0x0000df00ff017b82 */ /* 0x000e620000000800 */
[----:B------:R-:W2:Y:S01]  /*0010*/  S2R R187, SR_TID.X ;  /* 0x0000000000bb7919 */ /* 0x000ea20000002100 */
[----:B------:R-:W3:Y:S01]  /*0020*/  LDCU.64 UR12, c[0x0][0xc90] ;  /* 0x00019200ff0c77ac */ /* 0x000ee20008000a00 */
[----:B------:R-:W-:Y:S02]  /*0030*/  PRMT R180, RZ, 0x7610, R180 ;  /* 0x00007610ffb47816 */ /* 0x000fe400000000b4 */
[----:B------:R-:W-:Y:S02]  /*0040*/  ELECT P4, URZ, PT ;  /* 0x0000000000ff782f */ /* 0x000fe40003880000 */
[----:B---3--:R-:W-:-:S04]  /*0050*/  ISETP.NE.U32.AND P0, PT, RZ, UR12, PT ;  /* 0x0000000cff007c0c */ /* 0x008fc8000bf05070 */
[----:B------:R-:W-:Y:S02]  /*0060*/  ISETP.NE.AND.EX P1, PT, RZ, UR13, PT, P0 ;  /* 0x0000000dff007c0c */ /* 0x000fe4000bf25300 */
[----:B--2---:R-:W-:-:S05]  /*0070*/  SHF.R.U32.HI R181, RZ, 0x5, R187 ;  /* 0x00000005ffb57819 */ /* 0x004fca00000116bb */
[----:B------:R-:W2:Y:S02]  /*0080*/  SHFL.IDX PT, R0, R181, RZ, 0x1f ;  /* 0x00001fffb5007589 */ /* 0x000ea400000e0000 */
[----:B--2---:R-:W-:-:S04]  /*0090*/  R2UR UR21, R0 ;  /* 0x00000000001572ca */ /* 0x004fc800000e0000 */
[----:B-1----:R-:W-:Y:S05]  /*00a0*/  @P1 BRA `(.L_x_0) ;  /* 0x0000000000301947 */ /* 0x002fea0003800000 */
[----:B------:R-:W1:Y:S02]  /*00b0*/  LDCU.64 UR4, c[0x0][0xc88] ;  /* 0x00019100ff0477ac */ /* 0x000e640008000a00 */
[----:B-1----:R-:W-:-:S04]  /*00c0*/  UISETP.NE.U32.AND UP0, UPT, UR4, URZ, UPT ;  /* 0x000000ff0400728c */ /* 0x002fc8000bf05070 */
[----:B------:R-:W-:-:S09]  /*00d0*/  UISETP.NE.AND.EX UP0, UPT, UR5, URZ, UPT, UP0 ;  /* 0x000000ff0500728c */ /* 0x000fd2000bf05300 */
[----:B------:R-:W-:Y:S05]  /*00e0*/  BRA.U !UP0, `(.L_x_1) ;  /* 0x0000000108147547 */ /* 0x000fea000b800000 */
[----:B------:R-:W1:Y:S01]  /*00f0*/  LDC.64 R2, c[0x0][0xc88] ;  /* 0x00032200ff027b82 */ /* 0x000e620000000a00 */
[----:B------:R-:W1:Y:S02]  /*0100*/  LDCU.64 UR4, c[0x0][0x358] ;  /* 0x00006b00ff0477ac */ /* 0x000e640008000a00 */
[----:B-1----:R1:W5:Y:S01]  /*0110*/  LDG.E R133, desc[UR4][R2.64] ;  /* 0x0000000402857981 */ /* 0x002362000c1e1900 */
[----:B------:R-:W-:Y:S01]  /*0120*/  HFMA2 R180, -RZ, RZ, 0, 5.9604644775390625e-08 ;  /* 0x00000001ffb47431 */ /* 0x000fe200000001ff */
[----:B------:R-:W-:Y:S05]  /*0130*/  BRA `(.L_x_0) ;  /* 0x00000000000c7947 */ /* 0x000fea0003800000 */
.L_x_1:
[----:B------:R-:W1:Y:S01]  /*0140*/  LDCU UR4, c[0x0][0xc80] ;  /* 0x00019000ff0477ac */ /* 0x000e620008000800 */
[----:B------:R-:W-:Y:S01]  /*0150*/  HFMA2 R180, -RZ, RZ, 0, 5.9604644775390625e-08 ;  /* 0x00000001ffb47431 */ /* 0x000fe200000001ff */
[----:B-1----:R-:W-:-:S07]  /*0160*/  MOV R133, UR4 ;  /* 0x0000000400857c02 */ /* 0x002fce0008000f00 */
.L_x_0:
[----:B------:R-:W2:Y:S02]  /*0170*/  LDCU.64 UR4, c[0x0][0xcb0] ;  /* 0x00019600ff0477ac */ /* 0x000ea40008000a00 */
[----:B--2---:R-:W-:-:S04]  /*0180*/  UISETP.NE.U32.AND UP0, UPT, UR4, URZ, UPT ;  /* 0x000000ff0400728c */ /* 0x004fc8000bf05070 */
[----:B------:R-:W-:-:S09]  /*0190*/  UISETP.NE.AND.EX UP0, UPT, UR5, URZ, UPT, UP0 ;  /* 0x000000ff0500728c */ /* 0x000fd2000bf05300 */
[----:B------:R-:W-:Y:S05]  /*01a0*/  BRA.U UP0, `(.L_x_2) ;  /* 0x0000000100287547 */ /* 0x000fea000b800000 */
[----:B------:R-:W2:Y:S02]  /*01b0*/  LDCU.64 UR4, c[0x0][0xca8] ;  /* 0x00019500ff0477ac */ /* 0x000ea40008000a00 */
[----:B--2---:R-:W-:-:S04]  /*01c0*/  UISETP.NE.U32.AND UP0, UPT, UR4, URZ, UPT ;  /* 0x000000ff0400728c */ /* 0x004fc8000bf05070 */
[----:B------:R-:W-:-:S09]  /*01d0*/  UISETP.NE.AND.EX UP0, UPT, UR5, URZ, UPT, UP0 ;  /* 0x000000ff0500728c */ /* 0x000fd2000bf05300 */
[----:B------:R-:W-:Y:S05]  /*01e0*/  BRA.U !UP0, `(.L_x_3) ;  /* 0x0000000108107547 */ /* 0x000fea000b800000 */
[----:B------:R-:W2:Y:S01]  /*01f0*/  LDC.64 R130, c[0x0][0xca8] ;  /* 0x00032a00ff827b82 */ /* 0x000ea20000000a00 */
[----:B------:R-:W2:Y:S02]  /*0200*/  LDCU.64 UR4, c[0x0][0x358] ;  /* 0x00006b00ff0477ac */ /* 0x000ea40008000a00 */
[----:B--2---:R2:W5:Y:S01]  /*0210*/  LDG.E R130, desc[UR4][R130.64] ;  /* 0x0000000482827981 */ /* 0x004562000c1e1900 */
[----:B------:R-:W-:Y:S05]  /*0220*/  BRA `(.L_x_2) ;  /* 0x0000000000087947 */ /* 0x000fea0003800000 */
.L_x_3:
[----:B------:R-:W2:Y:S02]  /*0230*/  LDCU UR4, c[0x0][0xca0] ;  /* 0x00019400ff0477ac */ /* 0x000ea40008000800 */
[----:B--2---:R-:W-:Y:S02]  /*0240*/  MOV R130, UR4 ;  /* 0x0000000400827c02 */ /* 0x004fe40008000f00 */
.L_x_2:
[----:B------:R-:W-:Y:S01]  /*0250*/  IMAD.U32 R0, RZ, RZ, UR21 ;  /* 0x00000015ff007e24 */ /* 0x000fe2000f8e00ff */
[----:B------:R-:W-:Y:S04]  /*0260*/  BSSY.RECONVERGENT B0, `(.L_x_4) ;  /* 0x0000012000007945 */ /* 0x000fe80003800200 */
[C---:B------:R-:W-:Y:S02]  /*0270*/  ISETP.NE.OR P2, PT, R0.reuse, 0x1, !P4 ;  /* 0x000000010000780c */ /* 0x040fe40006745670 */
[----:B------:R-:W-:-:S11]  /*0280*/  ISETP.NE.OR P1, PT, R0, 0x3, !P4 ;  /* 0x000000030000780c */ /* 0x000fd60006725670 */
[----:B------:R-:W-:Y:S05]  /*0290*/  @P2 BRA `(.L_x_5) ;  /* 0x0000000000382947 */ /* 0x000fea0003800000 */
[----:B------:R-:W3:Y:S02]  /*02a0*/  LDCU.64 UR4, c[0x0][0x348] ;  /* 0x00006900ff0477ac */ /* 0x000ee40008000a00 */
[----:B---3--:R-:W-:Y:S02]  /*02b0*/  UIADD3 UR10, UP3, UPT, UR4, 0x80, URZ ;  /* 0x00000080040a7890 */ /* 0x008fe4000ff7e0ff */
[----:B------:R-:W-:Y:S02]  /*02c0*/  UIADD3 UR8, UP2, UPT, UR4, 0x180, URZ ;  /* 0x0000018004087890 */ /* 0x000fe4000ff5e0ff */
[----:B------:R-:W-:Y:S02]  /*02d0*/  UIADD3 UR6, UP1, UPT, UR4, 0x280, URZ ;  /* 0x0000028004067890 */ /* 0x000fe4000ff3e0ff */
[----:B------:R-:W-:Y:S02]  /*02e0*/  UIADD3 UR4, UP0, UPT, UR4, 0x380, URZ ;  /* 0x0000038004047890 */ /* 0x000fe4000ff1e0ff */
[----:B------:R-:W-:-:S02]  /*02f0*/  UIADD3.X UR11, UPT, UPT, URZ, UR5, URZ, UP3, !UPT ;  /* 0x00000005ff0b7290 */ /* 0x000fc40009ffe4ff */
[----:B------:R-:W-:Y:S02]  /*0300*/  UIADD3.X UR9, UPT, UPT, URZ, UR5, URZ, UP2, !UPT ;  /* 0x00000005ff097290 */ /* 0x000fe400097fe4ff */
[----:B------:R-:W-:Y:S02]  /*0310*/  UIADD3.X UR7, UPT, UPT, URZ, UR5, URZ, UP1, !UPT ;  /* 0x00000005ff077290 */ /* 0x000fe40008ffe4ff */
[----:B------:R-:W-:-:S03]  /*0320*/  UIADD3.X UR5, UPT, UPT, URZ, UR5, URZ, UP0, !UPT ;  /* 0x00000005ff057290 */ /* 0x000fc600087fe4ff */
[----:B------:R3:W-:Y:S02]  /*0330*/  UTMACCTL.PF [UR10] ;  /* 0x000000000a0079b9 */ /* 0x0007e40008040000 */
[----:B------:R3:W-:Y:S02]  /*0340*/  UTMACCTL.PF [UR8] ;  /* 0x00000000080079b9 */ /* 0x0007e40008040000 */
[----:B------:R3:W-:Y:S02]  /*0350*/  UTMACCTL.PF [UR6] ;  /* 0x00000000060079b9 */ /* 0x0007e40008040000 */
[----:B------:R3:W-:Y:S02]  /*0360*/  UTMACCTL.PF [UR4] ;  /* 0x00000000040079b9 */ /* 0x0007e40008040000 */
[----:B---3--:R-:W-:Y:S01]  /*0370*/  NOP ;  /* 0x0000000000007918 */ /* 0x008fe20000000000 */
.L_x_5:
[----:B------:R-:W-:Y:S05]  /*0380*/  BSYNC.RECONVERGENT B0 ;  /* 0x0000000000007941 */ /* 0x000fea0003800200 */
.L_x_4:
[----:B------:R-:W-:Y:S04]  /*0390*/  BSSY.RECONVERGENT B0, `(.L_x_6) ;  /* 0x000000a000007945 */ /* 0x000fe80003800200 */
[----:B------:R-:W-:Y:S05]  /*03a0*/  @P1 BRA `(.L_x_7) ;  /* 0x0000000000201947 */ /* 0x000fea0003800000 */
[----:B------:R-:W3:Y:S02]  /*03b0*/  LDCU.64 UR4, c[0x0][0x348] ;  /* 0x00006900ff0477ac */ /* 0x000ee40008000a00 */
[----:B---3--:R-:W-:Y:S02]  /*03c0*/  UIADD3 UR6, UP1, UPT, UR4, 0x980, URZ ;  /* 0x0000098004067890 */ /* 0x008fe4000ff3e0ff */
[----:B------:R-:W-:Y:S02]  /*03d0*/  UIADD3 UR4, UP0, UPT, UR4, 0xa80, URZ ;  /* 0x00000a8004047890 */ /* 0x000fe4000ff1e0ff */
[----:B------:R-:W-:Y:S02]  /*03e0*/  UIADD3.X UR7, UPT, UPT, URZ, UR5, URZ, UP1, !UPT ;  /* 0x00000005ff077290 */ /* 0x000fe40008ffe4ff */
[----:B------:R-:W-:-:S07]  /*03f0*/  UIADD3.X UR5, UPT, UPT, URZ, UR5, URZ, UP0, !UPT ;  /* 0x00000005ff057290 */ /* 0x000fce00087fe4ff */
[----:B------:R3:W-:Y:S02]  /*0400*/  UTMACCTL.PF [UR6] ;  /* 0x00000000060079b9 */ /* 0x0007e40008040000 */
[----:B------:R3:W-:Y:S02]  /*0410*/  UTMACCTL.PF [UR4] ;  /* 0x00000000040079b9 */ /* 0x0007e40008040000 */
[----:B---3--:R-:W-:Y:S01]  /*0420*/  NOP ;  /* 0x0000000000007918 */ /* 0x008fe20000000000 */
.L_x_7:
[----:B------:R-:W-:Y:S05]  /*0430*/  BSYNC.RECONVERGENT B0 ;  /* 0x0000000000007941 */ /* 0x000fea0003800200 */
.L_x_6:
[----:B------:R-:W3:Y:S01]  /*0440*/  LDCU.64 UR4, c[0x0][0xc88] ;  /* 0x00019100ff0477ac */ /* 0x000ee20008000a00 */
[----:B------:R-:W-:Y:S01]  /*0450*/  ISETP.NE.AND.EX P0, PT, RZ, UR13, PT, P0 ;  /* 0x0000000dff007c0c */ /* 0x000fe2000bf05300 */
[----:B------:R-:W-:Y:S01]  /*0460*/  UPLOP3.LUT UP5, UPT, UPT, UPT, UPT, 0x80, 0x8 ;  /* 0x000000000008789c */ /* 0x000fe20003faf070 */
[----:B---3--:R-:W-:-:S04]  /*0470*/  ISETP.NE.U32.AND P1, PT, RZ, UR4, PT ;  /* 0x00000004ff007c0c */ /* 0x008fc8000bf25070 */
[----:B------:R-:W-:-:S13]  /*0480*/  ISETP.NE.AND.EX P1, PT, RZ, UR5, PT, P1 ;  /* 0x00000005ff007c0c */ /* 0x000fda000bf25310 */
[----:B------:R-:W-:Y:S05]  /*0490*/  @P1 BRA P0, `(.L_x_8) ;  /* 0x0000000000281947 */ /* 0x000fea0000000000 */
[----:B------:R-:W-:Y:S01]  /*04a0*/  UISETP.NE.U32.AND UP0, UPT, UR12, URZ, UPT ;  /* 0x000000ff0c00728c */ /* 0x000fe2000bf05070 */
[----:B-----5:R-:W-:Y:S01]  /*04b0*/  FSETP.NEU.AND P0, PT, R133, RZ, PT ;  /* 0x000000ff8500720b */ /* 0x020fe20003f0d000 */
[----:B------:R-:W-:Y:S02]  /*04c0*/  UISETP.NE.U32.AND UP2, UPT, UR4, URZ, UPT ;  /* 0x000000ff0400728c */ /* 0x000fe4000bf45070 */
[----:B------:R-:W-:Y:S02]  /*04d0*/  UISETP.NE.AND.EX UP1, UPT, UR13, URZ, UPT, UP0 ;  /* 0x000000ff0d00728c */ /* 0x000fe4000bf25300 */
[----:B------:R-:W-:-:S04]  /*04e0*/  UISETP.NE.AND.EX UP0, UPT, UR5, URZ, UPT, UP2 ;  /* 0x000000ff0500728c */ /* 0x000fc8000bf05320 */
[----:B------:R-:W-:-:S04]  /*04f0*/  USEL UR4, URZ, 0xffffffff, UP0 ;  /* 0xffffffffff047887 */ /* 0x000fc80008000000 */
[----:B------:R-:W-:Y:S01]  /*0500*/  VOTEU.ANY UP0, P0 ;  /* 0x0000000000ff7886 */ /* 0x000fe20000000100 */
[----:B------:R-:W-:-:S04]  /*0510*/  @!UP1 USEL UR4, URZ, 0xffffffff, UP0 ;  /* 0xffffffffff049887 */ /* 0x000fc80008000000 */
[----:B------:R-:W-:-:S04]  /*0520*/  ULOP3.LUT UR4, UR4, 0x1, URZ, 0xc0, !UPT ;  /* 0x0000000104047892 */ /* 0x000fc8000f8ec0ff */
[----:B------:R-:W-:-:S11]  /*0530*/  UISETP.NE.U32.AND UP5, UPT, UR4, 0x1, UPT ;  /* 0x000000010400788c */ /* 0x000fd6000bfa5070 */
.L_x_8:
[----:B-1----:R-:W1:Y:S01]  /*0540*/  SHFL.IDX PT, R2, R181, RZ, 0x1f ;  /* 0x00001fffb5027589 */ /* 0x002e6200000e0000 */
[----:B------:R-:W-:-:S04]  /*0550*/  UISETP.NE.AND UP0, UPT, UR21, 0x2, UPT ;  /* 0x000000021500788c */ /* 0x000fc8000bf05270 */
[----:B------:R-:W-:Y:S01]  /*0560*/  USEL UR63, URZ, 0x1, UP0 ;  /* 0x00000001ff3f7887 */ /* 0x000fe20008000000 */
[----:B-1----:R-:W-:-:S13]  /*0570*/  ISETP.NE.AND P0, PT, R2, RZ, PT ;  /* 0x000000ff0200720c */ /* 0x002fda0003f05270 */
[----:B------:R-:W-:Y:S05]  /*0580*/  @P0 BRA `(.L_x_9) ;  /* 0x0000000000700947 */ /* 0x000fea0003800000 */
[----:B------:R-:W1:Y:S01]  /*0590*/  S2UR UR4, SR_CgaCtaId ;  /* 0x00000000000479c3 */ /* 0x000e620000008800 */
[----:B------:R-:W-:Y:S01]  /*05a0*/  UMOV UR5, 0x400 ;  /* 0x0000040000057882 */ /* 0x000fe20000000000 */
[----:B------:R-:W-:Y:S01]  /*05b0*/  UMOV UR8, 0x1 ;  /* 0x0000000100087882 */ /* 0x000fe20000000000 */
[----:B------:R-:W-:Y:S01]  /*05c0*/  UMOV UR6, 0x5 ;  /* 0x0000000500067882 */ /* 0x000fe20000000000 */
[----:B------:R-:W-:-:S04]  /*05d0*/  UIADD3 UR8, UPT, UPT, -UR8, 0x100000, URZ ;  /* 0x0010000008087890 */ /* 0x000fc8000fffe1ff */
[----:B------:R-:W-:Y:S02]  /*05e0*/  USHF.L.U32 UR9, UR8, 0xb, URZ ;  /* 0x0000000b08097899 */ /* 0x000fe400080006ff */
[----:B------:R-:W-:Y:S02]  /*05f0*/  USHF.L.U32 UR8, UR8, 0x1, URZ ;  /* 0x0000000108087899 */ /* 0x000fe400080006ff */
[----:B------:R-:W-:-:S04]  /*0600*/  UIADD3 UR6, UPT, UPT, -UR6, 0x100000, URZ ;  /* 0x0010000006067890 */ /* 0x000fc8000fffe1ff */
[----:B------:R-:W-:Y:S02]  /*0610*/  USHF.L.U32 UR7, UR6, 0xb, URZ ;  /* 0x0000000b06077899 */ /* 0x000fe400080006ff */
[----:B------:R-:W-:Y:S01]  /*0620*/  USHF.L.U32 UR6, UR6, 0x1, URZ ;  /* 0x0000000106067899 */ /* 0x000fe200080006ff */
[----:B------:R-:W-:Y:S01]  /*0630*/  ELECT P0, URZ, PT ;  /* 0x0000000000ff782f */ /* 0x000fe20003800000 */
[----:B-1----:R-:W-:Y:S01]  /*0640*/  ULEA UR4, UR4, UR5, 0x18 ;  /* 0x0000000504047291 */ /* 0x002fe2000f8ec0ff */
[----:B------:R-:W1:Y:S11]  /*0650*/  FENCE.VIEW.ASYNC.S ;  /* 0x00000000000073c6 */ /* 0x000e760000000000 */
[----:B-1----:R1:W3:Y:S01]  /*0660*/  SYNCS.EXCH.64 URZ, [UR4], UR8 ;  /* 0x0000000804ff75b2 */ /* 0x0022e20008000100 */
[----:B------:R1:W4:Y:S01]  /*0670*/  SYNCS.EXCH.64 URZ, [UR4+0x38], UR6 ;  /* 0x0000380604ff75b2 */ /* 0x0003220008000100 */
[----:B------:R1:W1:Y:S01]  /*0680*/  SYNCS.EXCH.64 URZ, [UR4+0x8], UR8 ;  /* 0x0000080804ff75b2 */ /* 0x0002620008000100 */
        /* <DEDUP_REMOVED lines=11> */
[----:B------:R-:W-:Y:S01]  /*0740*/  NOP ;  /* 0x0000000000007918 */ /* 0x000fe20000000000 */
.L_x_9:
[----:B------:R-:W2:Y:S01]  /*0750*/  SHFL.IDX PT, R2, R181, RZ, 0x1f ;  /* 0x00001fffb5027589 */ /* 0x000ea200000e0000 */
[----:B------:R-:W-:Y:S01]  /*0760*/  NOP ;  /* 0x0000000000007918 */ /* 0x000fe20000000000 */
[----:B--2---:R-:W-:-:S13]  /*0770*/  ISETP.NE.AND P0, PT, R2, 0x1, PT ;  /* 0x000000010200780c */ /* 0x004fda0003f05270 */
[----:B------:R-:W-:Y:S05]  /*0780*/  @P0 BRA `(.L_x_10) ;  /* 0x0000000000580947 */ /* 0x000fea0003800000 */
[----:B-1----:R-:W1:Y:S01]  /*0790*/  S2UR UR4, SR_CgaCtaId ;  /* 0x00000000000479c3 */ /* 0x002e620000008800 */
        /* <DEDUP_REMOVED lines=12> */
[----:B-1----:R2:W1:Y:S01]  /*0860*/  SYNCS.EXCH.64 URZ, [UR4+0x70], UR8 ;  /* 0x0000700804ff75b2 */ /* 0x0024620008000100 */
[----:B------:R2:W1:Y:S01]  /*0870*/  SYNCS.EXCH.64 URZ, [UR4+0x90], UR6 ;  /* 0x0000900604ff75b2 */ /* 0x0004620008000100 */
[----:B------:R2:W1:Y:S01]  /*0880*/  SYNCS.EXCH.64 URZ, [UR4+0x78], UR8 ;  /* 0x0000780804ff75b2 */ /* 0x0004620008000100 */
[----:B------:R2:W1:Y:S01]  /*0890*/  SYNCS.EXCH.64 URZ, [UR4+0x98], UR6 ;  /* 0x0000980604ff75b2 */ /* 0x0004620008000100 */
[----:B------:R2:W1:Y:S01]  /*08a0*/  SYNCS.EXCH.64 URZ, [UR4+0x80], UR8 ;  /* 0x0000800804ff75b2 */ /* 0x0004620008000100 */
[----:B------:R2:W1:Y:S01]  /*08b0*/  SYNCS.EXCH.64 URZ, [UR4+0xa0], UR6 ;  /* 0x0000a00604ff75b2 */ /* 0x0004620008000100 */
[----:B------:R2:W1:Y:S01]  /*08c0*/  SYNCS.EXCH.64 URZ, [UR4+0x88], UR8 ;  /* 0x0000880804ff75b2 */ /* 0x0004620008000100 */
[----:B------:R2:W1:Y:S02]  /*08d0*/  SYNCS.EXCH.64 URZ, [UR4+0xa8], UR6 ;  /* 0x0000a80604ff75b2 */ /* 0x0004640008000100 */
[----:B--2---:R-:W-:Y:S01]  /*08e0*/  NOP ;  /* 0x0000000000007918 */ /* 0x004fe20000000000 */
.L_x_10:
[----:B------:R-:W2:Y:S01]  /*08f0*/  SHFL.IDX PT, R2, R181, RZ, 0x1f ;  /* 0x00001fffb5027589 */ /* 0x000ea200000e0000 */
[----:B------:R-:W-:Y:S01]  /*0900*/  NOP ;  /* 0x0000000000007918 */ /* 0x000fe20000000000 */
[----:B--2---:R-:W-:-:S13]  /*0910*/  ISETP.NE.AND P0, PT, R2, 0x3, PT ;  /* 0x000000030200780c */ /* 0x004fda0003f05270 */
[----:B------:R-:W-:Y:S05]  /*0920*/  @P0 BRA `(.L_x_11) ;  /* 0x0000000000300947 */ /* 0x000fea0003800000 */
[----:B-1----:R-:W1:Y:S01]  /*0930*/  S2UR UR4, SR_CgaCtaId ;  /* 0x00000000000479c3 */ /* 0x002e620000008800 */
[----:B------:R-:W-:Y:S01]  /*0940*/  UMOV UR6, 0x400 ;  /* 0x0000040000067882 */ /* 0x000fe20000000000 */
[----:B------:R-:W-:Y:S01]  /*0950*/  UMOV UR5, 0x20 ;  /* 0x0000002000057882 */ /* 0x000fe20000000000 */
[----:B------:R-:W-:Y:S01]  /*0960*/  ELECT P0, URZ, PT ;  /* 0x0000000000ff782f */ /* 0x000fe20003800000 */
[----:B-1----:R-:W-:Y:S02]  /*0970*/  ULEA UR6, UR4, UR6, 0x18 ;  /* 0x0000000604067291 */ /* 0x002fe4000f8ec0ff */
[----:B------:R-:W-:-:S04]  /*0980*/  UIADD3 UR4, UPT, UPT, -UR5, 0x100000, URZ ;  /* 0x0010000005047890 */ /* 0x000fc8000fffe1ff */
[----:B------:R-:W-:Y:S02]  /*0990*/  USHF.L.U32 UR5, UR4, 0xb, URZ ;  /* 0x0000000b04057899 */ /* 0x000fe400080006ff */
[----:B------:R-:W-:Y:S01]  /*09a0*/  USHF.L.U32 UR4, UR4, 0x1, URZ ;  /* 0x0000000104047899 */ /* 0x000fe200080006ff */
[----:B------:R-:W1:Y:S11]  /*09b0*/  FENCE.VIEW.ASYNC.S ;  /* 0x00000000000073c6 */ /* 0x000e760000000000 */
[----:B-1----:R2:W1:Y:S01]  /*09c0*/  SYNCS.EXCH.64 URZ, [UR6+0xb0], UR4 ;  /* 0x0000b00406ff75b2 */ /* 0x0024620008000100 */
[----:B------:R2:W1:Y:S02]  /*09d0*/  SYNCS.EXCH.64 URZ, [UR6+0xb8], UR4 ;  /* 0x0000b80406ff75b2 */ /* 0x0004640008000100 */
[----:B--2---:R-:W-:Y:S01]  /*09e0*/  NOP ;  /* 0x0000000000007918 */ /* 0x004fe20000000000 */
.L_x_11:
[----:B------:R-:W2:Y:S01]  /*09f0*/  SHFL.IDX PT, R2, R181, RZ, 0x1f ;  /* 0x00001fffb5027589 */ /* 0x000ea200000e0000 */
[----:B------:R-:W-:Y:S01]  /*0a00*/  NOP ;  /* 0x0000000000007918 */ /* 0x000fe20000000000 */
[----:B--2---:R-:W-:-:S13]  /*0a10*/  ISETP.NE.AND P0, PT, R2, 0x4, PT ;  /* 0x000000040200780c */ /* 0x004fda0003f05270 */
[----:B------:R-:W-:Y:S05]  /*0a20*/  @P0 BRA `(.L_x_12) ;  /* 0x00000000004c0947 */ /* 0x000fea0003800000 */
[----:B-1----:R-:W1:Y:S01]  /*0a30*/  S2UR UR6, SR_CgaCtaId ;  /* 0x00000000000679c3 */ /* 0x002e620000008800 */
[----:B------:R-:W-:Y:S01]  /*0a40*/  UMOV UR4, 0x720 ;  /* 0x0000072000047882 */ /* 0x000fe20000000000 */
[----:B------:R-:W-:Y:S01]  /*0a50*/  UMOV UR5, 0x400 ;  /* 0x0000040000057882 */ /* 0x000fe20000000000 */
[----:B------:R-:W-:Y:S01]  /*0a60*/  USEL UR4, UR4, 0x620, UP5 ;  /* 0x0000062004047887 */ /* 0x000fe2000a800000 */
[----:B------:R-:W-:Y:S01]  /*0a70*/  UMOV UR8, 0x1 ;  /* 0x0000000100087882 */ /* 0x000fe20000000000 */
[----:B------:R-:W-:Y:S01]  /*0a80*/  ELECT P0, URZ, PT ;  /* 0x0000000000ff782f */ /* 0x000fe20003800000 */
[----:B------:R-:W-:-:S04]  /*0a90*/  UIADD3 UR8, UPT, UPT, -UR8, 0x100000, URZ ;  /* 0x0010000008087890 */ /* 0x000fc8000fffe1ff */
[----:B------:R-:W-:Y:S02]  /*0aa0*/  USHF.L.U32 UR9, UR8, 0xb, URZ ;  /* 0x0000000b08097899 */ /* 0x000fe400080006ff */
[----:B------:R-:W-:Y:S02]  /*0ab0*/  USHF.L.U32 UR8, UR8, 0x1, URZ ;  /* 0x0000000108087899 */ /* 0x000fe400080006ff */
[----:B-1----:R-:W-:Y:S02]  /*0ac0*/  ULEA UR6, UR6, UR5, 0x18 ;  /* 0x0000000506067291 */ /* 0x002fe4000f8ec0ff */
[----:B------:R-:W-:-:S04]  /*0ad0*/  UIADD3 UR4, UPT, UPT, -UR4, 0x100000, URZ ;  /* 0x0010000004047890 */ /* 0x000fc8000fffe1ff */
[----:B------:R-:W-:Y:S02]  /*0ae0*/  USHF.L.U32 UR5, UR4, 0xb, URZ ;  /* 0x0000000b04057899 */ /* 0x000fe400080006ff */
[----:B------:R-:W-:Y:S01]  /*0af0*/  USHF.L.U32 UR4, UR4, 0x1, URZ ;  /* 0x0000000104047899 */ /* 0x000fe200080006ff */
[----:B------:R-:W1:Y:S03]  /*0b00*/  FENCE.VIEW.ASYNC.S ;  /* 0x00000000000073c6 */ /* 0x000e660000000000 */
[----:B-1----:R2:W1:Y:S08]  /*0b10*/  SYNCS.EXCH.64 URZ, [UR6+0xc0], UR8 ;  /* 0x0000c00806ff75b2 */ /* 0x0024700008000100 */
[----:B------:R2:W1:Y:S01]  /*0b20*/  SYNCS.EXCH.64 URZ, [UR6+0xd0], UR4 ;  /* 0x0000d00406ff75b2 */ /* 0x0004620008000100 */
[----:B------:R2:W1:Y:S01]  /*0b30*/  SYNCS.EXCH.64 URZ, [UR6+0xc8], UR8 ;  /* 0x0000c80806ff75b2 */ /* 0x0004620008000100 */
[----:B------:R2:W1:Y:S02]  /*0b40*/  SYNCS.EXCH.64 URZ, [UR6+0xd8], UR4 ;  /* 0x0000d80406ff75b2 */ /* 0x0004640008000100 */
[----:B--2---:R-:W-:Y:S01]  /*0b50*/  NOP ;  /* 0x0000000000007918 */ /* 0x004fe20000000000 */
.L_x_12:
        /* <DEDUP_REMOVED lines=18> */
[----:B------:R2:W1:Y:S02]  /*0c80*/  SYNCS.EXCH.64 URZ, [UR4+0xe8], UR6 ;  /* 0x0000e80604ff75b2 */ /* 0x0004640008000100 */
[----:B--2---:R-:W-:Y:S01]  /*0c90*/  NOP ;  /* 0x0000000000007918 */ /* 0x004fe20000000000 */
.L_x_13:
[----:B------:R-:W2:Y:S01]  /*0ca0*/  SHFL.IDX PT, R2, R181, RZ, 0x1f ;  /* 0x00001fffb5027589 */ /* 0x000ea200000e0000 */
[----:B------:R-:W-:Y:S01]  /*0cb0*/  ISETP.NE.OR P1, PT, RZ, UR21, !P4 ;  /* 0x00000015ff007c0c */ /* 0x000fe2000e725670 */
[----:B------:R-:W-:Y:S01]  /*0cc0*/  NOP ;  /* 0x0000000000007918 */ /* 0x000fe20000000000 */
[----:B--2---:R-:W-:-:S13]  /*0cd0*/  ISETP.NE.AND P0, PT, R2, 0x3, PT ;  /* 0x000000030200780c */ /* 0x004fda0003f05270 */
[----:B------:R-:W-:Y:S05]  /*0ce0*/  @P0 BRA `(.L_x_14) ;  /* 0x0000000000380947 */ /* 0x000fea0003800000 */
[----:B-1----:R-:W1:Y:S01]  /*0cf0*/  S2UR UR4, SR_CgaCtaId ;  /* 0x00000000000479c3 */ /* 0x002e620000008800 */
[----:B------:R-:W-:Y:S01]  /*0d00*/  UMOV UR5, 0x400 ;  /* 0x0000040000057882 */ /* 0x000fe20000000000 */
[----:B------:R-:W-:Y:S01]  /*0d10*/  UMOV UR6, 0x20 ;  /* 0x0000002000067882 */ /* 0x000fe20000000000 */
[----:B------:R-:W-:Y:S01]  /*0d20*/  ELECT P0, URZ, PT ;  /* 0x0000000000ff782f */ /* 0x000fe20003800000 */
[----:B------:R-:W-:-:S04]  /*0d30*/  UIADD3 UR6, UPT, UPT, -UR6, 0x100000, URZ ;  /* 0x0010000006067890 */ /* 0x000fc8000fffe1ff */
[----:B------:R-:W-:Y:S02]  /*0d40*/  USHF.L.U32 UR7, UR6, 0xb, URZ ;  /* 0x0000000b06077899 */ /* 0x000fe400080006ff */
[----:B------:R-:W-:Y:S02]  /*0d50*/  USHF.L.U32 UR6, UR6, 0x1, URZ ;  /* 0x0000000106067899 */ /* 0x000fe400080006ff */
[----:B-1----:R-:W-:Y:S01]  /*0d60*/  ULEA UR4, UR4, UR5, 0x18 ;  /* 0x0000000504047291 */ /* 0x002fe2000f8ec0ff */
[----:B------:R-:W1:Y:S11]  /*0d70*/  FENCE.VIEW.ASYNC.S ;  /* 0x00000000000073c6 */ /* 0x000e760000000000 */
[----:B-1----:R2:W1:Y:S01]  /*0d80*/  SYNCS.EXCH.64 URZ, [UR4+0xf0], UR6 ;  /* 0x0000f00604ff75b2 */ /* 0x0024620008000100 */
[----:B------:R2:W1:Y:S01]  /*0d90*/  SYNCS.EXCH.64 URZ, [UR4+0x100], UR6 ;  /* 0x0001000604ff75b2 */ /* 0x0004620008000100 */
[----:B------:R2:W1:Y:S01]  /*0da0*/  SYNCS.EXCH.64 URZ, [UR4+0xf8], UR6 ;  /* 0x0000f80604ff75b2 */ /* 0x0004620008000100 */
[----:B------:R2:W1:Y:S02]  /*0db0*/  SYNCS.EXCH.64 URZ, [UR4+0x108], UR6 ;  /* 0x0001080604ff75b2 */ /* 0x0004640008000100 */
[----:B--2---:R-:W-:Y:S01]  /*0dc0*/  NOP ;  /* 0x0000000000007918 */ /* 0x004fe20000000000 */
.L_x_14:
[----:B-1----:R-:W1:Y:S01]  /*0dd0*/  S2UR UR7, SR_CgaCtaId ;  /* 0x00000000000779c3 */ /* 0x002e620000008800 */
[----:B------:R-:W-:Y:S01]  /*0de0*/  VOTEU.ALL UP0, P1 ;  /* 0x0000000000ff7886 */ /* 0x000fe20000800000 */
[----:B------:R-:W-:Y:S01]  /*0df0*/  UMOV UR4, 0x80 ;  /* 0x0000008000047882 */ /* 0x000fe20000000000 */
[----:B------:R-:W2:Y:S01]  /*0e00*/  LDCU UR30, c[0x0][0x36c] ;  /* 0x00006d80ff1e77ac */ /* 0x000ea20008000800 */
[----:B------:R-:W-:Y:S01]  /*0e10*/  NOP ;  /* 0x0000000000007918 */ /* 0x000fe20000000000 */
[----:B------:R-:W-:Y:S01]  /*0e20*/  ISETP.NE.OR P4, PT, R0, 0x2, !P4 ;  /* 0x000000020000780c */ /* 0x000fe20006785670 */
[----:B------:R-:W-:Y:S01]  /*0e30*/  @!UP0 UMOV UR6, 0x400 ;  /* 0x0000040000068882 */ /* 0x000fe20000000000 */
[----:B------:R-:W-:-:S04]  /*0e40*/  @!UP0 UIADD3 UR4, UPT, UPT, -UR4, 0x100000, URZ ;  /* 0x0010000004048890 */ /* 0x000fc8000fffe1ff */
[----:B------:R-:W-:Y:S02]  /*0e50*/  @!UP0 USHF.L.U32 UR5, UR4, 0xb, URZ ;  /* 0x0000000b04058899 */ /* 0x000fe400080006ff */
[----:B------:R-:W-:Y:S01]  /*0e60*/  @!UP0 USHF.L.U32 UR4, UR4, 0x1, URZ ;  /* 0x0000000104048899 */ /* 0x000fe200080006ff */
[----:B------:R-:W-:Y:S01]  /*0e70*/  LOP3.LUT R2, R187, 0x1f, RZ, 0xc0, !PT ;  /* 0x0000001fbb027812 */ /* 0x000fe200078ec0ff */
[----:B------:R-:W-:Y:S02]  /*0e80*/  UISETP.NE.AND UP6, UPT, UR21, URZ, UPT ;  /* 0x000000ff1500728c */ /* 0x000fe4000bfc5270 */
[----:B--2---:R-:W-:Y:S02]  /*0e90*/  UISETP.EQ.U32.AND UP1, UPT, UR30, 0x1, UPT ;  /* 0x000000011e00788c */ /* 0x004fe4000bf22070 */
[----:B-1----:R-:W-:Y:S01]  /*0ea0*/  @!UP0 ULEA UR6, UR7, UR6, 0x18 ;  /* 0x0000000607068291 */ /* 0x002fe2000f8ec0ff */
[----:B------:R-:W-:Y:S01]  /*0eb0*/  VOTEU.ALL UP0, P1 ;  /* 0x0000000000ff7886 */ /* 0x000fe20000800000 */
[----:B------:R-:W1:Y:S10]  /*0ec0*/  FENCE.VIEW.ASYNC.S ;  /* 0x00000000000073c6 */ /* 0x000e740000000000 */
[----:B-1----:R1:W2:Y:S01]  /*0ed0*/  @!UP0 SYNCS.EXCH.64 URZ, [UR6+0x110], UR4 ;  /* 0x0001100406ff85b2 */ /* 0x0022a20008000100 */
[----:B------:R-:W-:Y:S05]  /*0ee0*/  BRA.U !UP1, `(.L_x_15) ;  /* 0x0000000109087547 */ /* 0x000fea000b800000 */
[----:B--234-:R-:W-:Y:S01]  /*0ef0*/  UCGABAR_ARV ;  /* 0x00000000000079c7 */ /* 0x01cfe20008000000 */
[----:B------:R-:W-:Y:S05]  /*0f00*/  BRA `(.L_x_16) ;  /* 0x0000000000047947 */ /* 0x000fea0003800000 */
.L_x_15:
[----:B--234-:R-:W-:Y:S01]  /*0f10*/  NOP ;  /* 0x0000000000007918 */ /* 0x01cfe20000000000 */
.L_x_16:
[----:B------:R-:W2:Y:S01]  /*0f20*/  S2UR UR19, SR_CTAID.X ;  /* 0x00000000001379c3 */ /* 0x000ea20000002500 */
[----:B------:R-:W-:-:S05]  /*0f30*/  CS2R.32 R183, SR_CgaSize ;  /* 0x0000000000b77805 */ /* 0x000fca0000008a00 */
[----:B------:R-:W-:-:S05]  /*0f40*/  IMAD R183, R183, -0xa0, RZ ;  /* 0xffffff60b7b77824 */ /* 0x000fca00078e02ff */
[----:B-1----:R-:W-:-:S14]  /*0f50*/  R2UR UR5, R183 ;  /* 0x00000000b70572ca */ /* 0x002fdc00000e0000 */
[----:B------:R-:W1:Y:S01]  /*0f60*/  LDCU UR5, c[0x0][UR5+0x2b0] ;  /* 0x00005600050577ac */ /* 0x000e620008000800 */
[----:B------:R-:W-:-:S05]  /*0f70*/  CS2R.32 R183, SR_CgaSize ;  /* 0x0000000000b77805 */ /* 0x000fca0000008a00 */
[----:B------:R-:W-:-:S05]  /*0f80*/  IMAD R183, R183, -0xa0, RZ ;  /* 0xffffff60b7b77824 */ /* 0x000fca00078e02ff */
[----:B------:R-:W-:-:S14]  /*0f90*/  R2UR UR4, R183 ;  /* 0x00000000b70472ca */ /* 0x000fdc00000e0000 */
[----:B------:R-:W3:Y:S01]  /*0fa0*/  LDCU UR4, c[0x0][UR4+0x2b4] ;  /* 0x00005680040477ac */ /* 0x000ee20008000800 */
[----:B------:R-:W4:Y:S01]  /*0fb0*/  S2UR UR20, SR_CTAID.Y ;  /* 0x00000000001479c3 */ /* 0x000f220000002600 */
[----:B------:R-:W-:-:S05]  /*0fc0*/  CS2R.32 R183, SR_CgaSize ;  /* 0x0000000000b77805 */ /* 0x000fca0000008a00 */
[----:B------:R-:W-:-:S05]  /*0fd0*/  IMAD R183, R183, -0xa0, RZ ;  /* 0xffffff60b7b77824 */ /* 0x000fca00078e02ff */
[----:B------:R-:W-:-:S14]  /*0fe0*/  R2UR UR7, R183 ;  /* 0x00000000b70772ca */ /* 0x000fdc00000e0000 */
[----:B------:R-:W3:Y:S01]  /*0ff0*/  LDCU UR7, c[0x0][UR7+0x2a0] ;  /* 0x00005400070777ac */ /* 0x000ee20008000800 */
[----:B------:R-:W-:-:S05]  /*1000*/  CS2R.32 R183, SR_CgaSize ;  /* 0x0000000000b77805 */ /* 0x000fca0000008a00 */
[----:B------:R-:W-:-:S05]  /*1010*/  IMAD R183, R183, -0xa0, RZ ;  /* 0xffffff60b7b77824 */ /* 0x000fca00078e02ff */
[----:B------:R-:W-:-:S14]  /*1020*/  R2UR UR8, R183 ;  /* 0x00000000b70872ca */ /* 0x000fdc00000e0000 */
[----:B------:R-:W3:Y:S01]  /*1030*/  LDCU UR8, c[0x0][UR8+0x2a4] ;  /* 0x00005480080877ac */ /* 0x000ee20008000800 */
[----:B------:R-:W3:Y:S01]  /*1040*/  S2UR UR6, SR_CgaCtaId ;  /* 0x00000000000679c3 */ /* 0x000ee20000008800 */
[----:B------:R-:W3:Y:S01]  /*1050*/  LDCU UR26, c[0x0][0xf24] ;  /* 0x0001e480ff1a77ac */ /* 0x000ee20008000800 */
[----:B------:R-:W3:Y:S01]  /*1060*/  LDCU UR39, c[0x0][0xf24] ;  /* 0x0001e480ff2777ac */ /* 0x000ee20008000800 */
[----:B--2---:R-:W-:Y:S01]  /*1070*/  I2FP.F32.U32 R3, UR19 ;  /* 0x0000001300037c45 */ /* 0x004fe20008201000 */
[----:B------:R-:W2:Y:S04]  /*1080*/  LDCU UR29, c[0x0][0xf30] ;  /* 0x0001e600ff1d77ac */ /* 0x000ea80008000800 */
[----:B-1----:R-:W-:Y:S01]  /*1090*/  FMUL R3, R3, UR5 ;  /* 0x0000000503037c20 */ /* 0x002fe20008400000 */
[----:B------:R-:W-:Y:S01]  /*10a0*/  UMOV UR14, 0x55 ;  /* 0x00000055000e7882 */ /* 0x000fe20000000000 */
[----:B------:R-:W-:Y:S01]  /*10b0*/  UMOV UR15, 0x3 ;  /* 0x00000003000f7882 */ /* 0x000fe20000000000 */
[----:B----4-:R-:W-:-:S03]  /*10c0*/  I2FP.F32.U32 R0, UR20 ;  /* 0x0000001400007c45 */ /* 0x010fc60008201000 */
[----:B------:R-:W1:Y:S02]  /*10d0*/  F2I.U32.TRUNC.NTZ R3, R3 ;  /* 0x0000000300037305 */ /* 0x000e64000020f000 */
[----:B---3--:R-:W-:Y:S01]  /*10e0*/  FMUL R0, R0, UR4 ;  /* 0x0000000400007c20 */ /* 0x008fe20008400000 */
[----:B------:R-:W-:Y:S02]  /*10f0*/  ULOP3.LUT UR66, UR6, 0x1, URZ, 0xc0, !UPT ;  /* 0x0000000106427892 */ /* 0x000fe4000f8ec0ff */
[----:B------:R-:W-:-:S03]  /*1100*/  USHF.R.U32.HI UR28, URZ, 0x1, UR6 ;  /* 0x00000001ff1c7899 */ /* 0x000fc60008011606 */
[----:B------:R-:W3:Y:S01]  /*1110*/  F2I.U32.TRUNC.NTZ R0, R0 ;  /* 0x0000000000007305 */ /* 0x000ee2000020f000 */
[----:B------:R-:W-:Y:S02]  /*1120*/  ULOP3.LUT UR5, UR6, 0x6, URZ, 0xc0, !UPT ;  /* 0x0000000606057892 */ /* 0x000fe4000f8ec0ff */
[----:B------:R-:W-:Y:S02]  /*1130*/  USHF.L.U32 UR47, UR6, 0xa, URZ ;  /* 0x0000000a062f7899 */ /* 0x000fe400080006ff */
[----:B------:R-:W-:Y:S02]  /*1140*/  USHF.L.U32 UR46, UR6, 0xd, URZ ;  /* 0x0000000d062e7899 */ /* 0x000fe400080006ff */
[----:B------:R-:W-:Y:S01]  /*1150*/  USHF.L.U32 UR53, UR6, 0x6, URZ ;  /* 0x0000000606357899 */ /* 0x000fe200080006ff */
[----:B-1----:R-:W-:Y:S01]  /*1160*/  R2UR UR4, R3 ;  /* 0x00000000030472ca */ /* 0x002fe200000e0000 */
[----:B------:R-:W-:Y:S02]  /*1170*/  USHF.L.U32 UR18, UR6, 0x5, URZ ;  /* 0x0000000506127899 */ /* 0x000fe400080006ff */
[----:B------:R-:W-:-:S02]  /*1180*/  USHF.L.U32 UR52, UR6, 0x9, URZ ;  /* 0x0000000906347899 */ /* 0x000fc400080006ff */
[----:B------:R-:W-:Y:S01]  /*1190*/  UISETP.GT.U32.AND UP0, UPT, UR5, 0xffff, UPT ;  /* 0x0000ffff0500788c */ /* 0x000fe2000bf04070 */
[----:B---3--:R-:W-:Y:S01]  /*11a0*/  R2UR UR6, R0 ;  /* 0x00000000000672ca */ /* 0x008fe200000e0000 */
[----:B------:R-:W-:Y:S01]  /*11b0*/  UISETP.GT.U32.AND UP1, UPT, UR66, 0xffff, UPT ;  /* 0x0000ffff4200788c */ /* 0x000fe2000bf24070 */
[----:B------:R-:W-:Y:S01]  /*11c0*/  PRMT R0, RZ, 0x7610, R0 ;  /* 0x00007610ff007816 */ /* 0x000fe20000000000 */
[----:B------:R-:W-:Y:S02]  /*11d0*/  USEL UR38, UR5, 0xffff, !UP0 ;  /* 0x0000ffff05267887 */ /* 0x000fe4000c000000 */
[----:B------:R-:W-:Y:S02]  /*11e0*/  USEL UR45, UR66, 0xffff, !UP1 ;  /* 0x0000ffff422d7887 */ /* 0x000fe4000c800000 */
[----:B------:R-:W-:-:S04]  /*11f0*/  UIADD3 UR5, UPT, UPT, -UR4, URZ, URZ ;  /* 0x000000ff04057290 */ /* 0x000fc8000fffe1ff */
[----:B------:R-:W-:Y:S02]  /*1200*/  UIMAD UR5, UR7, UR5, UR19 ;  /* 0x00000005070572a4 */ /* 0x000fe4000f8e0213 */
[----:B------:R-:W-:-:S04]  /*1210*/  UIADD3 UR4, UPT, UPT, -UR6, URZ, URZ ;  /* 0x000000ff06047290 */ /* 0x000fc8000fffe1ff */
[----:B------:R-:W-:Y:S01]  /*1220*/  UIMAD UR4, UR8, UR4, UR20 ;  /* 0x00000004080472a4 */ /* 0x000fe2000f8e0214 */
[----:B------:R-:W-:-:S05]  /*1230*/  IMAD.U32 R183, RZ, RZ, UR5 ;  /* 0x00000005ffb77e24 */ /* 0x000fca000f8e00ff */
[----:B------:R-:W-:Y:S01]  /*1240*/  IMAD.U32 R182, RZ, RZ, UR4 ;  /* 0x00000004ffb67e24 */ /* 0x000fe2000f8e00ff */
[----:B--2---:R-:W-:Y:S06]  /*1250*/  BRA.U UP6, `(.L_x_17) ;  /* 0x0000000106747547 */ /* 0x004fec000b800000 */
[----:B------:R-:W-:Y:S02]  /*1260*/  R2UR UR4, R182 ;  /* 0x00000000b60472ca */ /* 0x000fe400000e0000 */
[----:B------:R-:W-:-:S11]  /*1270*/  R2UR UR7, R183 ;  /* 0x00000000b70772ca */ /* 0x000fd600000e0000 */
[----:B------:R-:W-:Y:S02]  /*1280*/  UISETP.NE.AND UP2, UPT, UR4, 0x2, UPT ;  /* 0x000000020400788c */ /* 0x000fe4000bf45270 */
[----:B------:R-:W-:Y:S02]  /*1290*/  UISETP.NE.AND UP4, UPT, UR4, URZ, UPT ;  /* 0x000000ff0400728c */ /* 0x000fe4000bf85270 */
[----:B------:R-:W-:Y:S02]  /*12a0*/  UISETP.NE.AND UP0, UPT, UR4, 0x1, UPT ;  /* 0x000000010400788c */ /* 0x000fe4000bf05270 */
[----:B------:R-:W-:Y:S02]  /*12b0*/  UISETP.NE.AND UP1, UPT, UR4, 0x3, UPT ;  /* 0x000000030400788c */ /* 0x000fe4000bf25270 */
[----:B------:R-:W-:Y:S02]  /*12c0*/  USEL UR4, URZ, 0x10, UP2 ;  /* 0x00000010ff047887 */ /* 0x000fe40009000000 */
[----:B------:R-:W-:-:S02]  /*12d0*/  USEL UR12, URZ, 0x20, UP2 ;  /* 0x00000020ff0c7887 */ /* 0x000fc40009000000 */
[----:B------:R-:W-:Y:S02]  /*12e0*/  UISETP.NE.AND UP3, UPT, UR7, URZ, UPT ;  /* 0x000000ff0700728c */ /* 0x000fe4000bf65270 */
[----:B------:R-:W-:Y:S02]  /*12f0*/  USEL UR5, URZ, 0x4, UP0 ;  /* 0x00000004ff057887 */ /* 0x000fe40008000000 */
[----:B------:R-:W-:Y:S02]  /*1300*/  UISETP.NE.AND UP2, UPT, UR7, URZ, UP4 ;  /* 0x000000ff0700728c */ /* 0x000fe4000a745270 */
[----:B------:R-:W-:Y:S02]  /*1310*/  USEL UR11, URZ, 0x8, UP0 ;  /* 0x00000008ff0b7887 */ /* 0x000fe40008000000 */
[----:B------:R-:W-:Y:S02]  /*1320*/  UISETP.NE.AND UP0, UPT, UR7, 0x1, UPT ;  /* 0x000000010700788c */ /* 0x000fe4000bf05270 */
[----:B------:R-:W-:-:S02]  /*1330*/  USEL UR6, URZ, 0x2, UP4 ;  /* 0x00000002ff067887 */ /* 0x000fc4000a000000 */
[----:B------:R-:W-:Y:S02]  /*1340*/  USEL UR7, URZ, 0x40, UP1 ;  /* 0x00000040ff077887 */ /* 0x000fe40008800000 */
[----:B------:R-:W-:Y:S02]  /*1350*/  USEL UR10, URZ, 0x1, UP2 ;  /* 0x00000001ff0a7887 */ /* 0x000fe40009000000 */
[----:B------:R-:W-:Y:S02]  /*1360*/  USEL UR8, UR5, 0x4, UP3 ;  /* 0x0000000405087887 */ /* 0x000fe40009800000 */
[----:B------:R-:W-:Y:S02]  /*1370*/  USEL UR4, UR4, 0x10, UP3 ;  /* 0x0000001004047887 */ /* 0x000fe40009800000 */
[----:B------:R-:W-:Y:S02]  /*1380*/  USEL UR9, UR7, 0x40, UP3 ;  /* 0x0000004007097887 */ /* 0x000fe40009800000 */
[----:B------:R-:W-:-:S02]  /*1390*/  USEL UR5, UR6, 0x2, UP0 ;  /* 0x0000000206057887 */ /* 0x000fc40008000000 */
[----:B------:R-:W-:Y:S02]  /*13a0*/  UIADD3 UR4, UPT, UPT, UR4, UR8, UR10 ;  /* 0x0000000804047290 */ /* 0x000fe4000fffe00a */
[----:B------:R-:W-:Y:S02]  /*13b0*/  USEL UR13, URZ, 0x80, UP1 ;  /* 0x00000080ff0d7887 */ /* 0x000fe40008800000 */
[----:B------:R-:W-:Y:S02]  /*13c0*/  USEL UR7, UR11, 0x8, UP0 ;  /* 0x000000080b077887 */ /* 0x000fe40008000000 */
[----:B------:R-:W-:Y:S02]  /*13d0*/  USEL UR6, UR12, 0x20, UP0 ;  /* 0x000000200c067887 */ /* 0x000fe40008000000 */
[----:B------:R-:W-:Y:S02]  /*13e0*/  UIADD3 UR4, UPT, UPT, UR5, UR9, UR4 ;  /* 0x0000000905047290 */ /* 0x000fe4000fffe004 */
[----:B------:R-:W-:-:S02]  /*13f0*/  USEL UR5, UR13, 0x80, UP0 ;  /* 0x000000800d057887 */ /* 0x000fc40008000000 */
[----:B------:R-:W-:-:S04]  /*1400*/  UIADD3 UR4, UPT, UPT, UR6, UR7, UR4 ;  /* 0x0000000706047290 */ /* 0x000fc8000fffe004 */
[----:B------:R-:W-:-:S06]  /*1410*/  UIADD3 UR4, UPT, UPT, UR4, UR5, URZ ;  /* 0x0000000504047290 */ /* 0x000fcc000fffe0ff */
[----:B------:R-:W-:-:S07]  /*1420*/  IMAD.U32 R0, RZ, RZ, UR4 ;  /* 0x00000004ff007e24 */ /* 0x000fce000f8e00ff */
.L_x_17:
[----:B------:R-:W1:Y:S01]  /*1430*/  S2UR UR44, SR_CTAID.Z ;  /* 0x00000000002c79c3 */ /* 0x000e620000002700 */
[----:B------:R-:W-:Y:S02]  /*1440*/  UISETP.GE.AND UP0, UPT, UR26, 0x1, UPT ;  /* 0x000000011a00788c */ /* 0x000fe4000bf06270 */
[----:B------:R-:W-:Y:S02]  /*1450*/  ULOP3.LUT UR45, UR45, 0xffff, URZ, 0xc0, !UPT ;  /* 0x0000ffff2d2d7892 */ /* 0x000fe4000f8ec0ff */
[----:B------:R-:W-:Y:S02]  /*1460*/  ULOP3.LUT UR38, UR38, 0xffff, URZ, 0xc0, !UPT ;  /* 0x0000ffff26267892 */ /* 0x000fe4000f8ec0ff */
[----:B------:R-:W-:Y:S02]  /*1470*/  UISETP.NE.AND UP3, UPT, UR21, 0x2, UPT ;  /* 0x000000021500788c */ /* 0x000fe4000bf65270 */
[----:B------:R-:W-:Y:S02]  /*1480*/  ULOP3.LUT UR47, UR47, 0x1800, URZ, 0xc0, !UPT ;  /* 0x000018002f2f7892 */ /* 0x000fe4000f8ec0ff */
[----:B------:R-:W-:-:S02]  /*1490*/  ULOP3.LUT UR46, UR46, 0x2000, URZ, 0xc0, !UPT ;  /* 0x000020002e2e7892 */ /* 0x000fc4000f8ec0ff */
[----:B------:R-:W-:Y:S02]  /*14a0*/  ULOP3.LUT UR53, UR53, 0x180, URZ, 0xc0, !UPT ;  /* 0x0000018035357892 */ /* 0x000fe4000f8ec0ff */
[----:B------:R-:W-:Y:S02]  /*14b0*/  ULOP3.LUT UR52, UR52, 0x200, URZ, 0xc0, !UPT ;  /* 0x0000020034347892 */ /* 0x000fe4000f8ec0ff */
[----:B------:R-:W-:Y:S02]  /*14c0*/  ULOP3.LUT UR18, UR18, 0xc0, URZ, 0xc0, !UPT ;  /* 0x000000c012127892 */ /* 0x000fe4000f8ec0ff */
[----:B------:R-:W-:Y:S02]  /*14d0*/  USHF.L.U32 UR45, UR14, UR45, URZ ;  /* 0x0000002d0e2d7299 */ /* 0x000fe400080006ff */
[----:B------:R-:W-:Y:S01]  /*14e0*/  USHF.L.U32 UR38, UR15, UR38, URZ ;  /* 0x000000260f267299 */ /* 0x000fe200080006ff */
[----:B------:R-:W-:Y:S11]  /*14f0*/  BRA.U !UP0, `(.L_x_18) ;  /* 0x0000000108d47547 */ /* 0x000ff6000b800000 */
[----:B------:R-:W2:Y:S01]  /*1500*/  LDCU.128 UR12, c[0x0][0xf10] ;  /* 0x0001e200ff0c77ac */ /* 0x000ea20008000c00 */
[----:B------:R-:W3:Y:S01]  /*1510*/  LDCU UR6, c[0x0][0x370] ;  /* 0x00006e00ff0677ac */ /* 0x000ee20008000800 */
[----:B------:R-:W4:Y:S01]  /*1520*/  LDCU UR5, c[0x0][0x374] ;  /* 0x00006e80ff0577ac */ /* 0x000f220008000800 */
[----:B------:R-:W1:Y:S01]  /*1530*/  LDCU UR27, c[0x0][0xf0c] ;  /* 0x0001e180ff1b77ac */ /* 0x000e620008000800 */
[----:B------:R-:W1:Y:S01]  /*1540*/  LDCU UR7, c[0x0][0xf20] ;  /* 0x0001e400ff0777ac */ /* 0x000e620008000800 */
[----:B------:R-:W1:Y:S01]  /*1550*/  LDCU.64 UR8, c[0x0][0xf28] ;  /* 0x0001e500ff0877ac */ /* 0x000e620008000a00 */
[----:B--2---:R-:W-:Y:S02]  /*1560*/  UISETP.NE.AND UP0, UPT, UR14, 0x1, UPT ;  /* 0x000000010e00788c */ /* 0x004fe4000bf05270 */
[----:B----4-:R-:W-:Y:S02]  /*1570*/  UIMAD.WIDE.U32 UR10, UR5, UR15, URZ ;  /* 0x0000000f050a72a5 */ /* 0x010fe4000f8e00ff */
[----:B---3--:R-:W-:-:S02]  /*1580*/  UIMAD.WIDE.U32 UR22, UR6, UR12, URZ ;  /* 0x0000000c061672a5 */ /* 0x008fc4000f8e00ff */
[----:B-1----:R-:W-:Y:S02]  /*1590*/  UISETP.NE.AND UP1, UPT, UR27, 0x1, UPT ;  /* 0x000000011b00788c */ /* 0x002fe4000bf25270 */
[----:B------:R-:W-:Y:S01]  /*15a0*/  UISETP.NE.AND UP2, UPT, UR26, 0x1, UPT ;  /* 0x000000011a00788c */ /* 0x000fe2000bf45270 */
[----:B------:R-:W-:Y:S02]  /*15b0*/  UMOV UR10, UR11 ;  /* 0x0000000b000a7c82 */ /* 0x000fe40008000000 */
[----:B------:R-:W-:Y:S01]  /*15c0*/  UMOV UR22, UR23 ;  /* 0x0000001700167c82 */ /* 0x000fe20008000000 */
[----:B------:R-:W-:Y:S02]  /*15d0*/  @UP0 USHF.R.U32.HI UR5, URZ, UR7, UR10 ;  /* 0x00000007ff050299 */ /* 0x000fe4000801160a */
[----:B------:R-:W-:Y:S02]  /*15e0*/  UIMAD.WIDE.U32 UR24, UR20, UR15, URZ ;  /* 0x0000000f141872a5 */ /* 0x000fe4000f8e00ff */
[----:B------:R-:W-:-:S02]  /*15f0*/  UIMAD.WIDE.U32 UR10, UR5, UR8, URZ ;  /* 0x00000008050a72a5 */ /* 0x000fc4000f8e00ff */
[----:B------:R-:W-:Y:S02]  /*1600*/  @UP1 USHF.R.U32.HI UR6, URZ, UR13, UR22 ;  /* 0x0000000dff061299 */ /* 0x000fe40008011616 */
[----:B------:R-:W-:Y:S02]  /*1610*/  UIMAD.WIDE.U32 UR16, UR19, UR12, URZ ;  /* 0x0000000c131072a5 */ /* 0x000fe4000f8e00ff */
[----:B------:R-:W-:Y:S01]  /*1620*/  UIMAD.WIDE.U32 UR22, UR6, UR8, URZ ;  /* 0x00000008061672a5 */ /* 0x000fe2000f8e00ff */
[----:B------:R-:W-:Y:S01]  /*1630*/  UMOV UR4, UR25 ;  /* 0x0000001900047c82 */ /* 0x000fe20008000000 */
[----:B------:R-:W-:Y:S01]  /*1640*/  UMOV UR10, UR11 ;  /* 0x0000000b000a7c82 */ /* 0x000fe20008000000 */
[----:B------:R-:W-:Y:S02]  /*1650*/  USHF.R.U32.HI UR4, URZ, UR7, UR4 ;  /* 0x00000007ff047299 */ /* 0x000fe40008011604 */
[----:B------:R-:W-:Y:S01]  /*1660*/  @UP2 USHF.R.U32.HI UR5, URZ, UR9, UR10 ;  /* 0x00000009ff052299 */ /* 0x000fe2000801160a */
[----:B------:R-:W-:Y:S01]  /*1670*/  UMOV UR16, UR17 ;  /* 0x0000001100107c82 */ /* 0x000fe20008000000 */
[----:B------:R-:W-:Y:S01]  /*1680*/  UMOV UR22, UR23 ;  /* 0x0000001700167c82 */ /* 0x000fe20008000000 */
[----:B------:R-:W-:-:S02]  /*1690*/  USHF.R.U32.HI UR13, URZ, UR13, UR16 ;  /* 0x0000000dff0d7299 */ /* 0x000fc40008011610 */
[----:B------:R-:W-:Y:S02]  /*16a0*/  USEL UR4, UR20, UR4, !UP0 ;  /* 0x0000000414047287 */ /* 0x000fe4000c000000 */
[----:B------:R-:W-:Y:S02]  /*16b0*/  @UP2 USHF.R.U32.HI UR6, URZ, UR9, UR22 ;  /* 0x00000009ff062299 */ /* 0x000fe40008011616 */
[----:B------:R-:W-:Y:S02]  /*16c0*/  UIMAD UR7, UR5, UR26, URZ ;  /* 0x0000001a050772a4 */ /* 0x000fe4000f8e02ff */
[----:B------:R-:W-:Y:S02]  /*16d0*/  USEL UR5, UR19, UR13, !UP1 ;  /* 0x0000000d13057287 */ /* 0x000fe4000c800000 */
[----:B------:R-:W-:Y:S02]  /*16e0*/  UIMAD UR12, UR6, UR26, URZ ;  /* 0x0000001a060c72a4 */ /* 0x000fe4000f8e02ff */
[----:B------:R-:W-:-:S02]  /*16f0*/  UISETP.GE.AND UP0, UPT, UR4, UR7, UPT ;  /* 0x000000070400728c */ /* 0x000fc4000bf06270 */
[----:B------:R-:W-:Y:S02]  /*1700*/  UIMAD.WIDE.U32 UR10, UR4, UR8, URZ ;  /* 0x00000008040a72a5 */ /* 0x000fe4000f8e00ff */
[----:B------:R-:W-:Y:S02]  /*1710*/  UISETP.GE.OR UP0, UPT, UR5, UR12, UP0 ;  /* 0x0000000c0500728c */ /* 0x000fe40008706670 */
[----:B------:R-:W-:Y:S02]  /*1720*/  UIMAD.WIDE.U32 UR12, UR5, UR8, URZ ;  /* 0x00000008050c72a5 */ /* 0x000fe4000f8e00ff */
[----:B------:R-:W-:Y:S01]  /*1730*/  UIADD3 UR10, UPT, UPT, -UR4, URZ, URZ ;  /* 0x000000ff040a7290 */ /* 0x000fe2000fffe1ff */
[----:B------:R-:W-:Y:S01]  /*1740*/  UMOV UR8, UR11 ;  /* 0x0000000b00087c82 */ /* 0x000fe20008000000 */
[----:B------:R-:W-:Y:S02]  /*1750*/  UIADD3 UR11, UPT, UPT, -UR5, URZ, URZ ;  /* 0x000000ff050b7290 */ /* 0x000fe4000fffe1ff */
[----:B------:R-:W-:-:S03]  /*1760*/  USHF.R.U32.HI UR8, URZ, UR9, UR8 ;  /* 0x00000009ff087299 */ /* 0x000fc60008011608 */
[----:B------:R-:W-:Y:S01]  /*1770*/  @!UP0 UMOV UR7, UR13 ;  /* 0x0000000d00078c82 */ /* 0x000fe20008000000 */
[----:B------:R-:W-:Y:S02]  /*1780*/  UIMAD UR20, UR14, UR10, UR20 ;  /* 0x0000000a0e1472a4 */ /* 0x000fe4000f8e0214 */
[----:B------:R-:W-:Y:S02]  /*1790*/  USEL UR8, UR4, UR8, !UP2 ;  /* 0x0000000804087287 */ /* 0x000fe4000d000000 */
[----:B------:R-:W-:Y:S02]  /*17a0*/  @!UP0 USHF.R.U32.HI UR7, URZ, UR9, UR7 ;  /* 0x00000009ff078299 */ /* 0x000fe40008011607 */
[----:B------:R-:W-:Y:S02]  /*17b0*/  UIADD3 UR9, UPT, UPT, -UR8, URZ, URZ ;  /* 0x000000ff08097290 */ /* 0x000fe4000fffe1ff */
[----:B------:R-:W-:Y:S02]  /*17c0*/  @!UP0 USEL UR7, UR5, UR7, !UP2 ;  /* 0x0000000705078287 */ /* 0x000fe4000d000000 */
[----:B------:R-:W-:-:S02]  /*17d0*/  UIMAD UR9, UR26, UR9, UR4 ;  /* 0x000000091a0972a4 */ /* 0x000fc4000f8e0204 */
[----:B------:R-:W-:Y:S02]  /*17e0*/  @!UP0 UIADD3 UR8, UPT, UPT, UR8, -UR7, URZ ;  /* 0x8000000708088290 */ /* 0x000fe4000fffe0ff */
[----:B------:R-:W-:Y:S02]  /*17f0*/  @!UP0 UIMAD UR6, UR9, UR6, UR7 ;  /* 0x00000006090682a4 */ /* 0x000fe4000f8e0207 */
[----:B------:R-:W-:Y:S02]  /*1800*/  @!UP0 UIMAD UR4, UR8, UR26, UR5 ;  /* 0x0000001a080482a4 */ /* 0x000fe4000f8e0205 */
[----:B------:R-:W-:Y:S02]  /*1810*/  UIMAD UR19, UR27, UR11, UR19 ;  /* 0x0000000b1b1372a4 */ /* 0x000fe4000f8e0213 */
[----:B------:R-:W-:Y:S01]  /*1820*/  UIMAD UR20, UR4, UR14, UR20 ;  /* 0x0000000e041472a4 */ /* 0x000fe2000f8e0214 */
[----:B------:R-:W-:Y:S02]  /*1830*/  @!UP0 UMOV UR5, UR6 ;  /* 0x0000000600058c82 */ /* 0x000fe40008000000 */
[----:B------:R-:W-:-:S12]  /*1840*/  UIMAD UR19, UR5, UR27, UR19 ;  /* 0x0000001b051372a4 */ /* 0x000fd8000f8e0213 */
.L_x_18:
[----:B------:R-:W-:-:S09]  /*1850*/  UISETP.NE.AND UP0, UPT, UR29, 0x1, UPT ;  /* 0x000000011d00788c */ /* 0x000fd2000bf05270 */
[----:B------:R-:W-:Y:S05]  /*1860*/  BRA.U UP0, `(.L_x_19) ;  /* 0x0000000100447547 */ /* 0x000fea000b800000 */
[----:B------:R-:W2:Y:S01]  /*1870*/  LDCU.128 UR8, c[0x0][0xf10] ;  /* 0x0001e200ff0877ac */ /* 0x000ea20008000c00 */
[----:B------:R-:W3:Y:S01]  /*1880*/  LDCU UR12, c[0x0][0xf0c] ;  /* 0x0001e180ff0c77ac */ /* 0x000ee20008000800 */
[----:B------:R-:W4:Y:S01]  /*1890*/  LDCU UR13, c[0x0][0xf20] ;  /* 0x0001e400ff0d77ac */ /* 0x000f220008000800 */
[----:B--2---:R-:W-:Y:S02]  /*18a0*/  UIMAD.WIDE.U32 UR6, UR19, UR8, URZ ;  /* 0x00000008130672a5 */ /* 0x004fe4000f8e00ff */
[----:B------:R-:W-:Y:S02]  /*18b0*/  UIMAD.WIDE.U32 UR4, UR20, UR11, URZ ;  /* 0x0000000b140472a5 */ /* 0x000fe4000f8e00ff */
[----:B---3--:R-:W-:Y:S02]  /*18c0*/  UISETP.NE.AND UP1, UPT, UR12, 0x1, UPT ;  /* 0x000000010c00788c */ /* 0x008fe4000bf25270 */
[----:B------:R-:W-:Y:S01]  /*18d0*/  UISETP.NE.AND UP0, UPT, UR10, 0x1, UPT ;  /* 0x000000010a00788c */ /* 0x000fe2000bf05270 */
[----:B------:R-:W-:-:S02]  /*18e0*/  UMOV UR6, UR7 ;  /* 0x0000000700067c82 */ /* 0x000fc40008000000 */
[----:B------:R-:W-:Y:S01]  /*18f0*/  UMOV UR4, UR5 ;  /* 0x0000000500047c82 */ /* 0x000fe20008000000 */
[----:B------:R-:W-:Y:S02]  /*1900*/  USHF.R.U32.HI UR9, URZ, UR9, UR6 ;  /* 0x00000009ff097299 */ /* 0x000fe40008011606 */
[----:B----4-:R-:W-:Y:S02]  /*1910*/  USHF.R.U32.HI UR4, URZ, UR13, UR4 ;  /* 0x0000000dff047299 */ /* 0x010fe40008011604 */
[----:B------:R-:W-:Y:S02]  /*1920*/  USEL UR5, UR19, UR9, !UP1 ;  /* 0x0000000913057287 */ /* 0x000fe4000c800000 */
[----:B------:R-:W-:-:S04]  /*1930*/  USEL UR4, UR20, UR4, !UP0 ;  /* 0x0000000414047287 */ /* 0x000fc8000c000000 */
[----:B------:R-:W-:Y:S02]  /*1940*/  UIADD3 UR6, UPT, UPT, UR5, -UR4, URZ ;  /* 0x8000000405067290 */ /* 0x000fe4000fffe0ff */
[----:B------:R-:W-:Y:S02]  /*1950*/  UIADD3 UR4, UPT, UPT, -UR5, UR4, URZ ;  /* 0x0000000405047290 */ /* 0x000fe4000fffe1ff */
[----:B------:R-:W-:Y:S02]  /*1960*/  UIMAD UR20, UR6, UR10, UR20 ;  /* 0x0000000a061472a4 */ /* 0x000fe4000f8e0214 */
[----:B------:R-:W-:-:S12]  /*1970*/  UIMAD UR19, UR4, UR12, UR19 ;  /* 0x0000000c041372a4 */ /* 0x000fd8000f8e0213 */
.L_x_19:
[----:B------:R-:W-:-:S09]  /*1980*/  UISETP.EQ.U32.AND UP0, UPT, UR30, 0x1, UPT ;  /* 0x000000011e00788c */ /* 0x000fd2000bf02070 */
[----:B------:R-:W-:Y:S05]  /*1990*/  BRA.U !UP0, `(.L_x_20) ;  /* 0x00000001080c7547 */ /* 0x000fea000b800000 */
[----:B------:R-:W-:Y:S01]  /*19a0*/  UCGABAR_WAIT ;  /* 0x0000000000007dc7 */ /* 0x000fe20008000000 */
[----:B------:R-:W-:Y:S01]  /*19b0*/  CCTL.IVALL ;  /* 0x00000000ff00798f */ /* 0x000fe20002000000 */
[----:B------:R-:W-:Y:S05]  /*19c0*/  BRA `(.L_x_21) ;  /* 0x0000000000047947 */ /* 0x000fea0003800000 */
.L_x_20:
[----:B------:R-:W-:Y:S06]  /*19d0*/  BAR.SYNC.DEFER_BLOCKING 0x0 ;  /* 0x0000000000007b1d */ /* 0x000fec0000010000 */
.L_x_21:
[----:B------:R-:W-:Y:S05]  /*19e0*/  BRA.U UP3, `(.L_x_22) ;  /* 0x0000001503e87547 */ /* 0x000fea000b800000 */
[----:B------:R-:W2:Y:S01]  /*19f0*/  LDCU UR7, c[0x0][0x38c] ;  /* 0x00007180ff0777ac */ /* 0x000ea20008000800 */
[----:B------:R-:W3:Y:S01]  /*1a00*/  S2UR UR9, SR_CgaCtaId ;  /* 0x00000000000979c3 */ /* 0x000ee20000008800 */
[----:B------:R-:W-:Y:S01]  /*1a10*/  PLOP3.LUT P2, PT, PT, PT, UP5, 0x80, 0x8 ;  /* 0x000000000008781c */ /* 0x000fe20003f4f058 */
[----:B------:R-:W-:Y:S01]  /*1a20*/  IMAD.MOV.U32 R12, RZ, RZ, 0x1 ;  /* 0x00000001ff0c7424 */ /* 0x000fe200078e00ff */
[----:B------:R-:W-:Y:S01]  /*1a30*/  UMOV UR8, 0x400 ;  /* 0x0000040000087882 */ /* 0x000fe20000000000 */
[----:B------:R-:W-:Y:S01]  /*1a40*/  UISETP.NE.AND UP1, UPT, UR21, URZ, UPT ;  /* 0x000000ff1500728c */ /* 0x000fe2000bf25270 */
[----:B------:R-:W-:Y:S01]  /*1a50*/  ISETP.EQ.OR P3, PT, R2, RZ, P4 ;  /* 0x000000ff0200720c */ /* 0x000fe20002762670 */
[----:B------:R-:W-:Y:S01]  /*1a60*/  USHF.L.U32 UR5, UR28, 0x5, URZ ;  /* 0x000000051c057899 */ /* 0x000fe200080006ff */
[----:B------:R-:W-:Y:S02]  /*1a70*/  PLOP3.LUT P2, PT, P2, PT, PT, 0x8, 0x80 ;  /* 0x000000000080781c */ /* 0x000fe4000174e170 */
[----:B------:R-:W-:Y:S01]  /*1a80*/  CS2R R10, SRZ ;  /* 0x00000000000a7805 */ /* 0x000fe2000001ff00 */
[----:B------:R-:W-:Y:S01]  /*1a90*/  IMAD.MOV.U32 R9, RZ, RZ, RZ ;  /* 0x000000ffff097224 */ /* 0x000fe200078e00ff */
[----:B------:R-:W4:Y:S01]  /*1aa0*/  LDCU UR59, c[0x0][0x370] ;  /* 0x00006e00ff3b77ac */ /* 0x000f220008000800 */
[----:B------:R-:W-:Y:S01]  /*1ab0*/  IMAD.MOV.U32 R8, RZ, RZ, 0x1 ;  /* 0x00000001ff087424 */ /* 0x000fe200078e00ff */
[----:B------:R-:W-:Y:S01]  /*1ac0*/  USEL UR37, UR63, 0x2, UP1 ;  /* 0x000000023f257887 */ /* 0x000fe20008800000 */
[----:B------:R-:W1:Y:S01]  /*1ad0*/  LDCU.64 UR30, c[0x0][0x348] ;  /* 0x00006900ff1e77ac */ /* 0x000e620008000a00 */
[----:B--2---:R-:W-:-:S02]  /*1ae0*/  UIADD3 UR6, UPT, UPT, UR7, 0x7f, URZ ;  /* 0x0000007f07067890 */ /* 0x004fc4000fffe0ff */
[----:B------:R-:W-:Y:S02]  /*1af0*/  UIADD3 UR65, UPT, UPT, UR7, 0xfe, URZ ;  /* 0x000000fe07417890 */ /* 0x000fe4000fffe0ff */
[----:B------:R-:W-:Y:S02]  /*1b00*/  USHF.R.S32.HI UR4, URZ, 0x1f, UR6 ;  /* 0x0000001fff047899 */ /* 0x000fe40008011406 */
[----:B------:R-:W-:Y:S02]  /*1b10*/  UIADD3 UR7, UPT, UPT, UR7, -0x1, URZ ;  /* 0xffffffff07077890 */ /* 0x000fe4000fffe0ff */
[----:B------:R-:W-:Y:S02]  /*1b20*/  ULEA.HI UR4, UR4, UR6, URZ, 0x7 ;  /* 0x0000000604047291 */ /* 0x000fe4000f8f38ff */
[----:B------:R-:W-:Y:S02]  /*1b30*/  UISETP.GE.U32.AND UP2, UPT, UR7, -0xff, UPT ;  /* 0xffffff010700788c */ /* 0x000fe4000bf46070 */
[----:B------:R-:W-:-:S02]  /*1b40*/  USHF.R.S32.HI UR61, URZ, 0x7, UR4 ;  /* 0x00000007ff3d7899 */ /* 0x000fc40008011404 */
[----:B---3--:R-:W-:Y:S02]  /*1b50*/  ULEA UR6, UR9, UR8, 0x18 ;  /* 0x0000000809067291 */ /* 0x008fe4000f8ec0ff */
[----:B------:R-:W-:Y:S02]  /*1b60*/  UISETP.LT.U32.AND UP0, UPT, UR61, 0x7, UPT ;  /* 0x000000073d00788c */ /* 0x000fe4000bf01070 */
[----:B------:R-:W-:Y:S02]  /*1b70*/  USHF.R.U32.HI UR64, URZ, 0x9, UR52 ;  /* 0x00000009ff407899 */ /* 0x000fe40008011634 */
[----:B------:R-:W-:Y:S01]  /*1b80*/  USEL UR60, UR61, 0x7, UP0 ;  /* 0x000000073d3c7887 */ /* 0x000fe20008000000 */
[----:B------:R-:W2:Y:S03]  /*1b90*/  LDCU UR58, c[0x0][0x374] ;  /* 0x00006e80ff3a77ac */ /* 0x000ea60008000800 */
[----:B------:R-:W-:-:S02]  /*1ba0*/  UIADD3 UR15, UPT, UPT, UR60, -0x1, URZ ;  /* 0xffffffff3c0f7890 */ /* 0x000fc4000fffe0ff */
[----:B------:R-:W-:Y:S02]  /*1bb0*/  @UP2 UIADD3 UR15, UPT, UPT, UR60, URZ, URZ ;  /* 0x000000ff3c0f2290 */ /* 0x000fe4000fffe0ff */
[----:B------:R-:W-:Y:S02]  /*1bc0*/  ULOP3.LUT UR62, UR5, 0x60, URZ, 0xe2, !UPT ;  /* 0x00000060053e7892 */ /* 0x000fe4000f8ee2ff */
[----:B------:R-:W-:Y:S02]  /*1bd0*/  UIADD3 UR55, UPT, UPT, UR6, 0x32400, UR53 ;  /* 0x0003240006377890 */ /* 0x000fe4000fffe035 */
[----:B------:R-:W-:Y:S02]  /*1be0*/  UIADD3 UR54, UPT, UPT, UR6, 0x33200, UR52 ;  /* 0x0003320006367890 */ /* 0x000fe4000fffe034 */
[----:B------:R-:W-:Y:S02]  /*1bf0*/  UIADD3 UR63, UPT, UPT, UR61, -UR60, URZ ;  /* 0x8000003c3d3f7290 */ /* 0x000fe4000fffe0ff */
[----:B------:R-:W-:Y:S01]  /*1c00*/  UIADD3 UR15, UPT, UPT, UR15, 0x1, URZ ;  /* 0x000000010f0f7890 */ /* 0x000fe2000fffe0ff */
[----:B-1--4-:R-:W-:-:S11]  /*1c10*/  UMOV UR14, URZ ;  /* 0x000000ff000e7c82 */ /* 0x012fd60008000000 */
.L_x_46:
[----:B-1----:R-:W1:Y:S02]  /*1c20*/  S2UR UR4, SR_CgaCtaId ;  /* 0x00000000000479c3 */ /* 0x002e640000008800 */
[----:B-1----:R-:W-:-:S09]  /*1c30*/  UISETP.NE.AND UP0, UPT, UR4, URZ, UPT ;  /* 0x000000ff0400728c */ /* 0x002fd2000bf05270 */
[----:B---3--:R-:W-:Y:S05]  /*1c40*/  BRA.U UP0, `(.L_x_23) ;  /* 0x0000000100287547 */ /* 0x008fea000b800000 */
[----:B------:R-:W-:Y:S02]  /*1c50*/  LEA R0, R9, UR6, 0x3 ;  /* 0x0000000609007c11 */ /* 0x000fe4000f8e18ff */
[----:B------:R-:W-:-:S04]  /*1c60*/  SHF.L.U32 R3, R8, 0x1f, RZ ;  /* 0x0000001f08037819 */ /* 0x000fc800000006ff */
[----:B------:R-:W1:Y:S02]  /*1c70*/  SYNCS.PHASECHK.TRANS64.TRYWAIT P0, [R0+URZ+0x100], R3 ;  /* 0x00010003000075a7 */ /* 0x000e6400080011ff */
[----:B-1----:R-:W-:Y:S05]  /*1c80*/  @!P0 BRA `(.L_x_24) ;  /* 0x0000011000c88947 */ /* 0x002fea0003800000 */
.L_x_197:
[----:B------:R3:W-:Y:S01]  /*1c90*/  SYNCS.ARRIVE.TRANS64.A1T0 RZ, [R0+URZ+0xf0], RZ ;  /* 0x0000f0ff00ff79a7 */ /* 0x0007e200081000ff */
[----:B------:R-:W-:-:S05]  /*1ca0*/  VIADD R9, R9, 0x1 ;  /* 0x0000000109097836 */ /* 0x000fca0000000000 */
[----:B------:R-:W-:-:S04]  /*1cb0*/  ISETP.NE.AND P0, PT, R9, 0x2, PT ;  /* 0x000000020900780c */ /* 0x000fc80003f05270 */
[----:B-1----:R-:W-:Y:S02]  /*1cc0*/  SEL R3, RZ, 0x1, P0 ;  /* 0x00000001ff037807 */ /* 0x002fe40000000000 */
[----:B------:R-:W-:Y:S02]  /*1cd0*/  SEL R9, R9, RZ, P0 ;  /* 0x000000ff09097207 */ /* 0x000fe40000000000 */
[----:B------:R-:W-:Y:S02]  /*1ce0*/  LOP3.LUT R8, R8, R3, RZ, 0x3c, !PT ;  /* 0x0000000308087212 */ /* 0x000fe400078e3cff */
.L_x_23:
[----:B------:R-:W-:Y:S01]  /*1cf0*/  ULEA UR4, UR14, UR6, 0x3 ;  /* 0x000000060e047291 */ /* 0x000fe2000f8e18ff */
[----:B---3--:R-:W-:Y:S01]  /*1d00*/  SHF.L.U32 R0, R12, 0x1f, RZ ;  /* 0x0000001f0c007819 */ /* 0x008fe200000006ff */
[----:B------:R-:W-:Y:S02]  /*1d10*/  UISETP.GE.U32.AND UP0, UPT, UR65, 0xff, UPT ;  /* 0x000000ff4100788c */ /* 0x000fe4000bf06070 */
[----:B------:R-:W-:Y:S02]  /*1d20*/  ULEA UR35, UR20, UR66, 0x1 ;  /* 0x0000004214237291 */ /* 0x000fe4000f8e08ff */
[----:B------:R-:W-:Y:S02]  /*1d30*/  ULEA UR43, UR19, UR62, 0x7 ;  /* 0x0000003e132b7291 */ /* 0x000fe4000f8e38ff */
[----:B------:R-:W-:Y:S01]  /*1d40*/  ULEA UR11, UR20, UR64, 0x1 ;  /* 0x00000040140b7291 */ /* 0x000fe2000f8e08ff */
[----:B------:R1:W3:Y:S01]  /*1d50*/  SYNCS.PHASECHK.TRANS64.TRYWAIT P1, [UR4+0x38], R0 ;  /* 0x00003800ff0075a7 */ /* 0x0002e20008021104 */
[----:B------:R-:W-:Y:S01]  /*1d60*/  USHF.L.U32 UR35, UR35, 0x7, URZ ;  /* 0x0000000723237899 */ /* 0x000fe200080006ff */
[----:B------:R-:W-:Y:S01]  /*1d70*/  UMOV UR28, URZ ;  /* 0x000000ff001c7c82 */ /* 0x000fe20008000000 */
[----:B------:R-:W-:Y:S10]  /*1d80*/  BRA.U !UP0, `(.L_x_25) ;  /* 0x0000000508147547 */ /* 0x000ff4000b800000 */
[----:B------:R-:W-:Y:S01]  /*1d90*/  UMOV UR4, UR14 ;  /* 0x0000000e00047c82 */ /* 0x000fe20008000000 */
[----:B------:R-:W-:-:S05]  /*1da0*/  UMOV UR20, URZ ;  /* 0x000000ff00147c82 */ /* 0x000fca0008000000 */
.L_x_33:
[----:B------:R-:W-:Y:S01]  /*1db0*/  ULEA UR41, UR4, UR6, 0x3 ;  /* 0x0000000604297291 */ /* 0x000fe2000f8e18ff */
[----:B---3--:R-:W-:Y:S01]  /*1dc0*/  @!P4 MOV R2, 0x6600 ;  /* 0x000066000002c802 */ /* 0x008fe20000000f00 */
[----:B--23--:R-:W-:Y:S10]  /*1dd0*/  @P1 BRA `(.L_x_26) ;  /* 0x00000000000c1947 */ /* 0x00cff40003800000 */
[----:B------:R-:W-:-:S04]  /*1de0*/  SHF.L.U32 R3, R12, 0x1f, RZ ;  /* 0x0000001f0c037819 */ /* 0x000fc800000006ff */
[----:B------:R-:W3:Y:S02]  /*1df0*/  SYNCS.PHASECHK.TRANS64.TRYWAIT P0, [UR41+0x38], R3 ;  /* 0x00003803ff0075a7 */ /* 0x000ee40008001129 */
[----:B---3--:R-:W-:Y:S05]  /*1e00*/  @!P0 BRA `(.L_x_27) ;  /* 0x00000110007c8947 */ /* 0x008fea0003800000 */
.L_x_26:
[----:B------:R3:W-:Y:S01]  /*1e10*/  @!P4 SYNCS.ARRIVE.TRANS64 RZ, [UR41], R2 ;  /* 0x00000002ffffc9a7 */ /* 0x0007e20008000029 */
[----:B------:R-:W-:-:S04]  /*1e20*/  ULOP3.LUT UR5, UR37, 0x2, URZ, 0xfc, !UPT ;  /* 0x0000000225057892 */ /* 0x000fc8000f8efcff */
[----:B------:R-:W-:-:S09]  /*1e30*/  UISETP.NE.AND UP0, UPT, UR5, 0x2, UPT ;  /* 0x000000020500788c */ /* 0x000fd2000bf05270 */
[----:B------:R-:W-:Y:S05]  /*1e40*/  BRA.U UP0, `(.L_x_28) ;  /* 0x0000000100047547 */ /* 0x000fea000b800000 */
[----:B--2---:R-:W-:Y:S05]  /*1e50*/  BPT.TRAP 0x1 ;  /* 0x000000040000795c */ /* 0x004fea0000300000 */
.L_x_28:
[----:B------:R-:W-:Y:S04]  /*1e60*/  BSSY.RECONVERGENT B0, `(.L_x_29) ;  /* 0x0000003000007945 */ /* 0x000fe80003800200 */
[----:B------:R-:W-:Y:S05]  /*1e70*/  @P3 BRA `(.L_x_30) ;  /* 0x0000000000043947 */ /* 0x000fea0003800000 */
[----:B--2---:R-:W-:Y:S05]  /*1e80*/  BPT.TRAP 0x1 ;  /* 0x000000040000795c */ /* 0x004fea0000300000 */
.L_x_30:
[----:B--2---:R-:W-:Y:S05]  /*1e90*/  BSYNC.RECONVERGENT B0 ;  /* 0x0000000000007941 */ /* 0x004fea0003800200 */
.L_x_29:
[----:B------:R-:W-:Y:S01]  /*1ea0*/  UIADD3 UR5, UPT, UPT, UR4, 0x1, URZ ;  /* 0x0000000104057890 */ /* 0x000fe2000fffe0ff */
[----:B------:R-:W-:Y:S01]  /*1eb0*/  BSSY.RECONVERGENT B0, `(.L_x_31) ;  /* 0x000002d000007945 */ /* 0x000fe20003800200 */
[----:B------:R-:W-:Y:S02]  /*1ec0*/  ELECT P0, URZ, PT ;  /* 0x0000000000ff782f */ /* 0x000fe40003800000 */
[----:B------:R-:W-:-:S04]  /*1ed0*/  UISETP.NE.AND UP0, UPT, UR5, 0x7, UPT ;  /* 0x000000070500788c */ /* 0x000fc8000bf05270 */
[----:B------:R-:W-:Y:S02]  /*1ee0*/  USEL UR7, URZ, 0x1, UP0 ;  /* 0x00000001ff077887 */ /* 0x000fe40008000000 */
[----:B------:R-:W-:-:S04]  /*1ef0*/  USEL UR14, UR5, URZ, UP0 ;  /* 0x000000ff050e7287 */ /* 0x000fc80008000000 */
[----:B------:R-:W-:Y:S01]  /*1f00*/  ULEA UR5, UR14, UR6, 0x3 ;  /* 0x000000060e057291 */ /* 0x000fe2000f8e18ff */
[----:B------:R-:W-:-:S04]  /*1f10*/  LOP3.LUT R12, R12, UR7, RZ, 0x3c, !PT ;  /* 0x000000070c0c7c12 */ /* 0x000fc8000f8e3cff */
[----:B-1----:R-:W-:-:S04]  /*1f20*/  SHF.L.U32 R0, R12, 0x1f, RZ ;  /* 0x0000001f0c007819 */ /* 0x002fc800000006ff */
[----:B------:R1:W2:Y:S01]  /*1f30*/  SYNCS.PHASECHK.TRANS64.TRYWAIT P1, [UR5+0x38], R0 ;  /* 0x00003800ff0075a7 */ /* 0x0002a20008021105 */
[----:B------:R-:W-:Y:S05]  /*1f40*/  @!P0 BRA `(.L_x_32) ;  /* 0x00000000008c8947 */ /* 0x000fea0003800000 */
[----:B------:R-:W-:Y:S02]  /*1f50*/  ULEA UR40, UR4, UR47, 0xd ;  /* 0x0000002f04287291 */ /* 0x000fe4000f8e68ff */
[----:B------:R-:W-:Y:S02]  /*1f60*/  UIADD3 UR28, UP3, UPT, UR30, 0x80, URZ ;  /* 0x000000801e1c7890 */ /* 0x000fe4000ff7e0ff */
[----:B------:R-:W-:Y:S02]  /*1f70*/  ULEA UR32, UR4, UR46, 0xe ;  /* 0x0000002e04207291 */ /* 0x000fe4000f8e70ff */
[----:B------:R-:W-:Y:S02]  /*1f80*/  UIADD3 UR26, UP2, UPT, UR30, 0x180, URZ ;  /* 0x000001801e1a7890 */ /* 0x000fe4000ff5e0ff */
[----:B------:R-:W-:Y:S02]  /*1f90*/  ULEA UR16, UR4, UR53, 0x9 ;  /* 0x0000003504107291 */ /* 0x000fe4000f8e48ff */
[----:B------:R-:W-:-:S02]  /*1fa0*/  UIADD3 UR24, UP1, UPT, UR30, 0x280, URZ ;  /* 0x000002801e187890 */ /* 0x000fc4000ff3e0ff */
[----:B------:R-:W-:Y:S02]  /*1fb0*/  ULEA UR8, UR4, UR52, 0xa ;  /* 0x0000003404087291 */ /* 0x000fe4000f8e50ff */
[----:B------:R-:W-:Y:S02]  /*1fc0*/  UIADD3 UR22, UP0, UPT, UR30, 0x380, URZ ;  /* 0x000003801e167890 */ /* 0x000fe4000ff1e0ff */
[----:B------:R-:W-:Y:S02]  /*1fd0*/  USHF.L.U32 UR42, UR20, 0x7, URZ ;  /* 0x00000007142a7899 */ /* 0x000fe400080006ff */
[----:B------:R-:W-:Y:S02]  /*1fe0*/  UIADD3.X UR29, UPT, UPT, URZ, UR31, URZ, UP3, !UPT ;  /* 0x0000001fff1d7290 */ /* 0x000fe40009ffe4ff */
[----:B------:R-:W-:Y:S02]  /*1ff0*/  UIADD3 UR40, UPT, UPT, UR6, 0x8400, UR40 ;  /* 0x0000840006287890 */ /* 0x000fe4000fffe028 */
[----:B------:R-:W-:-:S02]  /*2000*/  UPRMT UR7, URZ, 0x5410, UR45 ;  /* 0x00005410ff077896 */ /* 0x000fc4000800002d */
[----:B------:R-:W-:Y:S02]  /*2010*/  UIADD3.X UR27, UPT, UPT, URZ, UR31, URZ, UP2, !UPT ;  /* 0x0000001fff1b7290 */ /* 0x000fe400097fe4ff */
[----:B------:R-:W-:Y:S02]  /*2020*/  UIADD3 UR32, UPT, UPT, UR6, 0x16400, UR32 ;  /* 0x0001640006207890 */ /* 0x000fe4000fffe020 */
[----:B------:R-:W-:Y:S02]  /*2030*/  UPRMT UR5, URZ, 0x5410, UR38 ;  /* 0x00005410ff057896 */ /* 0x000fe40008000026 */
[----:B------:R-:W-:Y:S02]  /*2040*/  UIADD3.X UR25, UPT, UPT, URZ, UR31, URZ, UP1, !UPT ;  /* 0x0000001fff197290 */ /* 0x000fe40008ffe4ff */
[----:B------:R-:W-:Y:S02]  /*2050*/  UIADD3 UR16, UPT, UPT, UR6, 0x32400, UR16 ;  /* 0x0003240006107890 */ /* 0x000fe4000fffe010 */
[----:B------:R-:W-:-:S02]  /*2060*/  UIADD3.X UR23, UPT, UPT, URZ, UR31, URZ, UP0, !UPT ;  /* 0x0000001fff177290 */ /* 0x000fc400087fe4ff */
[----:B------:R-:W-:Y:S01]  /*2070*/  UIADD3 UR8, UPT, UPT, UR6, 0x33200, UR8 ;  /* 0x0003320006087890 */ /* 0x000fe2000fffe008 */
[----:B------:R-:W-:Y:S01]  /*2080*/  UMOV UR48, 0x0 ;  /* 0x0000000000307882 */ /* 0x000fe20000000000 */
[----:B------:R-:W-:Y:S01]  /*2090*/  UMOV UR49, 0x10000000 ;  /* 0x1000000000317882 */ /* 0x000fe20000000000 */
[----:B------:R-:W-:Y:S01]  /*20a0*/  UMOV UR33, UR41 ;  /* 0x0000002900217c82 */ /* 0x000fe20008000000 */
[----:B------:R-:W-:Y:S01]  /*20b0*/  UMOV UR36, UR44 ;  /* 0x0000002c00247c82 */ /* 0x000fe20008000000 */
[----:B------:R-:W-:Y:S01]  /*20c0*/  UMOV UR34, UR42 ;  /* 0x0000002a00227c82 */ /* 0x000fe20008000000 */
[----:B------:R-:W-:Y:S01]  /*20d0*/  UMOV UR17, UR41 ;  /* 0x0000002900117c82 */ /* 0x000fe20008000000 */
[----:B------:R-:W-:Y:S01]  /*20e0*/  UMOV UR21, UR44 ;  /* 0x0000002c00157c82 */ /* 0x000fe20008000000 */
[----:B------:R4:W-:Y:S01]  /*20f0*/  UTMALDG.3D.MULTICAST [UR40], [UR28], UR7, desc[UR48] ;  /* 0x000030281c0073b4 */ /* 0x0009e20008011807 */
[----:B------:R-:W-:Y:S01]  /*2100*/  UMOV UR10, URZ ;  /* 0x000000ff000a7c82 */ /* 0x000fe20008000000 */
[----:B------:R-:W-:Y:S01]  /*2110*/  UMOV UR9, UR41 ;  /* 0x0000002900097c82 */ /* 0x000fe20008000000 */
[----:B------:R-:W-:Y:S01]  /*2120*/  UMOV UR12, UR20 ;  /* 0x00000014000c7c82 */ /* 0x000fe20008000000 */
[----:B------:R-:W-:Y:S01]  /*2130*/  UMOV UR13, UR44 ;  /* 0x0000002c000d7c82 */ /* 0x000fe20008000000 */
[----:B------:R4:W-:Y:S01]  /*2140*/  UTMALDG.3D.MULTICAST [UR32], [UR26], UR5, desc[UR48] ;  /* 0x000030201a0073b4 */ /* 0x0009e20008011805 */
[----:B------:R4:W-:Y:S01]  /*2150*/  UTMALDG.4D.MULTICAST [UR16], [UR24], UR7, desc[UR48] ;  /* 0x00003010180073b4 */ /* 0x0009e20008019807 */
[----:B------:R4:W-:Y:S02]  /*2160*/  UTMALDG.4D.MULTICAST [UR8], [UR22], UR5, desc[UR48] ;  /* 0x00003008160073b4 */ /* 0x0009e40008019805 */
[----:B----4-:R-:W-:Y:S01]  /*2170*/  NOP ;  /* 0x0000000000007918 */ /* 0x010fe20000000000 */
.L_x_32:
[----:B------:R-:W-:Y:S05]  /*2180*/  BSYNC.RECONVERGENT B0 ;  /* 0x0000000000007941 */ /* 0x000fea0003800200 */
.L_x_31:
[----:B------:R-:W-:Y:S01]  /*2190*/  UIADD3 UR20, UPT, UPT, UR20, 0x1, URZ ;  /* 0x0000000114147890 */ /* 0x000fe2000fffe0ff */
[----:B------:R-:W-:Y:S01]  /*21a0*/  UMOV UR4, UR14 ;  /* 0x0000000e00047c82 */ /* 0x000fe20008000000 */
[----:B------:R-:W-:Y:S02]  /*21b0*/  UMOV UR28, UR15 ;  /* 0x0000000f001c7c82 */ /* 0x000fe40008000000 */
[----:B------:R-:W-:-:S09]  /*21c0*/  UISETP.NE.AND UP0, UPT, UR20, UR15, UPT ;  /* 0x0000000f1400728c */ /* 0x000fd2000bf05270 */
[----:B------:R-:W-:Y:S05]  /*21d0*/  BRA.U UP0, `(.L_x_33) ;  /* 0xfffffff900f47547 */ /* 0x000fea000b83ffff */
.L_x_25:
[----:B------:R-:W-:Y:S01]  /*21e0*/  ULEA UR4, UR14, UR6, 0x3 ;  /* 0x000000060e047291 */ /* 0x000fe2000f8e18ff */
[----:B-1----:R-:W-:Y:S01]  /*21f0*/  SHF.L.U32 R0, R12, 0x1f, RZ ;  /* 0x0000001f0c007819 */ /* 0x002fe200000006ff */
[----:B------:R-:W-:Y:S01]  /*2200*/  @!P2 SYNCS.ARRIVE.TRANS64.A1T0 RZ, [UR6+0xb8], RZ ;  /* 0x0000b8ffffffa9a7 */ /* 0x000fe20008100006 */
[----:B------:R-:W-:-:S06]  /*2210*/  UISETP.GT.AND UP0, UPT, UR61, UR60, UPT ;  /* 0x0000003c3d00728c */ /* 0x000fcc000bf04270 */
[----:B--23--:R1:W2:Y:S03]  /*2220*/  SYNCS.PHASECHK.TRANS64.TRYWAIT P1, [UR4+0x38], R0 ;  /* 0x00003800ff0075a7 */ /* 0x00c2a60008021104 */
[----:B------:R-:W-:Y:S05]  /*2230*/  BRA.U !UP0, `(.L_x_34) ;  /* 0x0000000508107547 */ /* 0x000fea000b800000 */
[----:B------:R-:W-:Y:S01]  /*2240*/  UIADD3 UR48, UPT, UPT, UR63, UR28, URZ ;  /* 0x0000001c3f307290 */ /* 0x000fe2000fffe0ff */
[----:B------:R-:W-:-:S11]  /*2250*/  UMOV UR4, UR14 ;  /* 0x0000000e00047c82 */ /* 0x000fd60008000000 */
.L_x_42:
[----:B------:R-:W-:Y:S01]  /*2260*/  ULEA UR41, UR4, UR6, 0x3 ;  /* 0x0000000604297291 */ /* 0x000fe2000f8e18ff */
[----:B--2---:R-:W-:Y:S01]  /*2270*/  @!P4 MOV R2, 0x6600 ;  /* 0x000066000002c802 */ /* 0x004fe20000000f00 */
[----:B--23--:R-:W-:Y:S10]  /*2280*/  @P1 BRA `(.L_x_35) ;  /* 0x00000000000c1947 */ /* 0x00cff40003800000 */
[----:B------:R-:W-:-:S04]  /*2290*/  SHF.L.U32 R3, R12, 0x1f, RZ ;  /* 0x0000001f0c037819 */ /* 0x000fc800000006ff */
[----:B------:R-:W2:Y:S02]  /*22a0*/  SYNCS.PHASECHK.TRANS64.TRYWAIT P0, [UR41+0x38], R3 ;  /* 0x00003803ff0075a7 */ /* 0x000ea40008001129 */
[----:B--2---:R-:W-:Y:S05]  /*22b0*/  @!P0 BRA `(.L_x_36) ;  /* 0x0000010c00688947 */ /* 0x004fea0003800000 */
.L_x_35:
[----:B------:R2:W-:Y:S01]  /*22c0*/  @!P4 SYNCS.ARRIVE.TRANS64 RZ, [UR41], R2 ;  /* 0x00000002ffffc9a7 */ /* 0x0005e20008000029 */
[----:B------:R-:W-:-:S04]  /*22d0*/  ULOP3.LUT UR5, UR37, 0x2, URZ, 0xfc, !UPT ;  /* 0x0000000225057892 */ /* 0x000fc8000f8efcff */
[----:B------:R-:W-:-:S09]  /*22e0*/  UISETP.NE.AND UP0, UPT, UR5, 0x2, UPT ;  /* 0x000000020500788c */ /* 0x000fd2000bf05270 */
[----:B------:R-:W-:Y:S05]  /*22f0*/  BRA.U UP0, `(.L_x_37) ;  /* 0x0000000100047547 */ /* 0x000fea000b800000 */
[----:B------:R-:W-:Y:S05]  /*2300*/  BPT.TRAP 0x1 ;  /* 0x000000040000795c */ /* 0x000fea0000300000 */
.L_x_37:
[----:B------:R-:W-:Y:S04]  /*2310*/  BSSY.RECONVERGENT B0, `(.L_x_38) ;  /* 0x0000003000007945 */ /* 0x000fe80003800200 */
[----:B------:R-:W-:Y:S05]  /*2320*/  @P3 BRA `(.L_x_39) ;  /* 0x0000000000043947 */ /* 0x000fea0003800000 */
[----:B------:R-:W-:Y:S05]  /*2330*/  BPT.TRAP 0x1 ;  /* 0x000000040000795c */ /* 0x000fea0000300000 */
.L_x_39:
[----:B------:R-:W-:Y:S05]  /*2340*/  BSYNC.RECONVERGENT B0 ;  /* 0x0000000000007941 */ /* 0x000fea0003800200 */
.L_x_38:
        /* <DEDUP_REMOVED lines=9> */
[----:B------:R1:W3:Y:S01]  /*23e0*/  SYNCS.PHASECHK.TRANS64.TRYWAIT P1, [UR5+0x38], R0 ;  /* 0x00003800ff0075a7 */ /* 0x0002e20008021105 */
[----:B------:R-:W-:Y:S05]  /*23f0*/  @!P0 BRA `(.L_x_41) ;  /* 0x00000000008c8947 */ /* 0x000fea0003800000 */
[----:B------:R-:W-:Y:S02]  /*2400*/  ULEA UR40, UR4, UR47, 0xd ;  /* 0x0000002f04287291 */ /* 0x000fe4000f8e68ff */
[----:B------:R-:W-:Y:S02]  /*2410*/  UIADD3 UR16, UP3, UPT, UR30, 0x80, URZ ;  /* 0x000000801e107890 */ /* 0x000fe4000ff7e0ff */
[----:B------:R-:W-:Y:S02]  /*2420*/  ULEA UR32, UR4, UR46, 0xe ;  /* 0x0000002e04207291 */ /* 0x000fe4000f8e70ff */
[----:B------:R-:W-:Y:S02]  /*2430*/  UIADD3 UR12, UP2, UPT, UR30, 0x180, URZ ;  /* 0x000001801e0c7890 */ /* 0x000fe4000ff5e0ff */
[----:B------:R-:W-:Y:S02]  /*2440*/  UIADD3 UR22, UP1, UPT, UR30, 0x280, URZ ;  /* 0x000002801e167890 */ /* 0x000fe4000ff3e0ff */
[----:B------:R-:W-:-:S02]  /*2450*/  UIADD3 UR20, UP0, UPT, UR30, 0x380, URZ ;  /* 0x000003801e147890 */ /* 0x000fc4000ff1e0ff */
[----:B------:R-:W-:Y:S02]  /*2460*/  USHF.L.U32 UR42, UR28, 0x7, URZ ;  /* 0x000000071c2a7899 */ /* 0x000fe400080006ff */
[----:B------:R-:W-:Y:S02]  /*2470*/  UIADD3.X UR17, UPT, UPT, URZ, UR31, URZ, UP3, !UPT ;  /* 0x0000001fff117290 */ /* 0x000fe40009ffe4ff */
[----:B------:R-:W-:Y:S02]  /*2480*/  UIADD3 UR40, UPT, UPT, UR6, 0x8400, UR40 ;  /* 0x0000840006287890 */ /* 0x000fe4000fffe028 */
[----:B------:R-:W-:Y:S02]  /*2490*/  UPRMT UR7, URZ, 0x5410, UR45 ;  /* 0x00005410ff077896 */ /* 0x000fe4000800002d */
[----:B------:R-:W-:Y:S02]  /*24a0*/  UIADD3 UR32, UPT, UPT, UR6, 0x16400, UR32 ;  /* 0x0001640006207890 */ /* 0x000fe4000fffe020 */
[----:B------:R-:W-:-:S02]  /*24b0*/  UIADD3.X UR13, UPT, UPT, URZ, UR31, URZ, UP2, !UPT ;  /* 0x0000001fff0d7290 */ /* 0x000fc400097fe4ff */
[----:B------:R-:W-:Y:S02]  /*24c0*/  UPRMT UR5, URZ, 0x5410, UR38 ;  /* 0x00005410ff057896 */ /* 0x000fe40008000026 */
[----:B------:R-:W-:Y:S02]  /*24d0*/  ULEA UR24, UR4, UR55, 0x9 ;  /* 0x0000003704187291 */ /* 0x000fe4000f8e48ff */
[----:B------:R-:W-:Y:S02]  /*24e0*/  UIADD3.X UR23, UPT, UPT, URZ, UR31, URZ, UP1, !UPT ;  /* 0x0000001fff177290 */ /* 0x000fe40008ffe4ff */
[----:B------:R-:W-:Y:S02]  /*24f0*/  ULEA UR8, UR4, UR54, 0xa ;  /* 0x0000003604087291 */ /* 0x000fe4000f8e50ff */
[----:B------:R-:W-:Y:S01]  /*2500*/  UIADD3.X UR21, UPT, UPT, URZ, UR31, URZ, UP0, !UPT ;  /* 0x0000001fff157290 */ /* 0x000fe200087fe4ff */
[----:B------:R-:W-:Y:S01]  /*2510*/  UMOV UR50, 0x0 ;  /* 0x0000000000327882 */ /* 0x000fe20000000000 */
[----:B------:R-:W-:Y:S01]  /*2520*/  UMOV UR51, 0x10000000 ;  /* 0x1000000000337882 */ /* 0x000fe20000000000 */
[----:B------:R-:W-:Y:S01]  /*2530*/  UMOV UR33, UR41 ;  /* 0x0000002900217c82 */ /* 0x000fe20008000000 */
[----:B------:R-:W-:Y:S01]  /*2540*/  UMOV UR36, UR44 ;  /* 0x0000002c00247c82 */ /* 0x000fe20008000000 */
[----:B------:R-:W-:Y:S01]  /*2550*/  UMOV UR34, UR42 ;  /* 0x0000002a00227c82 */ /* 0x000fe20008000000 */
[----:B------:R-:W-:Y:S01]  /*2560*/  UTMALDG.3D.MULTICAST [UR40], [UR16], UR7, desc[UR50] ;  /* 0x00003228100073b4 */ /* 0x000fe20008011807 */
[----:B------:R-:W-:Y:S01]  /*2570*/  UMOV UR25, UR41 ;  /* 0x0000002900197c82 */ /* 0x000fe20008000000 */
[----:B------:R-:W-:Y:S01]  /*2580*/  UMOV UR26, UR18 ;  /* 0x00000012001a7c82 */ /* 0x000fe20008000000 */
[----:B------:R-:W-:Y:S01]  /*2590*/  UMOV UR27, UR19 ;  /* 0x00000013001b7c82 */ /* 0x000fe20008000000 */
[----:B------:R-:W-:Y:S01]  /*25a0*/  UMOV UR29, UR44 ;  /* 0x0000002c001d7c82 */ /* 0x000fe20008000000 */
[----:B------:R-:W-:Y:S01]  /*25b0*/  UMOV UR10, URZ ;  /* 0x000000ff000a7c82 */ /* 0x000fe20008000000 */
[----:B------:R-:W-:Y:S01]  /*25c0*/  UMOV UR9, UR41 ;  /* 0x0000002900097c82 */ /* 0x000fe20008000000 */
[----:B------:R4:W-:Y:S01]  /*25d0*/  UTMALDG.3D.MULTICAST [UR32], [UR12], UR5, desc[UR50] ;  /* 0x000032200c0073b4 */ /* 0x0009e20008011805 */
[----:B------:R1:W-:Y:S01]  /*25e0*/  UTMALDG.4D.MULTICAST [UR24], [UR22], UR7, desc[UR50] ;  /* 0x00003218160073b4 */ /* 0x0003e20008019807 */
[----:B----4-:R-:W-:Y:S01]  /*25f0*/  UMOV UR12, UR28 ;  /* 0x0000001c000c7c82 */ /* 0x010fe20008000000 */
[----:B------:R-:W-:-:S02]  /*2600*/  UMOV UR13, UR44 ;  /* 0x0000002c000d7c82 */ /* 0x000fc40008000000 */
[----:B------:R1:W-:Y:S02]  /*2610*/  UTMALDG.4D.MULTICAST [UR8], [UR20], UR5, desc[UR50] ;  /* 0x00003208140073b4 */ /* 0x0003e40008019805 */
[----:B-1----:R-:W-:Y:S01]  /*2620*/  NOP ;  /* 0x0000000000007918 */ /* 0x002fe20000000000 */
.L_x_41:
[----:B------:R-:W-:Y:S05]  /*2630*/  BSYNC.RECONVERGENT B0 ;  /* 0x0000000000007941 */ /* 0x000fea0003800200 */
.L_x_40:
[----:B------:R-:W-:Y:S01]  /*2640*/  UIADD3 UR28, UPT, UPT, UR28, 0x1, URZ ;  /* 0x000000011c1c7890 */ /* 0x000fe2000fffe0ff */
[----:B------:R-:W-:-:S03]  /*2650*/  UMOV UR4, UR14 ;  /* 0x0000000e00047c82 */ /* 0x000fc60008000000 */
[----:B------:R-:W-:-:S09]  /*2660*/  UISETP.NE.AND UP0, UPT, UR28, UR48, UPT ;  /* 0x000000301c00728c */ /* 0x000fd2000bf05270 */
[----:B------:R-:W-:Y:S05]  /*2670*/  BRA.U UP0, `(.L_x_42) ;  /* 0xfffffff900f87547 */ /* 0x000fea000b83ffff */
.L_x_34:
[C---:B------:R-:W-:Y:S01]  /*2680*/  LEA R3, R11.reuse, UR6, 0x3 ;  /* 0x000000060b037c11 */ /* 0x040fe2000f8e18ff */
[----:B------:R-:W-:Y:S01]  /*2690*/  NOP ;  /* 0x0000000000007918 */ /* 0x000fe20000000000 */
[----:B-1----:R-:W-:Y:S02]  /*26a0*/  SHF.L.U32 R0, R10, 0x1f, RZ ;  /* 0x0000001f0a007819 */ /* 0x002fe400000006ff */
[----:B------:R-:W-:Y:S02]  /*26b0*/  LEA R5, R11, UR6, 0x4 ;  /* 0x000000060b057c11 */ /* 0x000fe4000f8e20ff */
[----:B------:R-:W1:Y:S02]  /*26c0*/  SYNCS.PHASECHK.TRANS64.TRYWAIT P0, [R3+URZ+0xc0], R0 ;  /* 0x0000c000030075a7 */ /* 0x000e6400080011ff */
[----:B-1----:R-:W-:Y:S05]  /*26d0*/  @!P0 BRA `(.L_x_43) ;  /* 0x0000010800788947 */ /* 0x002fea0003800000 */
.L_x_200:
[----:B------:R-:W4:Y:S01]  /*26e0*/  LDS.128 R4, [R5+0x120] ;  /* 0x0001200005047984 */ /* 0x000f220000000c00 */
[----:B------:R-:W-:Y:S01]  /*26f0*/  UISETP.GE.AND UP0, UPT, UR39, 0x1, UPT ;  /* 0x000000012700788c */ /* 0x000fe2000bf06270 */
[----:B------:R-:W-:Y:S01]  /*2700*/  @!PT LDS RZ, [RZ] ;  /* 0x00000000fffff984 */ /* 0x000fe20000000800 */
[----:B------:R-:W-:Y:S01]  /*2710*/  @!PT LDS RZ, [RZ] ;  /* 0x00000000fffff984 */ /* 0x000fe20000000800 */
[----:B------:R-:W-:Y:S01]  /*2720*/  @!PT LDS RZ, [RZ] ;  /* 0x00000000fffff984 */ /* 0x000fe20000000800 */
[----:B------:R-:W-:Y:S01]  /*2730*/  @!PT LDS RZ, [RZ] ;  /* 0x00000000fffff984 */ /* 0x000fe20000000800 */
[----:B------:R1:W-:Y:S06]  /*2740*/  MEMBAR.ALL.CTA ;  /* 0x0000000000007992 */ /* 0x0003ec0000008000 */
[----:B-1----:R-:W1:Y:S01]  /*2750*/  FENCE.VIEW.ASYNC.S ;  /* 0x00000000000073c6 */ /* 0x002e620000000000 */
[----:B----4-:R-:W-:-:S13]  /*2760*/  LOP3.LUT P0, RZ, R6, 0x1, RZ, 0xc0, !PT ;  /* 0x0000000106ff7812 */ /* 0x010fda000780c0ff */
[----:B-1----:R-:W-:Y:S01]  /*2770*/  VOTEU.ANY UP1, P0 ;  /* 0x0000000000ff7886 */ /* 0x002fe20000020100 */
[----:B------:R-:W-:-:S13]  /*2780*/  PLOP3.LUT P0, PT, PT, PT, UP1, 0x80, 0x8 ;  /* 0x000000000008781c */ /* 0x000fda0003f0f018 */
[----:B------:R-:W-:Y:S02]  /*2790*/  @P0 LOP3.LUT R0, R5, 0xffff, RZ, 0xc0, !PT ;  /* 0x0000ffff05000812 */ /* 0x000fe400078ec0ff */
[----:B--2---:R-:W-:Y:S02]  /*27a0*/  @P0 MOV R2, R4 ;  /* 0x0000000400020202 */ /* 0x004fe40000000f00 */
[----:B------:R-:W-:Y:S01]  /*27b0*/  @P0 R2UR UR5, R0 ;  /* 0x00000000000502ca */ /* 0x000fe200000e0000 */
[----:B------:R-:W-:Y:S01]  /*27c0*/  VIADD R0, R3, 0xd0 ;  /* 0x000000d003007836 */ /* 0x000fe20000000000 */
[----:B------:R-:W-:Y:S02]  /*27d0*/  @P0 SHF.R.U32.HI R4, RZ, 0x10, R5 ;  /* 0x00000010ff040819 */ /* 0x000fe40000011605 */
[----:B------:R-:W-:Y:S02]  /*27e0*/  @P0 R2UR UR7, R2 ;  /* 0x00000000020702ca */ /* 0x000fe400000e0000 */
[----:B------:R-:W-:-:S02]  /*27f0*/  PRMT R0, RZ, 0x654, R0 ;  /* 0x00000654ff007816 */ /* 0x000fc40000000000 */
[----:B------:R-:W-:Y:S02]  /*2800*/  @P0 R2UR UR4, R4 ;  /* 0x00000000040402ca */ /* 0x000fe400000e0000 */
[----:B------:R1:W-:Y:S03]  /*2810*/  SYNCS.ARRIVE.TRANS64.RED.A1T0 RZ, [R0+URZ], RZ ;  /* 0x000000ff00ff79a7 */ /* 0x0003e600081004ff */
[----:B------:R-:W-:-:S04]  /*2820*/  @UP1 UMOV UR56, UR5 ;  /* 0x0000000500381c82 */ /* 0x000fc80008000000 */
[----:B------:R-:W-:-:S04]  /*2830*/  @UP1 UMOV UR57, UR7 ;  /* 0x0000000700391c82 */ /* 0x000fc80008000000 */
[----:B------:R-:W-:Y:S01]  /*2840*/  @UP1 UMOV UR44, UR4 ;  /* 0x00000004002c1c82 */ /* 0x000fe20008000000 */
[----:B------:R-:W-:Y:S05]  /*2850*/  BRA.U !UP0, `(.L_x_44) ;  /* 0x0000000108d47547 */ /* 0x000fea000b800000 */
[----:B------:R-:W2:Y:S01]  /*2860*/  LDCU.128 UR20, c[0x0][0xf10] ;  /* 0x0001e200ff1477ac */ /* 0x000ea20008000c00 */
[----:B------:R-:W4:Y:S01]  /*2870*/  LDCU UR24, c[0x0][0xf20] ;  /* 0x0001e400ff1877ac */ /* 0x000f220008000800 */
[----:B------:R-:W3:Y:S01]  /*2880*/  LDCU UR19, c[0x0][0xf0c] ;  /* 0x0001e180ff1377ac */ /* 0x000ee20008000800 */
[----:B------:R-:W1:Y:S01]  /*2890*/  LDCU.64 UR8, c[0x0][0xf28] ;  /* 0x0001e500ff0877ac */ /* 0x000e620008000a00 */
[----:B------:R-:W-:Y:S02]  /*28a0*/  UISETP.NE.AND UP3, UPT, UR39, 0x1, UPT ;  /* 0x000000012700788c */ /* 0x000fe4000bf65270 */
[----:B--2---:R-:W-:Y:S02]  /*28b0*/  UIMAD.WIDE.U32 UR10, UR58, UR23, URZ ;  /* 0x000000173a0a72a5 */ /* 0x004fe4000f8e00ff */
[----:B------:R-:W-:Y:S02]  /*28c0*/  UIMAD.WIDE.U32 UR4, UR59, UR20, URZ ;  /* 0x000000143b0472a5 */ /* 0x000fe4000f8e00ff */
[----:B------:R-:W-:-:S02]  /*28d0*/  UISETP.NE.AND UP0, UPT, UR22, 0x1, UPT ;  /* 0x000000011600788c */ /* 0x000fc4000bf05270 */
[----:B------:R-:W-:Y:S01]  /*28e0*/  UIMAD.WIDE.U32 UR16, UR56, UR23, URZ ;  /* 0x00000017381072a5 */ /* 0x000fe2000f8e00ff */
[----:B------:R-:W-:Y:S02]  /*28f0*/  UMOV UR10, UR11 ;  /* 0x0000000b000a7c82 */ /* 0x000fe40008000000 */
[----:B------:R-:W-:Y:S01]  /*2900*/  UMOV UR4, UR5 ;  /* 0x0000000500047c82 */ /* 0x000fe20008000000 */
[----:B----4-:R-:W-:Y:S02]  /*2910*/  USHF.R.U32.HI UR10, URZ, UR24, UR10 ;  /* 0x00000018ff0a7299 */ /* 0x010fe4000801160a */
[----:B---3--:R-:W-:Y:S02]  /*2920*/  UISETP.NE.AND UP2, UPT, UR19, 0x1, UPT ;  /* 0x000000011300788c */ /* 0x008fe4000bf45270 */
[----:B------:R-:W-:Y:S02]  /*2930*/  USHF.R.U32.HI UR4, URZ, UR21, UR4 ;  /* 0x00000015ff047299 */ /* 0x000fe40008011604 */
[----:B------:R-:W-:-:S02]  /*2940*/  USEL UR5, UR58, UR10, !UP0 ;  /* 0x0000000a3a057287 */ /* 0x000fc4000c000000 */
[----:B------:R-:W-:Y:S02]  /*2950*/  USEL UR7, UR59, UR4, !UP2 ;  /* 0x000000043b077287 */ /* 0x000fe4000d000000 */
[----:B-1----:R-:W-:Y:S01]  /*2960*/  UIMAD.WIDE.U32 UR10, UR5, UR8, URZ ;  /* 0x00000008050a72a5 */ /* 0x002fe2000f8e00ff */
[----:B------:R-:W-:Y:S01]  /*2970*/  UMOV UR4, UR17 ;  /* 0x0000001100047c82 */ /* 0x000fe20008000000 */
[----:B------:R-:W-:Y:S02]  /*2980*/  UIMAD.WIDE.U32 UR12, UR57, UR20, URZ ;  /* 0x00000014390c72a5 */ /* 0x000fe4000f8e00ff */
[----:B------:R-:W-:-:S03]  /*2990*/  UIMAD.WIDE.U32 UR16, UR7, UR8, URZ ;  /* 0x00000008071072a5 */ /* 0x000fc6000f8e00ff */
[----:B------:R-:W-:Y:S01]  /*29a0*/  UMOV UR10, UR11 ;  /* 0x0000000b000a7c82 */ /* 0x000fe20008000000 */
[----:B------:R-:W-:Y:S02]  /*29b0*/  USHF.R.U32.HI UR4, URZ, UR24, UR4 ;  /* 0x00000018ff047299 */ /* 0x000fe40008011604 */
[----:B------:R-:W-:Y:S01]  /*29c0*/  @UP3 USHF.R.U32.HI UR5, URZ, UR9, UR10 ;  /* 0x00000009ff053299 */ /* 0x000fe2000801160a */
[----:B------:R-:W-:Y:S01]  /*29d0*/  UMOV UR12, UR13 ;  /* 0x0000000d000c7c82 */ /* 0x000fe20008000000 */
[----:B------:R-:W-:Y:S01]  /*29e0*/  UMOV UR16, UR17 ;  /* 0x0000001100107c82 */ /* 0x000fe20008000000 */
[----:B------:R-:W-:Y:S02]  /*29f0*/  USHF.R.U32.HI UR21, URZ, UR21, UR12 ;  /* 0x00000015ff157299 */ /* 0x000fe4000801160c */
[----:B------:R-:W-:Y:S02]  /*2a00*/  USEL UR4, UR56, UR4, !UP0 ;  /* 0x0000000438047287 */ /* 0x000fe4000c000000 */
[----:B------:R-:W-:-:S02]  /*2a10*/  @UP3 USHF.R.U32.HI UR7, URZ, UR9, UR16 ;  /* 0x00000009ff073299 */ /* 0x000fc40008011610 */
[----:B------:R-:W-:Y:S02]  /*2a20*/  UIMAD UR10, UR39, UR5, URZ ;  /* 0x00000005270a72a4 */ /* 0x000fe4000f8e02ff */
[----:B------:R-:W-:Y:S02]  /*2a30*/  USEL UR5, UR57, UR21, !UP2 ;  /* 0x0000001539057287 */ /* 0x000fe4000d000000 */
[----:B------:R-:W-:Y:S02]  /*2a40*/  UIMAD UR12, UR39, UR7, URZ ;  /* 0x00000007270c72a4 */ /* 0x000fe4000f8e02ff */
[----:B------:R-:W-:Y:S02]  /*2a50*/  UISETP.GE.AND UP0, UPT, UR4, UR10, UPT ;  /* 0x0000000a0400728c */ /* 0x000fe4000bf06270 */
[----:B------:R-:W-:Y:S02]  /*2a60*/  UIMAD.WIDE.U32 UR10, UR4, UR8, URZ ;  /* 0x00000008040a72a5 */ /* 0x000fe4000f8e00ff */
[----:B------:R-:W-:-:S02]  /*2a70*/  UISETP.GE.OR UP0, UPT, UR5, UR12, UP0 ;  /* 0x0000000c0500728c */ /* 0x000fc40008706670 */
        /* <DEDUP_REMOVED lines=19> */
.L_x_44:
[----:B------:R-:W2:Y:S02]  /*2bb0*/  LDCU UR4, c[0x0][0xf30] ;  /* 0x0001e600ff0477ac */ /* 0x000ea40008000800 */
[----:B--2---:R-:W-:-:S09]  /*2bc0*/  UISETP.NE.AND UP0, UPT, UR4, 0x1, UPT ;  /* 0x000000010400788c */ /* 0x004fd2000bf05270 */
[----:B------:R-:W-:Y:S05]  /*2bd0*/  BRA.U UP0, `(.L_x_45) ;  /* 0x0000000100447547 */ /* 0x000fea000b800000 */
[----:B------:R-:W2:Y:S01]  /*2be0*/  LDCU.128 UR20, c[0x0][0xf10] ;  /* 0x0001e200ff1477ac */ /* 0x000ea20008000c00 */
[----:B------:R-:W4:Y:S01]  /*2bf0*/  LDCU UR10, c[0x0][0xf0c] ;  /* 0x0001e180ff0a77ac */ /* 0x000f220008000800 */
[----:B------:R-:W1:Y:S01]  /*2c00*/  LDCU UR7, c[0x0][0xf20] ;  /* 0x0001e400ff0777ac */ /* 0x000e620008000800 */
[----:B--2---:R-:W-:Y:S02]  /*2c10*/  UIMAD.WIDE.U32 UR8, UR57, UR20, URZ ;  /* 0x00000014390872a5 */ /* 0x004fe4000f8e00ff */
[----:B------:R-:W-:Y:S02]  /*2c20*/  UIMAD.WIDE.U32 UR4, UR56, UR23, URZ ;  /* 0x00000017380472a5 */ /* 0x000fe4000f8e00ff */
[----:B----4-:R-:W-:Y:S02]  /*2c30*/  UISETP.NE.AND UP2, UPT, UR10, 0x1, UPT ;  /* 0x000000010a00788c */ /* 0x010fe4000bf45270 */
[----:B------:R-:W-:Y:S01]  /*2c40*/  UISETP.NE.AND UP0, UPT, UR22, 0x1, UPT ;  /* 0x000000011600788c */ /* 0x000fe2000bf05270 */
[----:B------:R-:W-:-:S02]  /*2c50*/  UMOV UR8, UR9 ;  /* 0x0000000900087c82 */ /* 0x000fc40008000000 */
[----:B------:R-:W-:Y:S01]  /*2c60*/  UMOV UR4, UR5 ;  /* 0x0000000500047c82 */ /* 0x000fe20008000000 */
[----:B------:R-:W-:Y:S02]  /*2c70*/  USHF.R.U32.HI UR21, URZ, UR21, UR8 ;  /* 0x00000015ff157299 */ /* 0x000fe40008011608 */
[----:B-1----:R-:W-:Y:S02]  /*2c80*/  USHF.R.U32.HI UR4, URZ, UR7, UR4 ;  /* 0x00000007ff047299 */ /* 0x002fe40008011604 */
[----:B------:R-:W-:Y:S02]  /*2c90*/  USEL UR5, UR57, UR21, !UP2 ;  /* 0x0000001539057287 */ /* 0x000fe4000d000000 */
[----:B------:R-:W-:-:S04]  /*2ca0*/  USEL UR4, UR56, UR4, !UP0 ;  /* 0x0000000438047287 */ /* 0x000fc8000c000000 */
[----:B------:R-:W-:Y:S02]  /*2cb0*/  UIADD3 UR7, UPT, UPT, UR5, -UR4, URZ ;  /* 0x8000000405077290 */ /* 0x000fe4000fffe0ff */
[----:B------:R-:W-:Y:S02]  /*2cc0*/  UIADD3 UR4, UPT, UPT, -UR5, UR4, URZ ;  /* 0x0000000405047290 */ /* 0x000fe4000fffe1ff */
[----:B------:R-:W-:Y:S02]  /*2cd0*/  UIMAD UR56, UR7, UR22, UR56 ;  /* 0x00000016073872a4 */ /* 0x000fe4000f8e0238 */
[----:B------:R-:W-:-:S12]  /*2ce0*/  UIMAD UR57, UR4, UR10, UR57 ;  /* 0x0000000a043972a4 */ /* 0x000fd8000f8e0239 */
.L_x_45:
[----:B------:R-:W-:Y:S01]  /*2cf0*/  VIADD R11, R11, 0x1 ;  /* 0x000000010b0b7836 */ /* 0x000fe20000000000 */
[----:B------:R-:W-:Y:S02]  /*2d00*/  R2UR UR5, R182 ;  /* 0x00000000b60572ca */ /* 0x000fe400000e0000 */
[----:B------:R-:W-:Y:S02]  /*2d10*/  R2UR UR4, R183 ;  /* 0x00000000b70472ca */ /* 0x000fe400000e0000 */
[C---:B------:R-:W-:Y:S02]  /*2d20*/  ISETP.NE.AND P0, PT, R11.reuse, 0x2, PT ;  /* 0x000000020b00780c */ /* 0x040fe40003f05270 */
[----:B------:R-:W-:Y:S02]  /*2d30*/  PLOP3.LUT P2, PT, PT, PT, PT, 0x80, 0x8 ;  /* 0x000000000008781c */ /* 0x000fe40003f4f070 */
[----:B------:R-:W-:Y:S02]  /*2d40*/  SEL R3, RZ, 0x1, P0 ;  /* 0x00000001ff037807 */ /* 0x000fe40000000000 */
[----:B------:R-:W-:-:S02]  /*2d50*/  SEL R11, R11, RZ, P0 ;  /* 0x000000ff0b0b7207 */ /* 0x000fc40000000000 */
[----:B------:R-:W-:Y:S01]  /*2d60*/  LOP3.LUT R10, R10, R3, RZ, 0x3c, !PT ;  /* 0x000000030a0a7212 */ /* 0x000fe200078e3cff */
[----:B------:R-:W-:Y:S02]  /*2d70*/  UIADD3 UR20, UPT, UPT, UR56, UR5, URZ ;  /* 0x0000000538147290 */ /* 0x000fe4000fffe0ff */
[----:B------:R-:W-:Y:S01]  /*2d80*/  UIADD3 UR19, UPT, UPT, UR57, UR4, URZ ;  /* 0x0000000439137290 */ /* 0x000fe2000fffe0ff */
[----:B------:R-:W-:Y:S11]  /*2d90*/  BRA.U UP1, `(.L_x_46) ;  /* 0xffffffed01a07547 */ /* 0x000ff6000b83ffff */
[----:B------:R-:W-:Y:S01]  /*2da0*/  UIADD3 UR7, UPT, UPT, UR6, 0x38, URZ ;  /* 0x0000003806077890 */ /* 0x000fe2000fffe0ff */
[----:B------:R-:W-:-:S03]  /*2db0*/  SHF.L.U32 R3, R12, 0x1f, RZ ;  /* 0x0000001f0c037819 */ /* 0x000fc600000006ff */
[----:B------:R-:W-:-:S09]  /*2dc0*/  ULEA UR4, UR14, UR7, 0x3 ;  /* 0x000000070e047291 */ /* 0x000fd2000f8e18ff */
[----:B------:R-:W2:Y:S02]  /*2dd0*/  SYNCS.PHASECHK.TRANS64.TRYWAIT P0, [UR4], R3 ;  /* 0x00000003ff0075a7 */ /* 0x000ea40008001104 */
[----:B--2---:R-:W-:Y:S05]  /*2de0*/  @!P0 BRA `(.L_x_47) ;  /* 0x0000010000c88947 */ /* 0x004fea0003800000 */
.L_x_202:
[----:B------:R-:W-:-:S04]  /*2df0*/  UIADD3 UR4, UPT, UPT, UR14, 0x1, URZ ;  /* 0x000000010e047890 */ /* 0x000fc8000fffe0ff */
[----:B------:R-:W-:-:S04]  /*2e00*/  UISETP.NE.AND UP0, UPT, UR4, 0x7, UPT ;  /* 0x000000070400788c */ /* 0x000fc8000bf05270 */
[----:B------:R-:W-:Y:S02]  /*2e10*/  USEL UR6, URZ, 0x1, UP0 ;  /* 0x00000001ff067887 */ /* 0x000fe40008000000 */
[----:B------:R-:W-:-:S04]  /*2e20*/  USEL UR4, UR4, URZ, UP0 ;  /* 0x000000ff04047287 */ /* 0x000fc80008000000 */
[----:B------:R-:W-:Y:S01]  /*2e30*/  ULEA UR5, UR4, UR7, 0x3 ;  /* 0x0000000704057291 */ /* 0x000fe2000f8e18ff */
[----:B------:R-:W-:-:S04]  /*2e40*/  LOP3.LUT R2, R12, UR6, RZ, 0x3c, !PT ;  /* 0x000000060c027c12 */ /* 0x000fc8000f8e3cff */
[----:B-1----:R-:W-:-:S04]  /*2e50*/  SHF.L.U32 R3, R2, 0x1f, RZ ;  /* 0x0000001f02037819 */ /* 0x002fc800000006ff */
[----:B------:R-:W1:Y:S02]  /*2e60*/  SYNCS.PHASECHK.TRANS64.TRYWAIT P0, [UR5], R3 ;  /* 0x00000003ff0075a7 */ /* 0x000e640008001105 */
[----:B-1----:R-:W-:Y:S05]  /*2e70*/  @!P0 BRA `(.L_x_48) ;  /* 0x0000010000bc8947 */ /* 0x002fea0003800000 */
.L_x_204:
        /* <DEDUP_REMOVED lines=9> */
.L_x_206:
        /* <DEDUP_REMOVED lines=9> */
.L_x_208:
        /* <DEDUP_REMOVED lines=9> */
.L_x_210:
        /* <DEDUP_REMOVED lines=9> */
.L_x_212:
[----:B------:R-:W-:-:S04]  /*30c0*/  UIADD3 UR4, UPT, UPT, UR4, 0x1, URZ ;  /* 0x0000000104047890 */ /* 0x000fc8000fffe0ff */
[----:B------:R-:W-:-:S04]  /*30d0*/  UISETP.NE.AND UP0, UPT, UR4, 0x7, UPT ;  /* 0x000000070400788c */ /* 0x000fc8000bf05270 */
[----:B------:R-:W-:Y:S02]  /*30e0*/  USEL UR5, URZ, 0x1, UP0 ;  /* 0x00000001ff057887 */ /* 0x000fe40008000000 */
[----:B------:R-:W-:-:S04]  /*30f0*/  USEL UR4, UR4, URZ, UP0 ;  /* 0x000000ff04047287 */ /* 0x000fc80008000000 */
[----:B------:R-:W-:Y:S01]  /*3100*/  ULEA UR4, UR4, UR7, 0x3 ;  /* 0x0000000704047291 */ /* 0x000fe2000f8e18ff */
[----:B-1----:R-:W-:-:S04]  /*3110*/  LOP3.LUT R3, R2, UR5, RZ, 0x3c, !PT ;  /* 0x0000000502037c12 */ /* 0x002fc8000f8e3cff */
[----:B------:R-:W-:Y:S01]  /*3120*/  SHF.L.U32 R3, R3, 0x1f, RZ ;  /* 0x0000001f03037819 */ /* 0x000fe200000006ff */
[----:B------:R-:W-:-:S07]  /*3130*/  IMAD.U32 R0, RZ, RZ, UR4 ;  /* 0x00000004ff007e24 */ /* 0x000fce000f8e00ff */
.L_x_53:
[----:B-1----:R1:W2:Y:S02]  /*3140*/  SYNCS.PHASECHK.TRANS64.TRYWAIT P0, [R0+URZ], R3 ;  /* 0x00000003000075a7 */ /* 0x0022a400080011ff */
[----:B--2---:R-:W-:Y:S05]  /*3150*/  @!P0 NANOSLEEP.SYNCS 0x989680 ;  /* 0x009896800000895d */ /* 0x004fea0003900000 */
[----:B------:R-:W2:Y:S02]  /*3160*/  @!P0 SYNCS.PHASECHK.TRANS64 P0, [R0+URZ], R3 ;  /* 0x00000003000085a7 */ /* 0x000ea400080010ff */
[----:B--2---:R-:W-:Y:S05]  /*3170*/  @P0 EXIT ;  /* 0x000000000000094d */ /* 0x004fea0003800000 */
[----:B------:R-:W-:Y:S05]  /*3180*/  BRA `(.L_x_53) ;  /* 0xfffffffc00ec7947 */ /* 0x000fea000383ffff */
.L_x_22:
[----:B------:R-:W2:Y:S02]  /*3190*/  S2UR UR4, SR_CgaCtaId ;  /* 0x00000000000479c3 */ /* 0x000ea40000008800 */
[----:B--2---:R-:W-:-:S04]  /*31a0*/  UISETP.NE.AND UP0, UPT, UR4, URZ, UPT ;  /* 0x000000ff0400728c */ /* 0x004fc8000bf05270 */
[----:B------:R-:W-:-:S09]  /*31b0*/  UISETP.NE.OR UP0, UPT, UR21, 0x1, UP0 ;  /* 0x000000011500788c */ /* 0x000fd20008705670 */
[----:B------:R-:W-:Y:S05]  /*31c0*/  BRA.U UP0, `(.L_x_54) ;  /* 0x00000005004c7547 */ /* 0x000fea000b800000 */
[----:B------:R-:W2:Y:S01]  /*31d0*/  S2UR UR5, SR_CgaCtaId ;  /* 0x00000000000579c3 */ /* 0x000ea20000008800 */
[----:B------:R-:W-:Y:S01]  /*31e0*/  UMOV UR4, 0x400 ;  /* 0x0000040000047882 */ /* 0x000fe20000000000 */
[----:B------:R-:W-:Y:S01]  /*31f0*/  ISETP.GE.U32.AND P2, PT, R2, 0x8, PT ;  /* 0x000000080200780c */ /* 0x000fe20003f46070 */
[----:B------:R-:W-:Y:S01]  /*3200*/  IMAD.MOV.U32 R12, RZ, RZ, 0x1 ;  /* 0x00000001ff0c7424 */ /* 0x000fe200078e00ff */
[----:B------:R-:W-:Y:S02]  /*3210*/  CS2R R10, SRZ ;  /* 0x00000000000a7805 */ /* 0x000fe4000001ff00 */
[----:B------:R-:W-:Y:S01]  /*3220*/  CS2R R8, SRZ ;  /* 0x0000000000087805 */ /* 0x000fe2000001ff00 */
[----:B--2---:R-:W-:-:S03]  /*3230*/  ULEA UR6, UR5, UR4, 0x18 ;  /* 0x0000000405067291 */ /* 0x004fc6000f8ec0ff */
[----:B------:R-:W-:-:S09]  /*3240*/  UMOV UR5, URZ ;  /* 0x000000ff00057c82 */ /* 0x000fd20008000000 */
.L_x_58:
[----:B------:R-:W-:Y:S02]  /*3250*/  LEA R0, R8, UR6, 0x3 ;  /* 0x0000000608007c11 */ /* 0x000fe4000f8e18ff */
[----:B------:R-:W-:-:S03]  /*3260*/  SHF.L.U32 R5, R9, 0x1f, RZ ;  /* 0x0000001f09057819 */ /* 0x000fc600000006ff */
[----:B------:R-:W-:Y:S01]  /*3270*/  VIADD R4, R0, 0x100 ;  /* 0x0000010000047836 */ /* 0x000fe20000000000 */
[----:B------:R-:W2:Y:S02]  /*3280*/  SYNCS.PHASECHK.TRANS64.TRYWAIT P0, [R0+URZ+0xf0], R5 ;  /* 0x0000f005000075a7 */ /* 0x000ea400080011ff */
[----:B--2---:R-:W-:Y:S05]  /*3290*/  @!P0 BRA `(.L_x_55) ;  /* 0x00000100002c8947 */ /* 0x004fea0003800000 */
.L_x_213:
[----:B------:R-:W-:Y:S01]  /*32a0*/  ULEA UR4, UR5, UR6, 0x3 ;  /* 0x0000000605047291 */ /* 0x000fe2000f8e18ff */
[----:B------:R-:W-:Y:S02]  /*32b0*/  PRMT R4, RZ, 0x654, R4 ;  /* 0x00000654ff047816 */ /* 0x000fe40000000004 */
[----:B--2---:R-:W-:Y:S01]  /*32c0*/  SHF.L.U32 R5, R12, 0x1f, RZ ;  /* 0x0000001f0c057819 */ /* 0x004fe200000006ff */
[----:B------:R-:W-:Y:S01]  /*32d0*/  UIADD3 UR7, UPT, UPT, UR4, 0xc0, URZ ;  /* 0x000000c004077890 */ /* 0x000fe2000fffe0ff */
[----:B------:R2:W-:Y:S05]  /*32e0*/  SYNCS.ARRIVE.TRANS64.RED.A1T0 RZ, [R4+URZ], RZ ;  /* 0x000000ff04ff79a7 */ /* 0x0005ea00081004ff */
[----:B------:R-:W-:Y:S01]  /*32f0*/  IMAD.U32 R7, RZ, RZ, UR7 ;  /* 0x00000007ff077e24 */ /* 0x000fe2000f8e00ff */
[----:B------:R-:W3:Y:S04]  /*3300*/  SYNCS.PHASECHK.TRANS64.TRYWAIT P0, [UR4+0xd0], R5 ;  /* 0x0000d005ff0075a7 */ /* 0x000ee80008001104 */
[----:B------:R-:W-:Y:S01]  /*3310*/  PRMT R6, R2, 0x654, R7 ;  /* 0x0000065402067816 */ /* 0x000fe20000000007 */
[----:B--2---:R-:W-:Y:S01]  /*3320*/  @!P2 IMAD.MOV.U32 R4, RZ, RZ, 0x10 ;  /* 0x00000010ff04a424 */ /* 0x004fe200078e00ff */
[----:B---3--:R-:W-:Y:S06]  /*3330*/  @!P0 BRA `(.L_x_56) ;  /* 0x0000010000188947 */ /* 0x008fec0003800000 */
.L_x_215:
[----:B------:R-:W-:Y:S01]  /*3340*/  ULEA UR8, UR5, UR6, 0x4 ;  /* 0x0000000605087291 */ /* 0x000fe2000f8e20ff */
[----:B------:R-:W-:Y:S01]  /*3350*/  SEL R3, R6, R3, !P2 ;  /* 0x0000000306037207 */ /* 0x000fe20005000000 */
[----:B------:R-:W-:Y:S01]  /*3360*/  UIADD3 UR9, UPT, UPT, UR4, 0xc0, URZ ;  /* 0x000000c004097890 */ /* 0x000fe2000fffe0ff */
[----:B--2---:R-:W-:Y:S01]  /*3370*/  LEA R0, R11, UR6, 0x3 ;  /* 0x000000060b007c11 */ /* 0x004fe2000f8e18ff */
[----:B------:R-:W-:Y:S01]  /*3380*/  UIADD3 UR8, UPT, UPT, UR8, 0x120, URZ ;  /* 0x0000012008087890 */ /* 0x000fe2000fffe0ff */
[----:B------:R-:W-:Y:S01]  /*3390*/  SHF.L.U32 R5, R10, 0x1f, RZ ;  /* 0x0000001f0a057819 */ /* 0x000fe200000006ff */
[----:B------:R2:W-:Y:S01]  /*33a0*/  @!P2 SYNCS.ARRIVE.TRANS64.RED RZ, [R3+URZ], R4 ;  /* 0x0000000403ffa9a7 */ /* 0x0005e200080004ff */
[----:B------:R-:W-:Y:S01]  /*33b0*/  UIADD3 UR4, UPT, UPT, UR5, 0x1, URZ ;  /* 0x0000000105047890 */ /* 0x000fe2000fffe0ff */
[----:B------:R-:W-:-:S03]  /*33c0*/  VIADD R8, R8, 0x1 ;  /* 0x0000000108087836 */ /* 0x000fc60000000000 */
[----:B------:R-:W-:Y:S02]  /*33d0*/  UISETP.NE.AND UP0, UPT, UR4, 0x2, UPT ;  /* 0x000000020400788c */ /* 0x000fe4000bf05270 */
[----:B------:R-:W-:Y:S06]  /*33e0*/  UGETNEXTWORKID.BROADCAST [UR8], [UR9] ;  /* 0x00000000080073ca */ /* 0x000fec0008000100 */
[----:B------:R-:W-:Y:S01]  /*33f0*/  USEL UR7, URZ, 0x1, UP0 ;  /* 0x00000001ff077887 */ /* 0x000fe20008000000 */
[----:B------:R-:W-:Y:S01]  /*3400*/  ISETP.NE.AND P0, PT, R8, 0x2, PT ;  /* 0x000000020800780c */ /* 0x000fe20003f05270 */
[----:B------:R-:W-:Y:S01]  /*3410*/  USEL UR5, UR4, URZ, UP0 ;  /* 0x000000ff04057287 */ /* 0x000fe20008000000 */
[----:B------:R-:W3:Y:S03]  /*3420*/  SYNCS.PHASECHK.TRANS64.TRYWAIT P1, [R0+URZ+0xc0], R5 ;  /* 0x0000c005000075a7 */ /* 0x000ee600080211ff */
[----:B------:R-:W-:Y:S01]  /*3430*/  LOP3.LUT R12, R12, UR7, RZ, 0x3c, !PT ;  /* 0x000000070c0c7c12 */ /* 0x000fe2000f8e3cff */
[----:B--23--:R-:W-:Y:S07]  /*3440*/  @!P1 BRA `(.L_x_57) ;  /* 0x000000fc00ec9947 */ /* 0x00cfee0003800000 */
.L_x_216:
[C---:B------:R-:W-:Y:S01]  /*3450*/  LEA R4, R11.reuse, UR6, 0x4 ;  /* 0x000000060b047c11 */ /* 0x040fe2000f8e20ff */
[----:B--2---:R-:W-:Y:S01]  /*3460*/  VIADD R0, R0, 0xd0 ;  /* 0x000000d000007836 */ /* 0x004fe20000000000 */
[----:B------:R-:W-:Y:S01]  /*3470*/  SEL R8, R8, RZ, P0 ;  /* 0x000000ff08087207 */ /* 0x000fe20000000000 */
[----:B------:R-:W-:-:S03]  /*3480*/  VIADD R11, R11, 0x1 ;  /* 0x000000010b0b7836 */ /* 0x000fc60000000000 */
[----:B------:R-:W2:Y:S01]  /*3490*/  LDS.128 R4, [R4+0x120] ;  /* 0x0001200004047984 */ /* 0x000ea20000000c00 */
[----:B------:R-:W-:Y:S02]  /*34a0*/  PRMT R0, RZ, 0x654, R0 ;  /* 0x00000654ff007816 */ /* 0x000fe40000000000 */
[C---:B------:R-:W-:Y:S01]  /*34b0*/  ISETP.NE.AND P1, PT, R11.reuse, 0x2, PT ;  /* 0x000000020b00780c */ /* 0x040fe20003f25270 */
[----:B------:R-:W-:Y:S01]  /*34c0*/  @!PT LDS RZ, [RZ] ;  /* 0x00000000fffff984 */ /* 0x000fe20000000800 */
[----:B------:R-:W-:Y:S01]  /*34d0*/  @!PT LDS RZ, [RZ] ;  /* 0x00000000fffff984 */ /* 0x000fe20000000800 */
[----:B------:R-:W-:Y:S01]  /*34e0*/  @!PT LDS RZ, [RZ] ;  /* 0x00000000fffff984 */ /* 0x000fe20000000800 */
[----:B------:R-:W-:Y:S01]  /*34f0*/  @!PT LDS RZ, [RZ] ;  /* 0x00000000fffff984 */ /* 0x000fe20000000800 */
[----:B------:R3:W-:Y:S06]  /*3500*/  MEMBAR.ALL.CTA ;  /* 0x0000000000007992 */ /* 0x0007ec0000008000 */
[----:B---3--:R-:W3:Y:S01]  /*3510*/  FENCE.VIEW.ASYNC.S ;  /* 0x00000000000073c6 */ /* 0x008ee20000000000 */
[----:B------:R-:W-:Y:S01]  /*3520*/  SEL R11, R11, RZ, P1 ;  /* 0x000000ff0b0b7207 */ /* 0x000fe20000800000 */
[----:B---3--:R3:W-:Y:S01]  /*3530*/  SYNCS.ARRIVE.TRANS64.RED.A1T0 RZ, [R0+URZ], RZ ;  /* 0x000000ff00ff79a7 */ /* 0x0087e200081004ff */
[----:B--2---:R-:W-:-:S02]  /*3540*/  LOP3.LUT P3, RZ, R6, 0x1, RZ, 0xc0, !PT ;  /* 0x0000000106ff7812 */ /* 0x004fc4000786c0ff */
[----:B------:R-:W-:-:S04]  /*3550*/  SEL R5, RZ, 0x1, P1 ;  /* 0x00000001ff057807 */ /* 0x000fc80000800000 */
[----:B------:R-:W-:Y:S02]  /*3560*/  LOP3.LUT R10, R10, R5, RZ, 0x3c, !PT ;  /* 0x000000050a0a7212 */ /* 0x000fe400078e3cff */
[----:B---3--:R-:W-:-:S04]  /*3570*/  SEL R0, RZ, 0x1, P0 ;  /* 0x00000001ff007807 */ /* 0x008fc80000000000 */
[----:B------:R-:W-:Y:S01]  /*3580*/  LOP3.LUT R9, R9, R0, RZ, 0x3c, !PT ;  /* 0x0000000009097212 */ /* 0x000fe200078e3cff */
[----:B------:R-:W-:Y:S06]  /*3590*/  @P3 BRA `(.L_x_58) ;  /* 0xfffffffc002c3947 */ /* 0x000fec000383ffff */
[----:B------:R-:W-:Y:S01]  /*35a0*/  ULEA UR4, UR5, UR6, 0x3 ;  /* 0x0000000605047291 */ /* 0x000fe2000f8e18ff */
[----:B------:R-:W-:-:S08]  /*35b0*/  SHF.L.U32 R3, R12, 0x1f, RZ ;  /* 0x0000001f0c037819 */ /* 0x000fd000000006ff */
[----:B------:R-:W2:Y:S02]  /*35c0*/  SYNCS.PHASECHK.TRANS64 P0, [UR4+0xd0], R3 ;  /* 0x0000d003ff0075a7 */ /* 0x000ea40008001004 */
[----:B--2---:R-:W-:Y:S05]  /*35d0*/  @P0 BRA `(.L_x_59) ;  /* 0x0000000000080947 */ /* 0x004fea0003800000 */
[----:B------:R-:W2:Y:S02]  /*35e0*/  SYNCS.PHASECHK.TRANS64.TRYWAIT P0, [UR4+0xd0], R3 ;  /* 0x0000d003ff0075a7 */ /* 0x000ea40008001104 */
[----:B--2---:R-:W-:Y:S05]  /*35f0*/  @!P0 BRA `(.L_x_60) ;  /* 0x000000fc00948947 */ /* 0x004fea0003800000 */
.L_x_59:
[----:B------:R-:W-:-:S04]  /*3600*/  UIADD3 UR7, UPT, UPT, UR5, 0x1, URZ ;  /* 0x0000000105077890 */ /* 0x000fc8000fffe0ff */
[----:B------:R-:W-:-:S04]  /*3610*/  UISETP.NE.AND UP0, UPT, UR7, 0x2, UPT ;  /* 0x000000020700788c */ /* 0x000fc8000bf05270 */
[----:B------:R-:W-:Y:S02]  /*3620*/  USEL UR8, URZ, 0x1, UP0 ;  /* 0x00000001ff087887 */ /* 0x000fe40008000000 */
[----:B------:R-:W-:-:S04]  /*3630*/  USEL UR7, UR7, URZ, UP0 ;  /* 0x000000ff07077287 */ /* 0x000fc80008000000 */
[----:B------:R-:W-:Y:S01]  /*3640*/  ULEA UR7, UR7, UR6, 0x3 ;  /* 0x0000000607077291 */ /* 0x000fe2000f8e18ff */
[----:B--2---:R-:W-:-:S04]  /*3650*/  LOP3.LUT R3, R12, UR8, RZ, 0x3c, !PT ;  /* 0x000000080c037c12 */ /* 0x004fc8000f8e3cff */
[----:B------:R-:W-:-:S04]  /*3660*/  SHF.L.U32 R0, R3, 0x1f, RZ ;  /* 0x0000001f03007819 */ /* 0x000fc800000006ff */
[----:B------:R-:W2:Y:S02]  /*3670*/  SYNCS.PHASECHK.TRANS64 P0, [UR7+0xd0], R0 ;  /* 0x0000d000ff0075a7 */ /* 0x000ea40008001007 */
[----:B-12---:R-:W-:Y:S05]  /*3680*/  @P0 EXIT ;  /* 0x000000000000094d */ /* 0x006fea0003800000 */
[----:B------:R-:W-:Y:S02]  /*3690*/  SHF.L.U32 R3, R3, 0x1f, RZ ;  /* 0x0000001f03037819 */ /* 0x000fe400000006ff */
[----:B------:R-:W-:-:S07]  /*36a0*/  MOV R0, UR7 ;  /* 0x0000000700007c02 */ /* 0x000fce0008000f00 */
.L_x_61:
[----:B-1----:R1:W2:Y:S02]  /*36b0*/  SYNCS.PHASECHK.TRANS64.TRYWAIT P0, [R0+URZ+0xd0], R3 ;  /* 0x0000d003000075a7 */ /* 0x0022a400080011ff */
[----:B--2---:R-:W-:Y:S05]  /*36c0*/  @!P0 NANOSLEEP.SYNCS 0x989680 ;  /* 0x009896800000895d */ /* 0x004fea0003900000 */
[----:B------:R-:W2:Y:S02]  /*36d0*/  @!P0 SYNCS.PHASECHK.TRANS64 P0, [R0+URZ+0xd0], R3 ;  /* 0x0000d003000085a7 */ /* 0x000ea400080010ff */
[----:B--2---:R-:W-:Y:S05]  /*36e0*/  @P0 EXIT ;  /* 0x000000000000094d */ /* 0x004fea0003800000 */
[----:B------:R-:W-:Y:S05]  /*36f0*/  BRA `(.L_x_61) ;  /* 0xfffffffc00ec7947 */ /* 0x000fea000383ffff */
.L_x_54:
[----:B------:R-:W-:Y:S05]  /*3700*/  BRA.U UP6, `(.L_x_62) ;  /* 0x0000001506507547 */ /* 0x000fea000b800000 */
[----:B------:R-:W2:Y:S01]  /*3710*/  S2UR UR7, SR_CgaCtaId ;  /* 0x00000000000779c3 */ /* 0x000ea20000008800 */
[----:B------:R-:W-:Y:S01]  /*3720*/  UMOV UR4, 0x40 ;  /* 0x0000004000047882 */ /* 0x000fe20000000000 */
[----:B------:R-:W-:Y:S01]  /*3730*/  NOP ;  /* 0x0000000000007918 */ /* 0x000fe20000000000 */
[----:B------:R-:W-:Y:S01]  /*3740*/  UMOV UR6, 0x400 ;  /* 0x0000040000067882 */ /* 0x000fe20000000000 */
[----:B--2---:R-:W-:Y:S02]  /*3750*/  ULEA UR5, UR7, UR4, 0x18 ;  /* 0x0000000407057291 */ /* 0x004fe4000f8ec0ff */
[----:B------:R-:W-:-:S07]  /*3760*/  ULEA UR6, UR7, UR6, 0x18 ;  /* 0x0000000607067291 */ /* 0x000fce000f8ec0ff */
[----:B------:R-:W2:Y:S02]  /*3770*/  LDS.U8 R2, [UR5+0x1c] ;  /* 0x00001c05ff027984 */ /* 0x000ea40008000000 */
[----:B--2---:R-:W-:-:S13]  /*3780*/  ISETP.NE.AND P0, PT, R2, RZ, PT ;  /* 0x000000ff0200720c */ /* 0x004fda0003f05270 */
[----:B------:R-:W-:Y:S05]  /*3790*/  @P0 BRA `(.L_x_63) ;  /* 0x0000000000580947 */ /* 0x000fea0003800000 */
[----:B------:R-:W-:-:S13]  /*37a0*/  ELECT P0, URZ, PT ;  /* 0x0000000000ff782f */ /* 0x000fda0003800000 */
[----:B------:R-:W-:Y:S05]  /*37b0*/  @!P0 BRA `(.L_x_64) ;  /* 0x0000000000608947 */ /* 0x000fea0003800000 */
[----:B------:R-:W-:Y:S01]  /*37c0*/  UMOV UR4, 0x10 ;  /* 0x0000001000047882 */ /* 0x000fe20000000000 */
[----:B------:R-:W-:Y:S01]  /*37d0*/  HFMA2 R2, -RZ, RZ, 0, 5.9604644775390625e-08 ;  /* 0x00000001ff027431 */ /* 0x000fe200000001ff */
[----:B------:R-:W-:-:S03]  /*37e0*/  MOV R3, 0xffff ;  /* 0x0000ffff00037802 */ /* 0x000fc60000000f00 */
[----:B------:R-:W-:Y:S04]  /*37f0*/  DEPBAR.LE SB2, 0x36 ;  /* 0x0000ad800000791a */ /* 0x000fe80000000000 */
[----:B------:R-:W2:Y:S02]  /*3800*/  UTCATOMSWS.FIND_AND_SET.ALIGN UP0, UR4, UR4 ;  /* 0x00000004000475e3 */ /* 0x000ea40008000800 */
[----:B--2---:R-:W-:Y:S01]  /*3810*/  MOV R4, UR4 ;  /* 0x0000000400047c02 */ /* 0x004fe20008000f00 */
[----:B------:R-:W-:Y:S06]  /*3820*/  BRA.U UP0, `(.L_x_65) ;  /* 0x0000000100187547 */ /* 0x000fec000b800000 */
.L_x_66:
[----:B------:R-:W-:Y:S05]  /*3830*/  NANOSLEEP 0x64 ;  /* 0x000000640000795d */ /* 0x000fea0003800000 */
[----:B------:R-:W-:-:S05]  /*3840*/  UMOV UR4, 0x10 ;  /* 0x0000001000047882 */ /* 0x000fca0000000000 */
[----:B------:R-:W-:Y:S04]  /*3850*/  DEPBAR.LE SB2, 0x36 ;  /* 0x0000ad800000791a */ /* 0x000fe80000000000 */
[----:B------:R-:W2:Y:S02]  /*3860*/  UTCATOMSWS.FIND_AND_SET.ALIGN UP0, UR4, UR4 ;  /* 0x00000004000475e3 */ /* 0x000ea40008000800 */
[----:B--2---:R-:W-:Y:S01]  /*3870*/  MOV R4, UR4 ;  /* 0x0000000400047c02 */ /* 0x004fe20008000f00 */
[----:B------:R-:W-:Y:S05]  /*3880*/  BRA.U !UP0, `(.L_x_66) ;  /* 0xfffffffd08e87547 */ /* 0x000fea000b83ffff */
.L_x_65:
[-C--:B------:R-:W-:Y:S02]  /*3890*/  SHF.L.U32 R3, R3, R4.reuse, RZ ;  /* 0x0000000403037219 */ /* 0x080fe400000006ff */
[----:B------:R-:W-:Y:S01]  /*38a0*/  SHF.L.U32 R2, R2, R4, RZ ;  /* 0x0000000402027219 */ /* 0x000fe200000006ff */
[----:B------:R-:W-:Y:S02]  /*38b0*/  IMAD.SHL.U32 R4, R4, 0x20, RZ ;  /* 0x0000002004047824 */ /* 0x000fe400078e00ff */
[----:B------:R2:W-:Y:S04]  /*38c0*/  ATOMS.OR RZ, [UR5+0x14], R3 ;  /* 0x00001403ffff798c */ /* 0x0005e8000b000005 */
[----:B------:R2:W-:Y:S04]  /*38d0*/  ATOMS.OR RZ, [UR5+0x18], R2 ;  /* 0x00001802ffff798c */ /* 0x0005e8000b000005 */
[----:B------:R2:W-:Y:S01]  /*38e0*/  STS [UR6+0x140], R4 ;  /* 0x00014004ff007988 */ /* 0x0005e20008000806 */
[----:B------:R-:W-:Y:S05]  /*38f0*/  BRA `(.L_x_64) ;  /* 0x0000000000107947 */ /* 0x000fea0003800000 */
.L_x_63:
[----:B------:R-:W-:-:S05]  /*3900*/  MOV R2, 0xffffffff ;  /* 0xffffffff00027802 */ /* 0x000fca0000000f00 */
[----:B------:R2:W-:Y:S02]  /*3910*/  STS [UR6+0x140], R2 ;  /* 0x00014002ff007988 */ /* 0x0005e40008000806 */
[----:B--2---:R-:W-:Y:S02]  /*3920*/  MOV R2, 0x3940 ;  /* 0x0000394000027802 */ /* 0x004fe40000000f00 */
[----:B-1---5:R-:W-:Y:S05]  /*3930*/  CALL.REL.NOINC `($__internal_1_$__cuda_sm10x_tcgen05_guardrail_trap_phase_invalid_during_alloc) ;  /* 0x0000010400507944 */ /* 0x022fea0003c00000 */
.L_x_64:
[----:B------:R-:W-:Y:S05]  /*3940*/  WARPSYNC.ALL ;  /* 0x0000000000007948 */ /* 0x000fea0003800000 */
[----:B--2---:R-:W2:Y:S01]  /*3950*/  S2R R3, SR_CgaCtaId ;  /* 0x0000000000037919 */ /* 0x004ea20000008800 */
[----:B------:R-:W-:Y:S01]  /*3960*/  MOV R2, 0x400 ;  /* 0x0000040000027802 */ /* 0x000fe20000000f00 */
[----:B------:R-:W-:Y:S01]  /*3970*/  NOP ;  /* 0x0000000000007918 */ /* 0x000fe20000000000 */
[----:B------:R-:W-:Y:S08]  /*3980*/  BAR.ARV 0x6, 0xa0 ;  /* 0x0182800000007b1d */ /* 0x000ff00000002000 */
[----:B------:R-:W3:Y:S01]  /*3990*/  LDC R5, c[0x0][0x38c] ;  /* 0x0000e300ff057b82 */ /* 0x000ee20000000800 */
[----:B------:R-:W-:Y:S01]  /*39a0*/  IMAD.MOV.U32 R18, RZ, RZ, RZ ;  /* 0x000000ffff127224 */ /* 0x000fe200078e00ff */
[----:B------:R-:W-:Y:S01]  /*39b0*/  CS2R R12, SRZ ;  /* 0x00000000000c7805 */ /* 0x000fe2000001ff00 */
[----:B------:R-:W-:Y:S01]  /*39c0*/  IMAD.MOV.U32 R14, RZ, RZ, RZ ;  /* 0x000000ffff0e7224 */ /* 0x000fe200078e00ff */
[----:B------:R-:W-:Y:S01]  /*39d0*/  UMOV UR10, 0x1 ;  /* 0x00000001000a7882 */ /* 0x000fe20000000000 */
[----:B------:R-:W-:Y:S01]  /*39e0*/  UMOV UR34, URZ ;  /* 0x000000ff00227c82 */ /* 0x000fe20008000000 */
[----:B------:R-:W-:Y:S01]  /*39f0*/  UMOV UR32, URZ ;  /* 0x000000ff00207c82 */ /* 0x000fe20008000000 */
[----:B------:R-:W-:Y:S01]  /*3a00*/  UMOV UR26, URZ ;  /* 0x000000ff001a7c82 */ /* 0x000fe20008000000 */
[----:B------:R-:W-:Y:S01]  /*3a10*/  UMOV UR24, URZ ;  /* 0x000000ff00187c82 */ /* 0x000fe20008000000 */
[----:B--2---:R-:W-:-:S05]  /*3a20*/  LEA R3, R3, R2, 0x18 ;  /* 0x0000000203037211 */ /* 0x004fca00078ec0ff */
[----:B------:R-:W2:Y:S01]  /*3a30*/  LDS R2, [R3+0x140] ;  /* 0x0001400003027984 */ /* 0x000ea20000000800 */
[----:B---3--:R-:W-:Y:S02]  /*3a40*/  VIADD R5, R5, 0x7f ;  /* 0x0000007f05057836 */ /* 0x008fe40000000000 */
[C---:B------:R-:W-:Y:S02]  /*3a50*/  VIADD R8, R3.reuse, 0x8400 ;  /* 0x0000840003087836 */ /* 0x040fe40000000000 */
[C---:B------:R-:W-:Y:S02]  /*3a60*/  VIADD R9, R3.reuse, 0x16400 ;  /* 0x0001640003097836 */ /* 0x040fe40000000000 */
[C---:B------:R-:W-:Y:S01]  /*3a70*/  VIADD R10, R3.reuse, 0x32400 ;  /* 0x00032400030a7836 */ /* 0x040fe20000000000 */
[----:B------:R-:W-:Y:S01]  /*3a80*/  SHF.R.U32.HI R8, RZ, 0x4, R8 ;  /* 0x00000004ff087819 */ /* 0x000fe20000011608 */
[----:B------:R-:W-:Y:S01]  /*3a90*/  VIADD R11, R3, 0x33200 ;  /* 0x00033200030b7836 */ /* 0x000fe20000000000 */
[----:B------:R-:W-:-:S02]  /*3aa0*/  SHF.R.U32.HI R9, RZ, 0x4, R9 ;  /* 0x00000004ff097819 */ /* 0x000fc40000011609 */
[----:B------:R-:W-:Y:S02]  /*3ab0*/  SHF.R.U32.HI R10, RZ, 0x4, R10 ;  /* 0x00000004ff0a7819 */ /* 0x000fe4000001160a */
[----:B------:R-:W-:Y:S02]  /*3ac0*/  SHF.R.U32.HI R11, RZ, 0x4, R11 ;  /* 0x00000004ff0b7819 */ /* 0x000fe4000001160b */
[----:B------:R-:W-:Y:S02]  /*3ad0*/  LOP3.LUT R8, R8, 0x3fff, RZ, 0xc0, !PT ;  /* 0x00003fff08087812 */ /* 0x000fe400078ec0ff */
[----:B------:R-:W-:Y:S02]  /*3ae0*/  LOP3.LUT R9, R9, 0x3fff, RZ, 0xc0, !PT ;  /* 0x00003fff09097812 */ /* 0x000fe400078ec0ff */
[----:B------:R-:W-:Y:S02]  /*3af0*/  LOP3.LUT R10, R10, 0x3fff, RZ, 0xc0, !PT ;  /* 0x00003fff0a0a7812 */ /* 0x000fe400078ec0ff */
[----:B------:R-:W-:-:S02]  /*3b00*/  LOP3.LUT R11, R11, 0x3fff, RZ, 0xc0, !PT ;  /* 0x00003fff0b0b7812 */ /* 0x000fc400078ec0ff */
[----:B------:R-:W-:Y:S02]  /*3b10*/  LOP3.LUT R8, R8, 0x10000, RZ, 0xfc, !PT ;  /* 0x0001000008087812 */ /* 0x000fe400078efcff */
[----:B------:R-:W-:Y:S02]  /*3b20*/  LOP3.LUT R9, R9, 0x10000, RZ, 0xfc, !PT ;  /* 0x0001000009097812 */ /* 0x000fe400078efcff */
[----:B------:R-:W-:Y:S02]  /*3b30*/  LOP3.LUT R10, R10, 0x10000, RZ, 0xfc, !PT ;  /* 0x000100000a0a7812 */ /* 0x000fe400078efcff */
[----:B------:R-:W-:Y:S02]  /*3b40*/  LOP3.LUT R11, R11, 0x10000, RZ, 0xfc, !PT ;  /* 0x000100000b0b7812 */ /* 0x000fe400078efcff */
[----:B--2---:R-:W-:Y:S02]  /*3b50*/  R2UR UR18, R2 ;  /* 0x00000000021272ca */ /* 0x004fe400000e0000 */
[----:B------:R-:W-:-:S04]  /*3b60*/  SHF.R.S32.HI R2, RZ, 0x1f, R5 ;  /* 0x0000001fff027819 */ /* 0x000fc80000011405 */
[----:B------:R-:W-:-:S04]  /*3b70*/  LEA.HI R2, R2, R5, RZ, 0x7 ;  /* 0x0000000502027211 */ /* 0x000fc800078f38ff */
[----:B------:R-:W-:-:S03]  /*3b80*/  SHF.R.S32.HI R2, RZ, 0x7, R2 ;  /* 0x00000007ff027819 */ /* 0x000fc60000011402 */
[----:B------:R-:W-:Y:S02]  /*3b90*/  UIADD3 UR30, UPT, UPT, UR18, 0x1c0, URZ ;  /* 0x000001c0121e7890 */ /* 0x000fe4000fffe0ff */
[----:B------:R-:W-:Y:S01]  /*3ba0*/  UIADD3 UR31, UPT, UPT, UR18, 0x1c4, URZ ;  /* 0x000001c4121f7890 */ /* 0x000fe2000fffe0ff */
[----:B------:R-:W-:Y:S01]  /*3bb0*/  VIADD R15, R2, 0xffffffff ;  /* 0xffffffff020f7836 */ /* 0x000fe20000000000 */
[----:B------:R-:W-:Y:S02]  /*3bc0*/  UIADD3 UR28, UPT, UPT, UR18, -0x7ffffe40, URZ ;  /* 0x800001c0121c7890 */ /* 0x000fe4000fffe0ff */
[----:B------:R-:W-:Y:S02]  /*3bd0*/  UIADD3 UR29, UPT, UPT, UR18, -0x7ffffe3c, URZ ;  /* 0x800001c4121d7890 */ /* 0x000fe4000fffe0ff */
[----:B------:R-:W-:Y:S02]  /*3be0*/  USHF.R.U32.HI UR6, URZ, 0x11, UR30 ;  /* 0x00000011ff067899 */ /* 0x000fe4000801161e */
[----:B------:R-:W-:-:S02]  /*3bf0*/  USHF.R.U32.HI UR5, URZ, 0x1a, UR31 ;  /* 0x0000001aff057899 */ /* 0x000fc4000801161f */
[----:B------:R-:W-:Y:S02]  /*3c00*/  USHF.R.U32.HI UR4, URZ, 0x11, UR28 ;  /* 0x00000011ff047899 */ /* 0x000fe4000801161c */
[----:B------:R-:W-:Y:S02]  /*3c10*/  USHF.R.U32.HI UR7, URZ, 0x1a, UR29 ;  /* 0x0000001aff077899 */ /* 0x000fe4000801161d */
[----:B------:R-:W-:Y:S02]  /*3c20*/  ULOP3.LUT UR8, UR6, 0x6000, URZ, 0xc0, !UPT ;  /* 0x0000600006087892 */ /* 0x000fe4000f8ec0ff */
[----:B------:R-:W-:Y:S02]  /*3c30*/  ULOP3.LUT UR6, UR5, 0x30, URZ, 0xc0, !UPT ;  /* 0x0000003005067892 */ /* 0x000fe4000f8ec0ff */
[----:B------:R-:W-:Y:S02]  /*3c40*/  ULOP3.LUT UR5, UR4, 0x6000, URZ, 0xc0, !UPT ;  /* 0x0000600004057892 */ /* 0x000fe4000f8ec0ff */
[----:B------:R-:W-:-:S02]  /*3c50*/  ULOP3.LUT UR4, UR7, 0x30, URZ, 0xc0, !UPT ;  /* 0x0000003007047892 */ /* 0x000fc4000f8ec0ff */
[----:B------:R-:W-:Y:S02]  /*3c60*/  ULOP3.LUT UR8, UR8, 0x8c0, URZ, 0xfc, !UPT ;  /* 0x000008c008087892 */ /* 0x000fe4000f8efcff */
[----:B------:R-:W-:Y:S02]  /*3c70*/  ULOP3.LUT UR6, UR6, 0x480, URZ, 0xfc, !UPT ;  /* 0x0000048006067892 */ /* 0x000fe4000f8efcff */
[----:B------:R-:W-:Y:S02]  /*3c80*/  ULOP3.LUT UR5, UR5, 0x8c0, URZ, 0xfc, !UPT ;  /* 0x000008c005057892 */ /* 0x000fe4000f8efcff */
[----:B------:R-:W-:Y:S02]  /*3c90*/  ULOP3.LUT UR4, UR4, 0x480, URZ, 0xfc, !UPT ;  /* 0x0000048004047892 */ /* 0x000fe4000f8efcff */
[----:B------:R-:W-:Y:S02]  /*3ca0*/  UPRMT UR35, UR6, 0x5410, UR8 ;  /* 0x0000541006237896 */ /* 0x000fe40008000008 */
[----:B------:R-:W-:-:S05]  /*3cb0*/  UPRMT UR33, UR4, 0x5410, UR5 ;  /* 0x0000541004217896 */ /* 0x000fca0008000005 */
[----:B------:R-:W-:Y:S02]  /*3cc0*/  UMOV UR27, UR35 ;  /* 0x00000023001b7c82 */ /* 0x000fe40008000000 */
[----:B------:R-:W-:-:S05]  /*3cd0*/  UMOV UR25, UR33 ;  /* 0x0000002100197c82 */ /* 0x000fca0008000000 */
.L_x_76:
[C---:B------:R-:W-:Y:S01]  /*3ce0*/  IMAD R16, R18.reuse, 0x8, R3 ;  /* 0x0000000812107824 */ /* 0x040fe200078e0203 */
[----:B------:R-:W-:Y:S02]  /*3cf0*/  SHF.L.U32 R5, R13, 0x1f, RZ ;  /* 0x0000001f0d057819 */ /* 0x000fe400000006ff */
[----:B------:R-:W-:Y:S02]  /*3d00*/  LEA R4, R18, R3, 0x4 ;  /* 0x0000000312047211 */ /* 0x000fe400078e20ff */
[----:B--2---:R-:W2:Y:S02]  /*3d10*/  SYNCS.PHASECHK.TRANS64.TRYWAIT P0, [R16+URZ+0xc0], R5 ;  /* 0x0000c005100075a7 */ /* 0x004ea400080011ff */
[----:B--2---:R-:W-:Y:S05]  /*3d20*/  @!P0 BRA `(.L_x_67) ;  /* 0x000000f400e08947 */ /* 0x004fea0003800000 */
.L_x_218:
[----:B--2---:R-:W2:Y:S01]  /*3d30*/  LDS.128 R4, [R4+0x120] ;  /* 0x0001200004047984 */ /* 0x004ea20000000c00 */
[----:B------:R-:W3:Y:S01]  /*3d40*/  LDC R17, c[0x0][0x38c] ;  /* 0x0000e300ff117b82 */ /* 0x000ee20000000800 */
[----:B------:R-:W-:Y:S01]  /*3d50*/  VIADD R16, R16, 0xd0 ;  /* 0x000000d010107836 */ /* 0x000fe20000000000 */
[----:B------:R-:W-:Y:S01]  /*3d60*/  ULOP3.LUT UR23, UR10, 0x1, URZ, 0x3c, !UPT ;  /* 0x000000010a177892 */ /* 0x000fe2000f8e3cff */
[----:B------:R-:W-:Y:S01]  /*3d70*/  @!PT LDS RZ, [RZ] ;  /* 0x00000000fffff984 */ /* 0x000fe20000000800 */
[----:B------:R-:W-:Y:S01]  /*3d80*/  @!PT LDS RZ, [RZ] ;  /* 0x00000000fffff984 */ /* 0x000fe20000000800 */
[----:B------:R-:W-:Y:S01]  /*3d90*/  @!PT LDS RZ, [RZ] ;  /* 0x00000000fffff984 */ /* 0x000fe20000000800 */
[----:B------:R-:W-:Y:S01]  /*3da0*/  @!PT LDS RZ, [RZ] ;  /* 0x00000000fffff984 */ /* 0x000fe20000000800 */
[----:B------:R4:W-:Y:S06]  /*3db0*/  MEMBAR.ALL.CTA ;  /* 0x0000000000007992 */ /* 0x0009ec0000008000 */
[----:B----4-:R-:W4:Y:S01]  /*3dc0*/  FENCE.VIEW.ASYNC.S ;  /* 0x00000000000073c6 */ /* 0x010f220000000000 */
[----:B------:R-:W-:Y:S01]  /*3dd0*/  UMOV UR21, URZ ;  /* 0x000000ff00157c82 */ /* 0x000fe20008000000 */
[----:B------:R-:W-:Y:S01]  /*3de0*/  PRMT R16, RZ, 0x654, R16 ;  /* 0x00000654ff107816 */ /* 0x000fe20000000010 */
[----:B------:R-:W-:Y:S01]  /*3df0*/  UIMAD UR20, UR23, 0xc0, UR18 ;  /* 0x000000c0171478a4 */ /* 0x000fe2000f8e0212 */
[----:B---3--:R-:W-:-:S02]  /*3e00*/  ISETP.GE.AND P1, PT, R17, 0x1, PT ;  /* 0x000000011100780c */ /* 0x008fc40003f26270 */
[----:B----4-:R3:W-:Y:S01]  /*3e10*/  SYNCS.ARRIVE.TRANS64.RED.A1T0 RZ, [R16+URZ], RZ ;  /* 0x000000ff10ff79a7 */ /* 0x0107e200081004ff */
[----:B--2---:R-:W-:Y:S01]  /*3e20*/  LOP3.LUT P0, RZ, R6, 0x1, RZ, 0xc0, !PT ;  /* 0x0000000106ff7812 */ /* 0x004fe2000780c0ff */
[----:B------:R-:W-:Y:S02]  /*3e30*/  HFMA2 R4, -RZ, RZ, 0, 5.9604644775390625e-08 ;  /* 0x00000001ff047431 */ /* 0x000fe400000001ff */
[----:B------:R-:W-:Y:S02]  /*3e40*/  IMAD.MOV.U32 R5, RZ, RZ, R2 ;  /* 0x000000ffff057224 */ /* 0x000fe400078e0002 */
[----:B---3--:R-:W-:-:S05]  /*3e50*/  VIADD R16, R18, 0x1 ;  /* 0x0000000112107836 */ /* 0x008fca0000000000 */
[----:B------:R-:W-:Y:S05]  /*3e60*/  @!P1 BRA `(.L_x_68) ;  /* 0x0000000400449947 */ /* 0x000fea0003800000 */
[----:B------:R-:W-:Y:S02]  /*3e70*/  LEA R4, R14, R3, 0x3 ;  /* 0x000000030e047211 */ /* 0x000fe400078e18ff */
[----:B------:R-:W-:-:S04]  /*3e80*/  SHF.L.U32 R5, R12, 0x1f, RZ ;  /* 0x0000001f0c057819 */ /* 0x000fc800000006ff */
[----:B------:R-:W2:Y:S02]  /*3e90*/  SYNCS.PHASECHK.TRANS64.TRYWAIT P1, [R4+URZ], R5 ;  /* 0x00000005040075a7 */ /* 0x000ea400080211ff */
[----:B--2---:R-:W-:Y:S05]  /*3ea0*/  @P1 BRA `(.L_x_69) ;  /* 0x0000000000081947 */ /* 0x004fea0003800000 */
[----:B------:R-:W2:Y:S02]  /*3eb0*/  SYNCS.PHASECHK.TRANS64.TRYWAIT P1, [R4+URZ], R5 ;  /* 0x00000005040075a7 */ /* 0x000ea400080211ff */
[----:B--2---:R-:W-:Y:S05]  /*3ec0*/  @!P1 BRA `(.L_x_70) ;  /* 0x000000f4008c9947 */ /* 0x004fea0003800000 */
.L_x_69:
[----:B------:R-:W-:Y:S02]  /*3ed0*/  ELECT P3, URZ, PT ;  /* 0x0000000000ff782f */ /* 0x000fe40003860000 */
[----:B------:R-:W-:-:S11]  /*3ee0*/  ISETP.GE.U32.AND P1, PT, R17, 0x81, PT ;  /* 0x000000811100780c */ /* 0x000fd60003f26070 */
[C---:B--2---:R-:W-:Y:S02]  /*3ef0*/  @P3 IMAD R5, R14.reuse, 0x20, R10 ;  /* 0x000000200e053824 */ /* 0x044fe400078e020a */
[----:B------:R-:W-:Y:S02]  /*3f00*/  @P3 IMAD R6, R14, 0x40, R11 ;  /* 0x000000400e063824 */ /* 0x000fe400078e020b */
[----:B------:R-:W-:Y:S01]  /*3f10*/  @P3 IMAD.MOV.U32 R7, RZ, RZ, 0x4008 ;  /* 0x00004008ff073424 */ /* 0x000fe200078e00ff */
[----:B------:R-:W-:Y:S01]  /*3f20*/  @P3 R2UR UR6, R5 ;  /* 0x00000000050632ca */ /* 0x000fe200000e0000 */
[C---:B------:R-:W-:Y:S01]  /*3f30*/  @P3 VIADD R5, R6.reuse, 0x20 ;  /* 0x0000002006053836 */ /* 0x040fe20000000000 */
[----:B------:R-:W-:Y:S01]  /*3f40*/  @P3 R2UR UR4, R6 ;  /* 0x00000000060432ca */ /* 0x000fe200000e0000 */
[----:B------:R-:W-:Y:S01]  /*3f50*/  @P3 IMAD.MOV.U32 R19, RZ, RZ, 0x4008 ;  /* 0x00004008ff133424 */ /* 0x000fe200078e00ff */
[----:B------:R-:W-:Y:S01]  /*3f60*/  @P3 R2UR UR9, R7 ;  /* 0x00000000070932ca */ /* 0x000fe200000e0000 */
[----:B------:R-:W-:Y:S01]  /*3f70*/  @P3 IMAD.MOV.U32 R21, RZ, RZ, 0x4008 ;  /* 0x00004008ff153424 */ /* 0x000fe200078e00ff */
[----:B------:R-:W-:Y:S01]  /*3f80*/  @P3 R2UR UR5, R5 ;  /* 0x00000000050532ca */ /* 0x000fe200000e0000 */
[----:B------:R-:W-:-:S03]  /*3f90*/  VIADD R5, R14, 0x1 ;  /* 0x000000010e057836 */ /* 0x000fc60000000000 */
[----:B------:R-:W-:Y:S02]  /*3fa0*/  @P3 R2UR UR7, R21 ;  /* 0x00000000150732ca */ /* 0x000fe400000e0000 */
[----:B------:R-:W-:Y:S01]  /*3fb0*/  ISETP.NE.AND P2, PT, R5, 0x7, PT ;  /* 0x000000070500780c */ /* 0x000fe20003f45270 */
[----:B------:R-:W-:Y:S02]  /*3fc0*/  IMAD.U32 R6, RZ, RZ, UR6 ;  /* 0x00000006ff067e24 */ /* 0x000fe4000f8e00ff */
[----:B------:R-:W-:Y:S01]  /*3fd0*/  IMAD.U32 R18, RZ, RZ, UR4 ;  /* 0x00000004ff127e24 */ /* 0x000fe2000f8e00ff */
[----:B------:R-:W-:Y:S02]  /*3fe0*/  SEL R7, RZ, 0x1, P2 ;  /* 0x00000001ff077807 */ /* 0x000fe40001000000 */
[----:B------:R-:W-:Y:S01]  /*3ff0*/  @P3 R2UR UR8, R6 ;  /* 0x00000000060832ca */ /* 0x000fe200000e0000 */
[----:B------:R-:W-:Y:S01]  /*4000*/  IMAD.U32 R20, RZ, RZ, UR5 ;  /* 0x00000005ff147e24 */ /* 0x000fe2000f8e00ff */
[----:B------:R-:W-:-:S02]  /*4010*/  @P3 R2UR UR4, R18 ;  /* 0x00000000120432ca */ /* 0x000fc400000e0000 */
[----:B------:R-:W-:Y:S02]  /*4020*/  @P3 R2UR UR5, R19 ;  /* 0x00000000130532ca */ /* 0x000fe400000e0000 */
[----:B------:R-:W-:Y:S02]  /*4030*/  @P3 R2UR UR6, R20 ;  /* 0x00000000140632ca */ /* 0x000fe400000e0000 */
[----:B------:R-:W-:Y:S01]  /*4040*/  SEL R6, R5, RZ, P2 ;  /* 0x000000ff05067207 */ /* 0x000fe20001000000 */
[----:B------:R-:W-:Y:S01]  /*4050*/  IMAD.U32 R5, RZ, RZ, UR10 ;  /* 0x0000000aff057e24 */ /* 0x000fe2000f8e00ff */
[----:B------:R-:W-:-:S03]  /*4060*/  LOP3.LUT R12, R12, R7, RZ, 0x3c, !PT ;  /* 0x000000070c0c7212 */ /* 0x000fc600078e3cff */
[----:B------:R-:W-:Y:S01]  /*4070*/  @P1 IMAD R18, R6, 0x8, R3 ;  /* 0x0000000806121824 */ /* 0x000fe200078e0203 */
[----:B------:R-:W-:Y:S02]  /*4080*/  @P1 SHF.L.U32 R7, R12, 0x1f, RZ ;  /* 0x0000001f0c071819 */ /* 0x000fe400000006ff */
[----:B------:R-:W-:Y:S01]  /*4090*/  SHF.L.U32 R20, R5, 0x1f, RZ ;  /* 0x0000001f05147819 */ /* 0x000fe200000006ff */
[C---:B------:R-:W-:Y:S01]  /*40a0*/  IMAD R5, R14.reuse, 0x400, R9 ;  /* 0x000004000e057824 */ /* 0x040fe200078e0209 */
[----:B------:R2:W3:Y:S01]  /*40b0*/  @P1 SYNCS.PHASECHK.TRANS64.TRYWAIT P5, [R18+URZ], R7 ;  /* 0x00000007120015a7 */ /* 0x0004e200080a11ff */
[----:B------:R2:W-:Y:S01]  /*40c0*/  UTCCP.T.S.4x32dp128bit tmem[UR18+0x1c0], gdesc[UR8] ;  /* 0x0001c008120079e7 */ /* 0x0005e20009100000 */
[----:B------:R2:W-:Y:S01]  /*40d0*/  UTCCP.T.S.4x32dp128bit tmem[UR18+0x1c4], gdesc[UR4] ;  /* 0x0001c404120079e7 */ /* 0x0005e20009100000 */
[----:B------:R2:W-:Y:S01]  /*40e0*/  UTCCP.T.S.4x32dp128bit tmem[UR18+0x1c8], gdesc[UR6] ;  /* 0x0001c806120079e7 */ /* 0x0005e20009100000 */
[----:B------:R-:W-:Y:S01]  /*40f0*/  IMAD R14, R14, 0x200, R8 ;  /* 0x000002000e0e7824 */ /* 0x000fe200078e0208 */
[----:B------:R-:W4:Y:S02]  /*4100*/  SYNCS.PHASECHK.TRANS64.TRYWAIT P2, [R3+URZ+0xe8], R20 ;  /* 0x0000e814030075a7 */ /* 0x000f2400080411ff */
[----:B--234-:R-:W-:Y:S05]  /*4110*/  @!P2 BRA `(.L_x_71) ;  /* 0x000000f4000ca947 */ /* 0x01cfea0003800000 */
.L_x_219:
[----:B------:R-:W-:Y:S02]  /*4120*/  ELECT P2, URZ, PT ;  /* 0x0000000000ff782f */ /* 0x000fe40003840000 */
[C---:B------:R-:W-:Y:S02]  /*4130*/  R2UR UR5, R5.reuse ;  /* 0x00000000050572ca */ /* 0x040fe400000e0000 */
[----:B------:R-:W-:Y:S02]  /*4140*/  ELECT P4, URZ, PT ;  /* 0x0000000000ff782f */ /* 0x000fe40003880000 */
[C---:B------:R-:W-:Y:S01]  /*4150*/  R2UR UR4, R14.reuse ;  /* 0x000000000e0472ca */ /* 0x040fe200000e0000 */
[----:B------:R-:W-:Y:S01]  /*4160*/  VIADD R5, R5, 0x2 ;  /* 0x0000000205057836 */ /* 0x000fe20000000000 */
[----:B------:R-:W-:Y:S01]  /*4170*/  ELECT P3, URZ, PT ;  /* 0x0000000000ff782f */ /* 0x000fe20003860000 */
[----:B------:R-:W-:Y:S01]  /*4180*/  VIADD R14, R14, 0x2 ;  /* 0x000000020e0e7836 */ /* 0x000fe20000000000 */
[----:B------:R-:W-:-:S02]  /*4190*/  UMOV UR21, 0x1 ;  /* 0x0000000100157882 */ /* 0x000fc40000000000 */
[----:B------:R-:W-:Y:S02]  /*41a0*/  R2UR UR7, R5 ;  /* 0x00000000050772ca */ /* 0x000fe400000e0000 */
[----:B------:R-:W-:Y:S01]  /*41b0*/  R2UR UR6, R14 ;  /* 0x000000000e0672ca */ /* 0x000fe200000e0000 */
[----:B------:R-:W-:Y:S02]  /*41c0*/  IMAD.MOV.U32 R14, RZ, RZ, R6 ;  /* 0x000000ffff0e7224 */ /* 0x000fe400078e0006 */
[----:B------:R-:W-:Y:S02]  /*41d0*/  @P2 VIADD R4, R4, 0x38 ;  /* 0x0000003804042836 */ /* 0x000fe40000000000 */
[----:B------:R-:W-:Y:S02]  /*41e0*/  IMAD.U32 R18, RZ, RZ, UR5 ;  /* 0x00000005ff127e24 */ /* 0x000fe4000f8e00ff */
[----:B------:R-:W-:Y:S01]  /*41f0*/  @P4 IMAD.MOV.U32 R19, RZ, RZ, -0x7fffbfe0 ;  /* 0x80004020ff134424 */ /* 0x000fe200078e00ff */
[----:B------:R-:W-:Y:S01]  /*4200*/  @P2 R2UR UR13, R4 ;  /* 0x00000000040d22ca */ /* 0x000fe200000e0000 */
[----:B------:R-:W-:Y:S01]  /*4210*/  IMAD.U32 R4, RZ, RZ, UR4 ;  /* 0x00000004ff047e24 */ /* 0x000fe2000f8e00ff */
[----:B------:R-:W-:Y:S01]  /*4220*/  @P4 R2UR UR10, R18 ;  /* 0x00000000120a42ca */ /* 0x000fe200000e0000 */
[----:B------:R-:W-:Y:S01]  /*4230*/  @P4 IMAD.MOV.U32 R5, RZ, RZ, -0x7fffbfe0 ;  /* 0x80004020ff054424 */ /* 0x000fe200078e00ff */
[----:B------:R-:W-:Y:S01]  /*4240*/  @P4 R2UR UR11, R19 ;  /* 0x00000000130b42ca */ /* 0x000fe200000e0000 */
[----:B--2---:R-:W-:Y:S01]  /*4250*/  IMAD.U32 R20, RZ, RZ, UR7 ;  /* 0x00000007ff147e24 */ /* 0x004fe2000f8e00ff */
[----:B------:R-:W-:Y:S01]  /*4260*/  @P4 R2UR UR8, R4 ;  /* 0x00000000040842ca */ /* 0x000fe200000e0000 */
[----:B------:R-:W-:Y:S01]  /*4270*/  IMAD.U32 R18, RZ, RZ, UR6 ;  /* 0x00000006ff127e24 */ /* 0x000fe2000f8e00ff */
[----:B------:R-:W-:Y:S01]  /*4280*/  @P2 LOP3.LUT R4, R0, 0xffff, RZ, 0xc0, !PT ;  /* 0x0000ffff00042812 */ /* 0x000fe200078ec0ff */
[----:B------:R-:W-:Y:S01]  /*4290*/  @P3 IMAD.MOV.U32 R21, RZ, RZ, -0x7fffbfe0 ;  /* 0x80004020ff153424 */ /* 0x000fe200078e00ff */
[----:B------:R-:W-:Y:S01]  /*42a0*/  @P4 R2UR UR9, R5 ;  /* 0x00000000050942ca */ /* 0x000fe200000e0000 */
[----:B------:R-:W-:Y:S01]  /*42b0*/  @P3 IMAD.MOV.U32 R19, RZ, RZ, -0x7fffbfe0 ;  /* 0x80004020ff133424 */ /* 0x000fe200078e00ff */
[----:B------:R-:W-:Y:S01]  /*42c0*/  @P3 R2UR UR6, R20 ;  /* 0x00000000140632ca */ /* 0x000fe200000e0000 */
[----:B------:R-:W-:Y:S01]  /*42d0*/  IMAD.MOV.U32 R5, RZ, RZ, R15 ;  /* 0x000000ffff057224 */ /* 0x000fe200078e000f */
[----:B------:R-:W-:-:S02]  /*42e0*/  @P3 R2UR UR7, R21 ;  /* 0x00000000150732ca */ /* 0x000fc400000e0000 */
[----:B------:R-:W-:Y:S02]  /*42f0*/  @P3 R2UR UR4, R18 ;  /* 0x00000000120432ca */ /* 0x000fe400000e0000 */
[----:B------:R-:W-:Y:S02]  /*4300*/  @P3 R2UR UR5, R19 ;  /* 0x00000000130532ca */ /* 0x000fe400000e0000 */
[----:B------:R-:W-:Y:S01]  /*4310*/  @P2 R2UR UR12, R4 ;  /* 0x00000000040c22ca */ /* 0x000fe200000e0000 */
[----:B------:R-:W-:Y:S01]  /*4320*/  IMAD.MOV.U32 R4, RZ, RZ, 0x1 ;  /* 0x00000001ff047424 */ /* 0x000fe200078e00ff */
[----:B------:R-:W-:Y:S01]  /*4330*/  @P1 SEL R4, RZ, 0x1, !P5 ;  /* 0x00000001ff041807 */ /* 0x000fe20006800000 */
[----:B------:R2:W-:Y:S08]  /*4340*/  UTCOMMA gdesc[UR8], gdesc[UR10], tmem[UR20], tmem[UR34], idesc[UR35], tmem[UR30], !UPT ;  /* 0xc01e220a080075ea */ /* 0x0005f0000f800014 */
[----:B------:R2:W-:Y:S02]  /*4350*/  UTCOMMA gdesc[UR4], gdesc[UR6], tmem[UR20], tmem[UR32], idesc[UR33], tmem[UR28], UPT ;  /* 0xc01c2006040075ea */ /* 0x0005e4000b800014 */
[----:B------:R2:W-:Y:S01]  /*4360*/  UTCBAR.MULTICAST [UR13], URZ, UR12 ;  /* 0x000000ff0d0073e9 */ /* 0x0005e2000800080c */
[----:B------:R-:W-:Y:S01]  /*4370*/  NOP ;  /* 0x0000000000007918 */ /* 0x000fe20000000000 */
.L_x_68:
[----:B------:R-:W-:-:S13]  /*4380*/  ISETP.GE.AND P1, PT, R5, 0x1, PT ;  /* 0x000000010500780c */ /* 0x000fda0003f26270 */
[----:B------:R-:W-:Y:S05]  /*4390*/  @!P1 BRA `(.L_x_72) ;  /* 0x0000000400489947 */ /* 0x000fea0003800000 */
[----:B------:R-:W-:Y:S02]  /*43a0*/  IADD3 R17, PT, PT, R5, -0x1, RZ ;  /* 0xffffffff05117810 */ /* 0x000fe40007ffe0ff */
[----:B------:R-:W-:-:S07]  /*43b0*/  MOV R18, R14 ;  /* 0x0000000e00127202 */ /* 0x000fce0000000f00 */
.L_x_75:
[----:B------:R-:W-:Y:S01]  /*43c0*/  ISETP.NE.AND P3, PT, R4, RZ, PT ;  /* 0x000000ff0400720c */ /* 0x000fe20003f65270 */
[C---:B------:R-:W-:Y:S01]  /*43d0*/  VIADD R14, R18.reuse, 0x1 ;  /* 0x00000001120e7836 */ /* 0x040fe20000000000 */
[----:B------:R-:W-:Y:S01]  /*43e0*/  ISETP.NE.AND P1, PT, R17, RZ, PT ;  /* 0x000000ff1100720c */ /* 0x000fe20003f25270 */
[----:B------:R-:W-:Y:S03]  /*43f0*/  IMAD R7, R18, 0x8, R3 ;  /* 0x0000000812077824 */ /* 0x000fe600078e0203 */
[C---:B------:R-:W-:Y:S04]  /*4400*/  ISETP.NE.AND P2, PT, R14.reuse, 0x7, PT ;  /* 0x000000070e00780c */ /* 0x040fe80003f45270 */
[----:B------:R-:W-:Y:S02]  /*4410*/  SEL R14, R14, RZ, P2 ;  /* 0x000000ff0e0e7207 */ /* 0x000fe40001000000 */
[----:B------:R-:W-:Y:S01]  /*4420*/  SEL R5, RZ, 0x1, P2 ;  /* 0x00000001ff057807 */ /* 0x000fe20001000000 */
[----:B---3--:R-:W-:Y:S06]  /*4430*/  @P3 BRA `(.L_x_73) ;  /* 0x00000000000c3947 */ /* 0x008fec0003800000 */
[----:B------:R-:W-:Y:S04]  /*4440*/  SHF.L.U32 R4, R12, 0x1f, RZ ;  /* 0x0000001f0c047819 */ /* 0x000fe800000006ff */
[----:B------:R-:W3:Y:S02]  /*4450*/  SYNCS.PHASECHK.TRANS64.TRYWAIT P2, [R7+URZ], R4 ;  /* 0x00000004070075a7 */ /* 0x000ee400080411ff */
[----:B---3--:R-:W-:Y:S05]  /*4460*/  @!P2 BRA `(.L_x_74) ;  /* 0x000000f0004ca947 */ /* 0x008fea0003800000 */
.L_x_73:
[----:B------:R-:W-:Y:S01]  /*4470*/  LOP3.LUT R12, R12, R5, RZ, 0x3c, !PT ;  /* 0x000000050c0c7212 */ /* 0x000fe200078e3cff */
[----:B------:R-:W-:Y:S01]  /*4480*/  @P1 IMAD R20, R14, 0x8, R3 ;  /* 0x000000080e141824 */ /* 0x000fe200078e0203 */
[----:B------:R-:W-:Y:S01]  /*4490*/  UISETP.NE.U32.AND UP0, UPT, UR21, URZ, UPT ;  /* 0x000000ff1500728c */ /* 0x000fe2000bf05070 */
[----:B------:R-:W-:Y:S01]  /*44a0*/  IMAD R5, R18, 0x400, R9 ;  /* 0x0000040012057824 */ /* 0x000fe200078e0209 */
[----:B------:R-:W-:Y:S02]  /*44b0*/  @P1 SHF.L.U32 R19, R12, 0x1f, RZ ;  /* 0x0000001f0c131819 */ /* 0x000fe400000006ff */
[----:B------:R-:W-:Y:S01]  /*44c0*/  ELECT P5, URZ, PT ;  /* 0x0000000000ff782f */ /* 0x000fe200038a0000 */
[----:B------:R-:W-:Y:S01]  /*44d0*/  IMAD R6, R18, 0x200, R8 ;  /* 0x0000020012067824 */ /* 0x000fe200078e0208 */
[----:B------:R-:W-:Y:S02]  /*44e0*/  ELECT P2, URZ, PT ;  /* 0x0000000000ff782f */ /* 0x000fe40003840000 */
[C---:B--2---:R-:W-:Y:S01]  /*44f0*/  R2UR UR6, R5.reuse ;  /* 0x00000000050672ca */ /* 0x044fe200000e0000 */
[----:B------:R-:W2:Y:S01]  /*4500*/  @P1 SYNCS.PHASECHK.TRANS64.TRYWAIT P6, [R20+URZ], R19 ;  /* 0x00000013140015a7 */ /* 0x000ea200080c11ff */
[----:B---3--:R-:W-:Y:S01]  /*4510*/  VIADD R4, R5, 0x2 ;  /* 0x0000000205047836 */ /* 0x008fe20000000000 */
[C---:B------:R-:W-:Y:S01]  /*4520*/  R2UR UR5, R6.reuse ;  /* 0x00000000060572ca */ /* 0x040fe200000e0000 */
[----:B------:R-:W-:Y:S01]  /*4530*/  VIADD R5, R6, 0x2 ;  /* 0x0000000206057836 */ /* 0x000fe20000000000 */
[----:B------:R-:W-:Y:S02]  /*4540*/  ELECT P4, URZ, PT ;  /* 0x0000000000ff782f */ /* 0x000fe40003880000 */
[----:B------:R-:W-:Y:S02]  /*4550*/  R2UR UR4, R4 ;  /* 0x00000000040472ca */ /* 0x000fe400000e0000 */
[----:B------:R-:W-:Y:S02]  /*4560*/  ELECT P3, URZ, PT ;  /* 0x0000000000ff782f */ /* 0x000fe40003860000 */
[----:B------:R-:W-:Y:S01]  /*4570*/  R2UR UR12, R5 ;  /* 0x00000000050c72ca */ /* 0x000fe200000e0000 */
[C---:B------:R-:W-:Y:S01]  /*4580*/  @P5 IMAD R5, R18.reuse, 0x40, R11 ;  /* 0x0000004012055824 */ /* 0x040fe200078e020b */
[----:B------:R-:W-:Y:S01]  /*4590*/  UMOV UR21, 0x1 ;  /* 0x0000000100157882 */ /* 0x000fe20000000000 */
[----:B------:R-:W-:Y:S02]  /*45a0*/  @P5 IMAD R4, R18, 0x20, R10 ;  /* 0x0000002012045824 */ /* 0x000fe400078e020a */
[----:B------:R-:W-:Y:S01]  /*45b0*/  @P2 VIADD R7, R7, 0x38 ;  /* 0x0000003807072836 */ /* 0x000fe20000000000 */
[C---:B------:R-:W-:Y:S01]  /*45c0*/  @P5 R2UR UR11, R5.reuse ;  /* 0x00000000050b52ca */ /* 0x040fe200000e0000 */
[----:B------:R-:W-:Y:S01]  /*45d0*/  @P5 VIADD R5, R5, 0x20 ;  /* 0x0000002005055836 */ /* 0x000fe20000000000 */
[----:B------:R-:W-:Y:S01]  /*45e0*/  @P5 R2UR UR7, R4 ;  /* 0x00000000040752ca */ /* 0x000fe200000e0000 */
[----:B------:R-:W-:Y:S01]  /*45f0*/  IMAD.U32 R6, RZ, RZ, UR6 ;  /* 0x00000006ff067e24 */ /* 0x000fe2000f8e00ff */
[----:B------:R-:W-:Y:S01]  /*4600*/  @P2 LOP3.LUT R4, R0, 0xffff, RZ, 0xc0, !PT ;  /* 0x0000ffff00042812 */ /* 0x000fe200078ec0ff */
[----:B------:R-:W-:Y:S01]  /*4610*/  IMAD.U32 R22, RZ, RZ, UR5 ;  /* 0x00000005ff167e24 */ /* 0x000fe2000f8e00ff */
[----:B------:R-:W-:Y:S01]  /*4620*/  @P5 R2UR UR10, R5 ;  /* 0x00000000050a52ca */ /* 0x000fe200000e0000 */
[----:B------:R-:W-:Y:S01]  /*4630*/  @P3 IMAD.MOV.U32 R5, RZ, RZ, -0x7fffbfe0 ;  /* 0x80004020ff053424 */ /* 0x000fe200078e00ff */
[----:B------:R-:W-:Y:S01]  /*4640*/  @P2 R2UR UR22, R7 ;  /* 0x00000000071622ca */ /* 0x000fe200000e0000 */
[----:B------:R-:W-:Y:S01]  /*4650*/  @P4 IMAD.MOV.U32 R7, RZ, RZ, -0x7fffbfe0 ;  /* 0x80004020ff074424 */ /* 0x000fe200078e00ff */
[----:B------:R-:W-:Y:S01]  /*4660*/  @P2 R2UR UR19, R4 ;  /* 0x00000000041322ca */ /* 0x000fe200000e0000 */
[----:B------:R-:W-:Y:S01]  /*4670*/  IMAD.U32 R4, RZ, RZ, UR4 ;  /* 0x00000004ff047e24 */ /* 0x000fe2000f8e00ff */
[----:B------:R-:W-:Y:S01]  /*4680*/  @P4 R2UR UR16, R6 ;  /* 0x00000000061042ca */ /* 0x000fe200000e0000 */
[----:B------:R-:W-:Y:S01]  /*4690*/  @P4 IMAD.MOV.U32 R23, RZ, RZ, -0x7fffbfe0 ;  /* 0x80004020ff174424 */ /* 0x000fe200078e00ff */
[----:B------:R-:W-:Y:S01]  /*46a0*/  @P4 R2UR UR17, R7 ;  /* 0x00000000071142ca */ /* 0x000fe200000e0000 */
[----:B------:R-:W-:Y:S01]  /*46b0*/  IMAD.U32 R6, RZ, RZ, UR7 ;  /* 0x00000007ff067e24 */ /* 0x000fe2000f8e00ff */
[----:B------:R-:W-:Y:S01]  /*46c0*/  @P3 R2UR UR6, R4 ;  /* 0x00000000040632ca */ /* 0x000fe200000e0000 */
[----:B------:R-:W-:Y:S01]  /*46d0*/  @P5 IMAD.MOV.U32 R7, RZ, RZ, 0x4008 ;  /* 0x00004008ff075424 */ /* 0x000fe200078e00ff */
        /* <DEDUP_REMOVED lines=11> */
[----:B------:R-:W-:Y:S01]  /*4790*/  @P3 IMAD.MOV.U32 R7, RZ, RZ, -0x7fffbfe0 ;  /* 0x80004020ff073424 */ /* 0x000fe200078e00ff */
[----:B------:R-:W-:Y:S01]  /*47a0*/  @P5 R2UR UR11, R5 ;  /* 0x00000000050b52ca */ /* 0x000fe200000e0000 */
[C---:B------:R-:W-:Y:S01]  /*47b0*/  VIADD R4, R17.reuse, 0x1 ;  /* 0x0000000111047836 */ /* 0x040fe20000000000 */
[----:B------:R-:W-:Y:S01]  /*47c0*/  @P5 R2UR UR12, R22 ;  /* 0x00000000160c52ca */ /* 0x000fe200000e0000 */
[----:B------:R-:W-:Y:S01]  /*47d0*/  VIADD R17, R17, 0xffffffff ;  /* 0xffffffff11117836 */ /* 0x000fe20000000000 */
[----:B------:R-:W-:Y:S01]  /*47e0*/  @P5 R2UR UR13, R23 ;  /* 0x00000000170d52ca */ /* 0x000fe200000e0000 */
[----:B------:R-:W-:Y:S01]  /*47f0*/  IMAD.MOV.U32 R18, RZ, RZ, R14 ;  /* 0x000000ffff127224 */ /* 0x000fe200078e000e */
[----:B------:R-:W-:Y:S02]  /*4800*/  @P3 R2UR UR4, R6 ;  /* 0x00000000060432ca */ /* 0x000fe400000e0000 */
[----:B------:R-:W-:Y:S01]  /*4810*/  @P3 R2UR UR5, R7 ;  /* 0x00000000070532ca */ /* 0x000fe200000e0000 */
[----:B------:R3:W-:Y:S01]  /*4820*/  UTCCP.T.S.4x32dp128bit tmem[UR18+0x1c0], gdesc[UR14] ;  /* 0x0001c00e120079e7 */ /* 0x0007e20009100000 */
[----:B------:R-:W-:Y:S01]  /*4830*/  ISETP.GT.U32.AND P2, PT, R4, 0x1, PT ;  /* 0x000000010400780c */ /* 0x000fe20003f44070 */
[----:B------:R-:W-:Y:S02]  /*4840*/  IMAD.MOV.U32 R4, RZ, RZ, 0x1 ;  /* 0x00000001ff047424 */ /* 0x000fe400078e00ff */
[----:B------:R3:W-:Y:S04]  /*4850*/  UTCCP.T.S.4x32dp128bit tmem[UR18+0x1c4], gdesc[UR10] ;  /* 0x0001c40a120079e7 */ /* 0x0007e80009100000 */
[----:B------:R3:W-:Y:S01]  /*4860*/  UTCCP.T.S.4x32dp128bit tmem[UR18+0x1c8], gdesc[UR12] ;  /* 0x0001c80c120079e7 */ /* 0x0007e20009100000 */
[----:B------:R3:W-:Y:S03]  /*4870*/  UTCOMMA gdesc[UR8], gdesc[UR16], tmem[UR20], tmem[UR26], idesc[UR27], tmem[UR30], UP0 ;  /* 0xc01e1a10080075ea */ /* 0x0007e60008000014 */
[----:B------:R3:W-:Y:S01]  /*4880*/  UTCOMMA gdesc[UR4], gdesc[UR6], tmem[UR20], tmem[UR24], idesc[UR25], tmem[UR28], UPT ;  /* 0xc01c1806040075ea */ /* 0x0007e2000b800014 */
[----:B------:R3:W-:Y:S01]  /*4890*/  UTCBAR.MULTICAST [UR22], URZ, UR19 ;  /* 0x000000ff160073e9 */ /* 0x0007e20008000813 */
[----:B--2---:R-:W-:Y:S01]  /*48a0*/  @P1 SEL R4, RZ, 0x1, !P6 ;  /* 0x00000001ff041807 */ /* 0x004fe20007000000 */
[----:B------:R-:W-:Y:S06]  /*48b0*/  @P2 BRA `(.L_x_75) ;  /* 0xfffffff800c02947 */ /* 0x000fec000383ffff */
.L_x_72:
[----:B------:R-:W-:Y:S01]  /*48c0*/  ELECT P1, URZ, PT ;  /* 0x0000000000ff782f */ /* 0x000fe20003820000 */
[----:B--23--:R-:W-:-:S12]  /*48d0*/  UMOV UR10, UR23 ;  /* 0x00000017000a7c82 */ /* 0x00cfd80008000000 */
[----:B------:R-:W-:-:S05]  /*48e0*/  @P1 VIADD R4, R3, 0xe0 ;  /* 0x000000e003041836 */ /* 0x000fca0000000000 */
[----:B------:R-:W-:Y:S02]  /*48f0*/  @P1 R2UR UR4, R4 ;  /* 0x00000000040412ca */ /* 0x000fe400000e0000 */
[----:B------:R-:W-:-:S04]  /*4900*/  ISETP.NE.AND P1, PT, R16, 0x2, PT ;  /* 0x000000021000780c */ /* 0x000fc80003f25270 */
[----:B------:R-:W-:Y:S02]  /*4910*/  SEL R4, RZ, 0x1, P1 ;  /* 0x00000001ff047807 */ /* 0x000fe40000800000 */
[----:B------:R-:W-:Y:S02]  /*4920*/  SEL R18, R16, RZ, P1 ;  /* 0x000000ff10127207 */ /* 0x000fe40000800000 */
[----:B------:R-:W-:-:S03]  /*4930*/  LOP3.LUT R13, R13, R4, RZ, 0x3c, !PT ;  /* 0x000000040d0d7212 */ /* 0x000fc600078e3cff */
[----:B------:R2:W-:Y:S01]  /*4940*/  UTCBAR [UR4], URZ ;  /* 0x000000ff040073e9 */ /* 0x0005e200080000ff */
[----:B------:R-:W-:Y:S05]  /*4950*/  @P0 BRA `(.L_x_76) ;  /* 0xfffffff000e00947 */ /* 0x000fea000383ffff */
[----:B------:R-:W3:Y:S01]  /*4960*/  S2UR UR6, SR_CgaCtaId ;  /* 0x00000000000679c3 */ /* 0x000ee20000008800 */
[----:B------:R-:W-:Y:S01]  /*4970*/  ELECT P0, URZ, PT ;  /* 0x0000000000ff782f */ /* 0x000fe20003800000 */
[----:B------:R-:W-:Y:S01]  /*4980*/  IMAD.MOV.U32 R0, RZ, RZ, 0x1 ;  /* 0x00000001ff007424 */ /* 0x000fe200078e00ff */
[----:B--2---:R-:W-:Y:S01]  /*4990*/  UMOV UR4, 0x40 ;  /* 0x0000004000047882 */ /* 0x004fe20000000000 */
[----:B------:R-:W-:-:S04]  /*49a0*/  SHF.L.U32 R2, RZ, 0x1f, RZ ;  /* 0x0000001fff027819 */ /* 0x000fc800000006ff */
[----:B------:R-:W-:Y:S01]  /*49b0*/  UVIRTCOUNT.DEALLOC.SMPOOL 0x80 ;  /* 0x000000800000784c */ /* 0x000fe20000000000 */
[----:B---3--:R-:W-:-:S09]  /*49c0*/  ULEA UR6, UR6, UR4, 0x18 ;  /* 0x0000000406067291 */ /* 0x008fd2000f8ec0ff */
[----:B------:R2:W-:Y:S01]  /*49d0*/  @P0 STS.U8 [UR6+0x1c], R0 ;  /* 0x00001c00ff000988 */ /* 0x0005e20008000006 */
[----:B------:R-:W3:Y:S02]  /*49e0*/  SYNCS.PHASECHK.TRANS64.TRYWAIT P0, [R3+URZ+0x110], R2 ;  /* 0x00011002030075a7 */ /* 0x000ee400080011ff */
[----:B--23--:R-:W-:Y:S05]  /*49f0*/  @!P0 BRA `(.L_x_77) ;  /* 0x000000e800fc8947 */ /* 0x00cfea0003800000 */
.L_x_220:
[----:B------:R-:W-:Y:S01]  /*4a00*/  NOP ;  /* 0x0000000000007918 */ /* 0x000fe20000000000 */
[----:B------:R-:W3:Y:S01]  /*4a10*/  LDS R0, [UR6+0x14] ;  /* 0x00001406ff007984 */ /* 0x000ee20008000800 */
[----:B------:R-:W-:Y:S01]  /*4a20*/  ULOP3.LUT UR4, UR18, 0xffff, URZ, 0xc0, !UPT ;  /* 0x0000ffff12047892 */ /* 0x000fe2000f8ec0ff */
[----:B------:R-:W-:Y:S01]  /*4a30*/  UMOV UR5, 0xffff ;  /* 0x0000ffff00057882 */ /* 0x000fe20000000000 */
[----:B------:R-:W-:Y:S02]  /*4a40*/  UMOV UR7, 0x1 ;  /* 0x0000000100077882 */ /* 0x000fe40000000000 */
[----:B------:R-:W-:-:S04]  /*4a50*/  USHF.R.U32.HI UR4, URZ, 0x5, UR4 ;  /* 0x00000005ff047899 */ /* 0x000fc80008011604 */
[----:B------:R-:W-:Y:S02]  /*4a60*/  USHF.L.U32 UR5, UR5, UR4, URZ ;  /* 0x0000000405057299 */ /* 0x000fe400080006ff */
[----:B------:R-:W-:-:S04]  /*4a70*/  USHF.L.U32 UR4, UR7, UR4, URZ ;  /* 0x0000000407047299 */ /* 0x000fc800080006ff */
[----:B---3--:R-:W-:-:S04]  /*4a80*/  LOP3.LUT R0, R0, UR5, RZ, 0xc0, !PT ;  /* 0x0000000500007c12 */ /* 0x008fc8000f8ec0ff */
[----:B------:R-:W-:-:S13]  /*4a90*/  ISETP.NE.AND P0, PT, R0, UR5, PT ;  /* 0x0000000500007c0c */ /* 0x000fda000bf05270 */
[----:B------:R-:W-:Y:S05]  /*4aa0*/  @P0 BRA `(.L_x_78) ;  /* 0x0000000000580947 */ /* 0x000fea0003800000 */
[----:B------:R-:W3:Y:S02]  /*4ab0*/  LDS R0, [UR6+0x18] ;  /* 0x00001806ff007984 */ /* 0x000ee40008000800 */
[----:B---3--:R-:W-:-:S04]  /*4ac0*/  LOP3.LUT R0, R0, UR4, RZ, 0xc0, !PT ;  /* 0x0000000400007c12 */ /* 0x008fc8000f8ec0ff */
[----:B------:R-:W-:-:S13]  /*4ad0*/  ISETP.NE.AND P0, PT, R0, UR4, PT ;  /* 0x0000000400007c0c */ /* 0x000fda000bf05270 */
[----:B------:R-:W-:Y:S05]  /*4ae0*/  @P0 BRA `(.L_x_79) ;  /* 0x00000000003c0947 */ /* 0x000fea0003800000 */
[----:B--2---:R-:W2:Y:S01]  /*4af0*/  S2R R2, SR_LANEID ;  /* 0x0000000000027919 */ /* 0x004ea20000000000 */
[----:B------:R-:W-:Y:S01]  /*4b00*/  ULOP3.LUT UR5, URZ, UR5, URZ, 0x33, !UPT ;  /* 0x00000005ff057292 */ /* 0x000fe2000f8e33ff */
[----:B------:R-:W-:Y:S01]  /*4b10*/  LOP3.LUT R4, RZ, UR4, RZ, 0x33, !PT ;  /* 0x00000004ff047c12 */ /* 0x000fe2000f8e33ff */
[----:B------:R-:W-:Y:S02]  /*4b20*/  VOTEU.ANY UR4, UPT, PT ;  /* 0x0000000000047886 */ /* 0x000fe400038e0100 */
[----:B------:R-:W-:Y:S01]  /*4b30*/  UFLO.U32 UR4, UR4 ;  /* 0x00000004000472bd */ /* 0x000fe200080e0000 */
[----:B------:R-:W3:Y:S01]  /*4b40*/  REDUX UR7, R4 ;  /* 0x00000000040773c4 */ /* 0x000ee20000000000 */
[----:B------:R-:W-:-:S06]  /*4b50*/  IMAD.U32 R0, RZ, RZ, UR5 ;  /* 0x00000005ff007e24 */ /* 0x000fcc000f8e00ff */
[----:B------:R4:W-:Y:S01]  /*4b60*/  UTCATOMSWS.AND URZ, UR5 ;  /* 0x0000000500ff79e3 */ /* 0x0009e20008000000 */
[----:B------:R-:W1:Y:S01]  /*4b70*/  REDUX UR8, R0 ;  /* 0x00000000000873c4 */ /* 0x000e620000000000 */
[----:B--2---:R-:W-:Y:S01]  /*4b80*/  ISETP.EQ.U32.AND P0, PT, R2, UR4, PT ;  /* 0x0000000402007c0c */ /* 0x004fe2000bf02070 */
[----:B---3--:R-:W-:Y:S01]  /*4b90*/  IMAD.U32 R2, RZ, RZ, UR7 ;  /* 0x00000007ff027e24 */ /* 0x008fe2000f8e00ff */
[----:B-1----:R-:W-:-:S11]  /*4ba0*/  MOV R3, UR8 ;  /* 0x0000000800037c02 */ /* 0x002fd60008000f00 */
[----:B------:R4:W-:Y:S04]  /*4bb0*/  @P0 ATOMS.AND RZ, [UR6+0x14], R3 ;  /* 0x00001403ffff098c */ /* 0x0009e8000a800006 */
[----:B------:R4:W-:Y:S01]  /*4bc0*/  @P0 ATOMS.AND RZ, [UR6+0x18], R2 ;  /* 0x00001802ffff098c */ /* 0x0009e2000a800006 */
[----:B------:R-:W-:Y:S05]  /*4bd0*/  BRA `(.L_x_80) ;  /* 0x0000000000147947 */ /* 0x000fea0003800000 */
.L_x_79:
[----:B--2---:R-:W-:Y:S02]  /*4be0*/  MOV R2, 0x4c00 ;  /* 0x00004c0000027802 */ /* 0x004fe40000000f00 */
[----:B-1---5:R-:W-:Y:S05]  /*4bf0*/  CALL.REL.NOINC `($__internal_0_$__cuda_sm10x_tcgen05_guardrail_trap_col_being_dealloced_not_returned_by_alloc) ;  /* 0x000000f000947944 */ /* 0x022fea0003c00000 */
[----:B------:R-:W-:Y:S05]  /*4c00*/  BRA `(.L_x_80) ;  /* 0x0000000000087947 */ /* 0x000fea0003800000 */
.L_x_78:
[----:B--2---:R-:W-:Y:S02]  /*4c10*/  MOV R2, 0x4c30 ;  /* 0x00004c3000027802 */ /* 0x004fe40000000f00 */
[----:B-1---5:R-:W-:Y:S05]  /*4c20*/  CALL.REL.NOINC `($__internal_2_$__cuda_sm10x_tcgen05_guardrail_trap_unallocated_columns_being_dealloced) ;  /* 0x000000f000a07944 */ /* 0x022fea0003c00000 */
.L_x_80:
[----:B------:R-:W-:Y:S01]  /*4c30*/  NOP ;  /* 0x0000000000007918 */ /* 0x000fe20000000000 */
[----:B----4-:R-:W-:Y:S05]  /*4c40*/  EXIT ;  /* 0x000000000000794d */ /* 0x010fea0003800000 */
.L_x_62:
[----:B------:R-:W-:-:S09]  /*4c50*/  UISETP.NE.OR UP0, UPT, UR21, 0x3, !UP5 ;  /* 0x000000031500788c */ /* 0x000fd2000ef05670 */
[----:B------:R-:W-:Y:S05]  /*4c60*/  BRA.U UP0, `(.L_x_81) ;  /* 0x0000001900bc7547 */ /* 0x000fea000b800000 */
[----:B------:R-:W2:Y:S01]  /*4c70*/  S2UR UR10, SR_CgaCtaId ;  /* 0x00000000000a79c3 */ /* 0x000ea20000008800 */
[----:B------:R-:W3:Y:S01]  /*4c80*/  LDCU UR54, c[0x0][0x370] ;  /* 0x00006e00ff3677ac */ /* 0x000ee20008000800 */
[----:B------:R-:W-:Y:S01]  /*4c90*/  HFMA2 R14, -RZ, RZ, 0, 0 ;  /* 0x00000000ff0e7431 */ /* 0x000fe200000001ff */
[----:B------:R-:W-:Y:S01]  /*4ca0*/  MOV R13, RZ ;  /* 0x000000ff000d7202 */ /* 0x000fe20000000f00 */
[----:B------:R-:W-:Y:S01]  /*4cb0*/  HFMA2 R7, -RZ, RZ, 0, 0.0078125 ;  /* 0x00002000ff077431 */ /* 0x000fe200000001ff */
[----:B------:R-:W3:Y:S03]  /*4cc0*/  LDCU.128 UR64, c[0x0][0xf10] ;  /* 0x0001e200ff4077ac */ /* 0x000ee60008000c00 */
[----:B------:R-:W4:Y:S01]  /*4cd0*/  LDC.64 R16, c[0x0][0x348] ;  /* 0x0000d200ff107b82 */ /* 0x000f220000000a00 */
[----:B------:R-:W1:Y:S01]  /*4ce0*/  LDCU UR53, c[0x0][0x374] ;  /* 0x00006e80ff3577ac */ /* 0x000e620008000800 */
[----:B------:R-:W2:Y:S06]  /*4cf0*/  LDCU UR15, c[0x0][0xf0c] ;  /* 0x0001e180ff0f77ac */ /* 0x000eac0008000800 */
[----:B------:R-:W4:Y:S01]  /*4d00*/  LDC.64 R2, c[0x0][0xc88] ;  /* 0x00032200ff027b82 */ /* 0x000f220000000a00 */
[----:B------:R-:W4:Y:S01]  /*4d10*/  LDCU UR62, c[0x0][0xf20] ;  /* 0x0001e400ff3e77ac */ /* 0x000f220008000800 */
[----:B------:R-:W4:Y:S06]  /*4d20*/  LDCU UR4, c[0x0][0xf30] ;  /* 0x0001e600ff0477ac */ /* 0x000f2c0008000800 */
[----:B------:R-:W4:Y:S01]  /*4d30*/  LDC.64 R4, c[0x0][0xc90] ;  /* 0x00032400ff047b82 */ /* 0x000f220000000a00 */
[----:B------:R-:W-:Y:S01]  /*4d40*/  UMOV UR21, 0x400 ;  /* 0x0000040000157882 */ /* 0x000fe20000000000 */
[----:B---3--:R-:W-:-:S02]  /*4d50*/  UIMAD.WIDE.U32 UR6, UR54, UR64, URZ ;  /* 0x00000040360672a5 */ /* 0x008fc4000f8e00ff */
[----:B-1----:R-:W-:Y:S02]  /*4d60*/  UIMAD.WIDE.U32 UR8, UR53, UR67, URZ ;  /* 0x00000043350872a5 */ /* 0x002fe4000f8e00ff */
[----:B--2---:R-:W-:Y:S02]  /*4d70*/  ULEA UR21, UR10, UR21, 0x18 ;  /* 0x000000150a157291 */ /* 0x004fe4000f8ec0ff */
[----:B------:R-:W-:Y:S02]  /*4d80*/  UPLOP3.LUT UP1, UPT, UPT, UPT, UPT, 0x40, 0x4 ;  /* 0x000000000004789c */ /* 0x000fe40003f2e870 */
[----:B------:R-:W-:Y:S02]  /*4d90*/  UIADD3 UR57, UPT, UPT, UR21, 0x70, URZ ;  /* 0x0000007015397890 */ /* 0x000fe4000fffe0ff */
[----:B------:R-:W-:Y:S02]  /*4da0*/  UIADD3 UR49, UPT, UPT, UR21, 0x78, URZ ;  /* 0x0000007815317890 */ /* 0x000fe4000fffe0ff */
[----:B------:R-:W-:-:S02]  /*4db0*/  UIADD3 UR41, UPT, UPT, UR21, 0x80, URZ ;  /* 0x0000008015297890 */ /* 0x000fc4000fffe0ff */
[----:B------:R-:W-:Y:S01]  /*4dc0*/  UIADD3 UR33, UPT, UPT, UR21, 0x88, URZ ;  /* 0x0000008815217890 */ /* 0x000fe2000fffe0ff */
[----:B------:R-:W-:Y:S01]  /*4dd0*/  UMOV UR6, UR7 ;  /* 0x0000000700067c82 */ /* 0x000fe20008000000 */
[----:B------:R-:W-:Y:S01]  /*4de0*/  UMOV UR5, UR9 ;  /* 0x0000000900057c82 */ /* 0x000fe20008000000 */
[----:B------:R-:W-:Y:S02]  /*4df0*/  UISETP.GE.AND UP0, UPT, UR39, 0x1, UPT ;  /* 0x000000012700788c */ /* 0x000fe4000bf06270 */
[----:B------:R-:W-:Y:S01]  /*4e00*/  UISETP.NE.AND UP4, UPT, UR39, 0x1, UPT ;  /* 0x000000012700788c */ /* 0x000fe2000bf85270 */
[----:B------:R-:W1:Y:S01]  /*4e10*/  LDCU.64 UR22, c[0x0][0xf28] ;  /* 0x0001e500ff1677ac */ /* 0x000e620008000a00 */
[----:B------:R-:W-:Y:S02]  /*4e20*/  UISETP.NE.AND UP6, UPT, UR15, 0x1, UPT ;  /* 0x000000010f00788c */ /* 0x000fe4000bfc5270 */
[----:B------:R-:W-:Y:S02]  /*4e30*/  UISETP.NE.AND UP5, UPT, UR66, 0x1, UPT ;  /* 0x000000014200788c */ /* 0x000fe4000bfa5270 */
[----:B------:R-:W-:-:S02]  /*4e40*/  USHF.R.U32.HI UR61, URZ, UR65, UR6 ;  /* 0x00000041ff3d7299 */ /* 0x000fc40008011606 */
[----:B------:R-:W-:Y:S02]  /*4e50*/  UPRMT UR46, UR10, 0x654, UR57 ;  /* 0x000006540a2e7896 */ /* 0x000fe40008000039 */
[----:B------:R-:W-:Y:S02]  /*4e60*/  UPRMT UR45, UR10, 0x654, UR49 ;  /* 0x000006540a2d7896 */ /* 0x000fe40008000031 */
[----:B------:R-:W-:Y:S02]  /*4e70*/  UPRMT UR38, UR10, 0x654, UR41 ;  /* 0x000006540a267896 */ /* 0x000fe40008000029 */
[----:B------:R-:W-:Y:S02]  /*4e80*/  UPRMT UR37, UR10, 0x654, UR33 ;  /* 0x000006540a257896 */ /* 0x000fe40008000021 */
[----:B----4-:R-:W-:Y:S02]  /*4e90*/  USHF.R.U32.HI UR55, URZ, UR62, UR5 ;  /* 0x0000003eff377299 */ /* 0x010fe40008011605 */
[----:B------:R-:W-:Y:S01]  /*4ea0*/  UISETP.NE.AND UP3, UPT, UR4, 0x1, UPT ;  /* 0x000000010400788c */ /* 0x000fe2000bf65270 */
[----:B-1----:R-:W-:-:S10]  /*4eb0*/  UMOV UR29, URZ ;  /* 0x000000ff001d7c82 */ /* 0x002fd40008000000 */
.L_x_96:
[C---:B------:R-:W-:Y:S02]  /*4ec0*/  LEA R12, R14.reuse, UR21, 0x3 ;  /* 0x000000150e0c7c11 */ /* 0x040fe4000f8e18ff */
[----:B------:R-:W-:Y:S02]  /*4ed0*/  SHF.L.U32 R9, R13, 0x1f, RZ ;  /* 0x0000001f0d097819 */ /* 0x000fe400000006ff */
[----:B------:R-:W-:Y:S02]  /*4ee0*/  LEA R10, R14, UR21, 0x4 ;  /* 0x000000150e0a7c11 */ /* 0x000fe4000f8e20ff */
[----:B------:R-:W1:Y:S02]  /*4ef0*/  SYNCS.PHASECHK.TRANS64.TRYWAIT P0, [R12+URZ+0xc0], R9 ;  /* 0x0000c0090c0075a7 */ /* 0x000e6400080011ff */
[----:B-12---:R-:W-:Y:S05]  /*4f00*/  @!P0 BRA `(.L_x_82) ;  /* 0x000000e400cc8947 */ /* 0x006fea0003800000 */
.L_x_221:
[----:B-1----:R-:W1:Y:S01]  /*4f10*/  LDS.128 R8, [R10+0x120] ;  /* 0x000120000a087984 */ /* 0x002e620000000c00 */
[----:B------:R-:W-:Y:S01]  /*4f20*/  UISETP.GE.AND UP0, UPT, UR39, 0x1, UPT ;  /* 0x000000012700788c */ /* 0x000fe2000bf06270 */
[----:B------:R-:W-:Y:S01]  /*4f30*/  @!PT LDS RZ, [RZ] ;  /* 0x00000000fffff984 */ /* 0x000fe20000000800 */
[----:B------:R-:W-:Y:S01]  /*4f40*/  @!PT LDS RZ, [RZ] ;  /* 0x00000000fffff984 */ /* 0x000fe20000000800 */
[----:B------:R-:W-:Y:S01]  /*4f50*/  @!PT LDS RZ, [RZ] ;  /* 0x00000000fffff984 */ /* 0x000fe20000000800 */
[----:B------:R-:W-:Y:S01]  /*4f60*/  @!PT LDS RZ, [RZ] ;  /* 0x00000000fffff984 */ /* 0x000fe20000000800 */
[----:B------:R2:W-:Y:S06]  /*4f70*/  MEMBAR.ALL.CTA ;  /* 0x0000000000007992 */ /* 0x0005ec0000008000 */
[----:B--2---:R-:W2:Y:S01]  /*4f80*/  FENCE.VIEW.ASYNC.S ;  /* 0x00000000000073c6 */ /* 0x004ea20000000000 */
[----:B-1----:R-:W-:Y:S11]  /*4f90*/  LOP3.LUT P0, RZ, R10, 0x1, RZ, 0xc0, !PT ;  /* 0x000000010aff7812 */ /* 0x002ff6000780c0ff */
[----:B------:R-:W-:Y:S02]  /*4fa0*/  @!UPT UIADD3 URZ, UPT, UPT, URZ, URZ, URZ ;  /* 0x000000fffffff290 */ /* 0x000fe4000fffe0ff */
[----:B--2---:R-:W-:Y:S01]  /*4fb0*/  VOTEU.ANY UP2, P0 ;  /* 0x0000000000ff7886 */ /* 0x004fe20000040100 */
[----:B------:R-:W-:Y:S11]  /*4fc0*/  PLOP3.LUT P0, PT, PT, PT, UP2, 0x80, 0x8 ;  /* 0x000000000008781c */ /* 0x000ff60003f0f028 */
[----:B------:R-:W-:Y:S02]  /*4fd0*/  @!UPT UIADD3 URZ, UPT, UPT, URZ, URZ, URZ ;  /* 0x000000fffffff290 */ /* 0x000fe4000fffe0ff */
[----:B------:R-:W-:Y:S02]  /*4fe0*/  @P0 SHF.R.U32.HI R0, RZ, 0x10, R9 ;  /* 0x00000010ff000819 */ /* 0x000fe40000011609 */
[----:B------:R-:W-:Y:S02]  /*4ff0*/  @P0 MOV R6, R8 ;  /* 0x0000000800060202 */ /* 0x000fe40000000f00 */
[----:B------:R-:W-:Y:S01]  /*5000*/  @P0 R2UR UR4, R0 ;  /* 0x00000000000402ca */ /* 0x000fe200000e0000 */
[----:B------:R-:W-:Y:S01]  /*5010*/  VIADD R0, R12, 0xd0 ;  /* 0x000000d00c007836 */ /* 0x000fe20000000000 */
[----:B------:R-:W-:Y:S02]  /*5020*/  @P0 LOP3.LUT R8, R9, 0xffff, RZ, 0xc0, !PT ;  /* 0x0000ffff09080812 */ /* 0x000fe400078ec0ff */
[----:B------:R-:W-:Y:S02]  /*5030*/  @P0 R2UR UR6, R6 ;  /* 0x00000000060602ca */ /* 0x000fe400000e0000 */
[----:B------:R-:W-:Y:S02]  /*5040*/  PRMT R0, RZ, 0x654, R0 ;  /* 0x00000654ff007816 */ /* 0x000fe40000000000 */
[----:B------:R-:W-:Y:S02]  /*5050*/  @P0 R2UR UR5, R8 ;  /* 0x00000000080502ca */ /* 0x000fe400000e0000 */
[----:B------:R1:W-:Y:S03]  /*5060*/  SYNCS.ARRIVE.TRANS64.RED.A1T0 RZ, [R0+URZ], RZ ;  /* 0x000000ff00ff79a7 */ /* 0x0003e600081004ff */
[----:B------:R-:W-:Y:S04]  /*5070*/  @UP2 UMOV UR47, UR4 ;  /* 0x00000004002f2c82 */ /* 0x000fe80008000000 */
[----:B------:R-:W-:Y:S04]  /*5080*/  @UP2 UMOV UR14, UR6 ;  /* 0x00000006000e2c82 */ /* 0x000fe80008000000 */
[----:B------:R-:W-:Y:S01]  /*5090*/  @UP2 UMOV UR13, UR5 ;  /* 0x00000005000d2c82 */ /* 0x000fe20008000000 */
[----:B------:R-:W-:Y:S05]  /*50a0*/  BRA.U !UP0, `(.L_x_83) ;  /* 0x0000000108a47547 */ /* 0x000fea000b800000 */
[----:B------:R-:W-:Y:S02]  /*50b0*/  UIMAD.WIDE.U32 UR16, UR13, UR67, URZ ;  /* 0x000000430d1072a5 */ /* 0x000fe4000f8e00ff */
[----:B------:R-:W-:Y:S02]  /*50c0*/  UIMAD.WIDE.U32 UR24, UR14, UR64, URZ ;  /* 0x000000400e1872a5 */ /* 0x000fe4000f8e00ff */
[----:B------:R-:W-:Y:S02]  /*50d0*/  USEL UR4, UR53, UR55, !UP5 ;  /* 0x0000003735047287 */ /* 0x000fe4000e800000 */
[----:B------:R-:W-:Y:S02]  /*50e0*/  USEL UR7, UR54, UR61, !UP6 ;  /* 0x0000003d36077287 */ /* 0x000fe4000f000000 */
[----:B------:R-:W-:Y:S02]  /*50f0*/  UIMAD.WIDE.U32 UR8, UR4, UR22, URZ ;  /* 0x00000016040872a5 */ /* 0x000fe4000f8e00ff */
[----:B------:R-:W-:Y:S01]  /*5100*/  UIMAD.WIDE.U32 UR10, UR7, UR22, URZ ;  /* 0x00000016070a72a5 */ /* 0x000fe2000f8e00ff */
[----:B------:R-:W-:Y:S02]  /*5110*/  UMOV UR5, UR17 ;  /* 0x0000001100057c82 */ /* 0x000fe40008000000 */
[----:B------:R-:W-:Y:S03]  /*5120*/  USHF.R.U32.HI UR6, URZ, UR62, UR5 ;  /* 0x0000003eff067299 */ /* 0x000fe60008011605 */
[----:B------:R-:W-:Y:S01]  /*5130*/  UMOV UR5, UR25 ;  /* 0x0000001900057c82 */ /* 0x000fe20008000000 */
[----:B------:R-:W-:Y:S02]  /*5140*/  USEL UR6, UR13, UR6, !UP5 ;  /* 0x000000060d067287 */ /* 0x000fe4000e800000 */
[----:B------:R-:W-:Y:S03]  /*5150*/  USHF.R.U32.HI UR12, URZ, UR65, UR5 ;  /* 0x00000041ff0c7299 */ /* 0x000fe60008011605 */
[----:B------:R-:W-:Y:S02]  /*5160*/  UMOV UR5, UR9 ;  /* 0x0000000900057c82 */ /* 0x000fe40008000000 */
[----:B------:R-:W-:Y:S03]  /*5170*/  @UP4 USHF.R.U32.HI UR4, URZ, UR23, UR5 ;  /* 0x00000017ff044299 */ /* 0x000fe60008011605 */
[----:B------:R-:W-:Y:S01]  /*5180*/  UMOV UR5, UR11 ;  /* 0x0000000b00057c82 */ /* 0x000fe20008000000 */
[----:B------:R-:W-:Y:S02]  /*5190*/  UIMAD UR4, UR39, UR4, URZ ;  /* 0x00000004270472a4 */ /* 0x000fe4000f8e02ff */
[----:B------:R-:W-:Y:S02]  /*51a0*/  @UP4 USHF.R.U32.HI UR7, URZ, UR23, UR5 ;  /* 0x00000017ff074299 */ /* 0x000fe40008011605 */
[----:B------:R-:W-:Y:S02]  /*51b0*/  UIMAD.WIDE.U32 UR10, UR6, UR22, URZ ;  /* 0x00000016060a72a5 */ /* 0x000fe4000f8e00ff */
[----:B------:R-:W-:Y:S02]  /*51c0*/  USEL UR5, UR14, UR12, !UP6 ;  /* 0x0000000c0e057287 */ /* 0x000fe4000f000000 */
[----:B------:R-:W-:Y:S02]  /*51d0*/  UIMAD UR8, UR39, UR7, URZ ;  /* 0x00000007270872a4 */ /* 0x000fe4000f8e02ff */
[----:B------:R-:W-:Y:S03]  /*51e0*/  UISETP.GE.AND UP0, UPT, UR6, UR4, UPT ;  /* 0x000000040600728c */ /* 0x000fe6000bf06270 */
[----:B------:R-:W-:Y:S01]  /*51f0*/  UMOV UR4, UR11 ;  /* 0x0000000b00047c82 */ /* 0x000fe20008000000 */
[----:B------:R-:W-:Y:S02]  /*5200*/  UISETP.GE.OR UP0, UPT, UR5, UR8, UP0 ;  /* 0x000000080500728c */ /* 0x000fe40008706670 */
[----:B------:R-:W-:Y:S02]  /*5210*/  USHF.R.U32.HI UR4, URZ, UR23, UR4 ;  /* 0x00000017ff047299 */ /* 0x000fe40008011604 */
[----:B------:R-:W-:Y:S02]  /*5220*/  UIMAD.WIDE.U32 UR8, UR5, UR22, URZ ;  /* 0x00000016050872a5 */ /* 0x000fe4000f8e00ff */
[----:B------:R-:W-:Y:S04]  /*5230*/  USEL UR10, UR6, UR4, !UP4 ;  /* 0x00000004060a7287 */ /* 0x000fe8000e000000 */
[----:B------:R-:W-:Y:S01]  /*5240*/  UIADD3 UR11, UPT, UPT, -UR10, URZ, URZ ;  /* 0x000000ff0a0b7290 */ /* 0x000fe2000fffe1ff */
[----:B------:R-:W-:Y:S02]  /*5250*/  @!UP0 UMOV UR4, UR9 ;  /* 0x0000000900048c82 */ /* 0x000fe40008000000 */
[----:B------:R-:W-:Y:S02]  /*5260*/  @!UP0 USHF.R.U32.HI UR4, URZ, UR23, UR4 ;  /* 0x00000017ff048299 */ /* 0x000fe40008011604 */
[----:B------:R-:W-:Y:S02]  /*5270*/  UIMAD UR8, UR39, UR11, UR6 ;  /* 0x0000000b270872a4 */ /* 0x000fe4000f8e0206 */
[----:B------:R-:W-:Y:S04]  /*5280*/  @!UP0 USEL UR4, UR5, UR4, !UP4 ;  /* 0x0000000405048287 */ /* 0x000fe8000e000000 */
[----:B------:R-:W-:Y:S02]  /*5290*/  @!UP0 UIMAD UR7, UR7, UR8, UR4 ;  /* 0x00000008070782a4 */ /* 0x000fe4000f8e0204 */
[----:B------:R-:W-:Y:S02]  /*52a0*/  @!UP0 UIADD3 UR9, UPT, UPT, UR10, -UR4, URZ ;  /* 0x800000040a098290 */ /* 0x000fe4000fffe0ff */
[----:B------:R-:W-:Y:S02]  /*52b0*/  UIADD3 UR8, UPT, UPT, -UR6, URZ, URZ ;  /* 0x000000ff06087290 */ /* 0x000fe4000fffe1ff */
[----:B------:R-:W-:Y:S02]  /*52c0*/  UIADD3 UR4, UPT, UPT, -UR5, URZ, URZ ;  /* 0x000000ff05047290 */ /* 0x000fe4000fffe1ff */
[----:B------:R-:W-:Y:S03]  /*52d0*/  @!UP0 UIMAD UR6, UR9, UR39, UR5 ;  /* 0x00000027090682a4 */ /* 0x000fe6000f8e0205 */
[----:B------:R-:W-:Y:S01]  /*52e0*/  @!UP0 UMOV UR5, UR7 ;  /* 0x0000000700058c82 */ /* 0x000fe20008000000 */
[----:B------:R-:W-:Y:S02]  /*52f0*/  UIMAD UR7, UR15, UR4, UR14 ;  /* 0x000000040f0772a4 */ /* 0x000fe4000f8e020e */
[----:B------:R-:W-:Y:S02]  /*5300*/  UIMAD UR4, UR66, UR8, UR13 ;  /* 0x00000008420472a4 */ /* 0x000fe4000f8e020d */
[----:B------:R-:W-:Y:S02]  /*5310*/  UIMAD UR14, UR5, UR15, UR7 ;  /* 0x0000000f050e72a4 */ /* 0x000fe4000f8e0207 */
[----:B------:R-:W-:Y:S11]  /*5320*/  UIMAD UR13, UR6, UR66, UR4 ;  /* 0x00000042060d72a4 */ /* 0x000ff6000f8e0204 */
[----:B------:R-:W-:Y:S01]  /*5330*/  @!UPT UIADD3 URZ, UPT, UPT, URZ, URZ, URZ ;  /* 0x000000fffffff290 */ /* 0x000fe2000fffe0ff */
.L_x_83:
[----:B------:R-:W2:Y:S01]  /*5340*/  @!UP3 LDCU.128 UR8, c[0x0][0xf10] ;  /* 0x0001e200ff08b7ac */ /* 0x000ea20008000c00 */
[----:B------:R-:W-:Y:S01]  /*5350*/  IMAD.MOV.U32 R10, RZ, RZ, 0x1 ;  /* 0x00000001ff0a7424 */ /* 0x000fe200078e00ff */
[C---:B------:R-:W-:Y:S02]  /*5360*/  ISETP.NE.U32.AND P1, PT, R4.reuse, RZ, PT ;  /* 0x000000ff0400720c */ /* 0x040fe40003f25070 */
[----:B------:R-:W-:Y:S02]  /*5370*/  ISETP.NE.U32.AND P0, PT, R4, RZ, PT ;  /* 0x000000ff0400720c */ /* 0x000fe40003f05070 */
[C---:B------:R-:W-:Y:S01]  /*5380*/  ISETP.NE.AND.EX P1, PT, R5.reuse, RZ, PT, P1 ;  /* 0x000000ff0500720c */ /* 0x040fe20003f25310 */
[----:B------:R-:W3:Y:S01]  /*5390*/  @!UP3 LDCU UR5, c[0x0][0xf0c] ;  /* 0x0001e180ff05b7ac */ /* 0x000ee20008000800 */
[----:B------:R-:W-:Y:S02]  /*53a0*/  ISETP.NE.AND.EX P0, PT, R5, RZ, PT, P0 ;  /* 0x000000ff0500720c */ /* 0x000fe40003f05300 */
[----:B------:R-:W-:Y:S01]  /*53b0*/  SHF.L.U32 R10, R10, 0x1f, RZ ;  /* 0x0000001f0a0a7819 */ /* 0x000fe200000006ff */
[----:B------:R-:W4:Y:S01]  /*53c0*/  @!UP3 LDCU UR4, c[0x0][0xf20] ;  /* 0x0001e400ff04b7ac */ /* 0x000f220008000800 */
[----:B------:R-:W-:Y:S02]  /*53d0*/  USHF.L.U32 UR17, UR20, 0x8, URZ ;  /* 0x0000000814117899 */ /* 0x000fe400080006ff */
[----:B--2---:R-:W-:Y:S02]  /*53e0*/  UIMAD.WIDE.U32 UR6, UR14, UR8, URZ ;  /* 0x000000080e0672a5 */ /* 0x004fe4000f8e00ff */
[----:B------:R-:W-:Y:S02]  /*53f0*/  USHF.L.U32 UR59, UR19, 0x7, URZ ;  /* 0x00000007133b7899 */ /* 0x000fe400080006ff */
[----:B------:R-:W-:Y:S02]  /*5400*/  @!UP3 USHF.R.U32.HI UR7, URZ, UR9, UR7 ;  /* 0x00000009ff07b299 */ /* 0x000fe40008011607 */
[----:B------:R-:W-:Y:S02]  /*5410*/  UIMAD.WIDE.U32 UR8, UR13, UR11, URZ ;  /* 0x0000000b0d0872a5 */ /* 0x000fe4000f8e00ff */
[----:B---3--:R-:W-:Y:S04]  /*5420*/  @!UP3 UISETP.NE.AND UP0, UPT, UR5, 0x1, UPT ;  /* 0x000000010500b88c */ /* 0x008fe8000bf05270 */
[----:B------:R-:W-:Y:S02]  /*5430*/  @!UP3 USEL UR7, UR14, UR7, !UP0 ;  /* 0x000000070e07b287 */ /* 0x000fe4000c000000 */
[----:B------:R-:W-:Y:S01]  /*5440*/  @!UP3 UISETP.NE.AND UP0, UPT, UR10, 0x1, UPT ;  /* 0x000000010a00b88c */ /* 0x000fe2000bf05270 */
[----:B------:R-:W-:Y:S02]  /*5450*/  @!UP3 UMOV UR6, UR9 ;  /* 0x000000090006bc82 */ /* 0x000fe40008000000 */
[----:B----4-:R-:W-:Y:S04]  /*5460*/  @!UP3 USHF.R.U32.HI UR6, URZ, UR4, UR6 ;  /* 0x00000004ff06b299 */ /* 0x010fe80008011606 */
[----:B------:R-:W-:Y:S04]  /*5470*/  @!UP3 USEL UR6, UR13, UR6, !UP0 ;  /* 0x000000060d06b287 */ /* 0x000fe8000c000000 */
[----:B------:R-:W-:Y:S02]  /*5480*/  @!UP3 UIADD3 UR4, UPT, UPT, -UR7, UR6, URZ ;  /* 0x000000060704b290 */ /* 0x000fe4000fffe1ff */
[----:B------:R-:W-:Y:S02]  /*5490*/  @!UP3 UIADD3 UR6, UPT, UPT, UR7, -UR6, URZ ;  /* 0x800000060706b290 */ /* 0x000fe4000fffe0ff */
[----:B------:R-:W-:Y:S02]  /*54a0*/  @!UP3 UIMAD UR14, UR4, UR5, UR14 ;  /* 0x00000005040eb2a4 */ /* 0x000fe4000f8e020e */
[----:B------:R-:W-:Y:S01]  /*54b0*/  @!UP3 UIMAD UR13, UR6, UR10, UR13 ;  /* 0x0000000a060db2a4 */ /* 0x000fe2000f8e020d */
[----:B------:R-:W-:Y:S11]  /*54c0*/  BRA.U UP1, `(.L_x_84) ;  /* 0x0000000101107547 */ /* 0x000ff6000b800000 */
[----:B-1----:R-:W-:Y:S04]  /*54d0*/  MOV R0, UR63 ;  /* 0x0000003f00007c02 */ /* 0x002fe80008000f00 */
[----:B------:R-:W-:Y:S04]  /*54e0*/  SHF.L.U32 R9, R0, 0x1f, RZ ;  /* 0x0000001f00097819 */ /* 0x000fe800000006ff */
[----:B------:R-:W1:Y:S02]  /*54f0*/  SYNCS.PHASECHK.TRANS64.TRYWAIT P2, [UR21+0xb8], R9 ;  /* 0x0000b809ff0075a7 */ /* 0x000e640008041115 */
[----:B-1----:R-:W-:Y:S05]  /*5500*/  @!P2 BRA `(.L_x_85) ;  /* 0x000000e00060a947 */ /* 0x002fea0003800000 */
.L_x_84:
[----:B------:R-:W-:Y:S05]  /*5510*/  @!P1 BRA `(.L_x_86) ;  /* 0x0000000000309947 */ /* 0x000fea0003800000 */
[----:B------:R-:W-:Y:S01]  /*5520*/  ISETP.NE.U32.AND P1, PT, R2, RZ, PT ;  /* 0x000000ff0200720c */ /* 0x000fe20003f25070 */
[----:B------:R-:W2:Y:S01]  /*5530*/  LDCU.64 UR4, c[0x0][0x358] ;  /* 0x00006b00ff0477ac */ /* 0x000ea20008000a00 */
[----:B------:R-:W-:Y:S02]  /*5540*/  IMAD.MOV.U32 R180, RZ, RZ, 0x1 ;  /* 0x00000001ffb47424 */ /* 0x000fe400078e00ff */
[----:B------:R-:W-:Y:S11]  /*5550*/  ISETP.NE.AND.EX P1, PT, R3, RZ, PT, P1 ;  /* 0x000000ff0300720c */ /* 0x000ff60003f25310 */
[----:B------:R-:W-:Y:S02]  /*5560*/  @!UPT UIADD3 URZ, UPT, UPT, URZ, URZ, URZ ;  /* 0x000000fffffff290 */ /* 0x000fe4000fffe0ff */
[----:B-1----:R-:W1:Y:S01]  /*5570*/  @P1 LDC.64 R8, c[0x0][0xc88] ;  /* 0x00032200ff081b82 */ /* 0x002e620000000a00 */
[----:B------:R-:W-:Y:S04]  /*5580*/  @P1 IMAD R0, R4, UR44, RZ ;  /* 0x0000002c04001c24 */ /* 0x000fe8000f8e02ff */
[----:B-1----:R-:W-:Y:S04]  /*5590*/  @P1 IMAD.WIDE R8, R0, 0x4, R8 ;  /* 0x0000000400081825 */ /* 0x002fe800078e0208 */
[----:B------:R-:W-:Y:S01]  /*55a0*/  HFMA2 R0, -RZ, RZ, 0, 5.9604644775390625e-08 ;  /* 0x00000001ff007431 */ /* 0x000fe200000001ff */
[----:B--2--5:R2:W5:Y:S04]  /*55b0*/  @P1 LDG.E R133, desc[UR4][R8.64] ;  /* 0x0000000408851981 */ /* 0x024568000c1e1900 */
[----:B------:R-:W-:Y:S01]  /*55c0*/  @!P1 PRMT R180, R0, 0x7610, R180 ;  /* 0x0000761000b49816 */ /* 0x000fe200000000b4 */
[----:B--2---:R-:W3:Y:S06]  /*55d0*/  @!P1 LDC R133, c[0x0][0xc80] ;  /* 0x00032000ff859b82 */ /* 0x004eec0000000800 */
.L_x_86:
[----:B---3-5:R-:W-:Y:S01]  /*55e0*/  @!P0 FSETP.EQ.AND P1, PT, R133, RZ, PT ;  /* 0x000000ff8500820b */ /* 0x028fe20003f22000 */
[----:B------:R-:W-:Y:S01]  /*55f0*/  @!UPT UIADD3 URZ, UPT, UPT, URZ, URZ, URZ ;  /* 0x000000fffffff290 */ /* 0x000fe2000fffe0ff */
[----:B------:R-:W-:Y:S11]  /*5600*/  @!P0 BRA `(.L_x_87) ;  /* 0x0000000000188947 */ /* 0x000ff60003800000 */
[----:B------:R-:W-:Y:S02]  /*5610*/  LOP3.LUT P0, RZ, R180, 0xff, RZ, 0xc0, !PT ;  /* 0x000000ffb4ff7812 */ /* 0x000fe4000780c0ff */
[----:B------:R-:W-:Y:S04]  /*5620*/  ISETP.NE.U32.AND P1, PT, R2, RZ, PT ;  /* 0x000000ff0200720c */ /* 0x000fe80003f25070 */
[----:B------:R-:W-:Y:S04]  /*5630*/  ISETP.NE.AND.EX P1, PT, R3, RZ, PT, P1 ;  /* 0x000000ff0300720c */ /* 0x000fe80003f25310 */
[----:B------:R-:W-:Y:S03]  /*5640*/  PLOP3.LUT P1, PT, P1, PT, PT, 0x8, 0x80 ;  /* 0x000000000080781c */ /* 0x000fe60000f2e170 */
[----:B------:R-:W-:Y:S11]  /*5650*/  @P0 FSETP.EQ.AND P1, PT, R133, RZ, PT ;  /* 0x000000ff8500020b */ /* 0x000ff60003f22000 */
[----:B------:R-:W-:Y:S02]  /*5660*/  @!UPT UIADD3 URZ, UPT, UPT, URZ, URZ, URZ ;  /* 0x000000fffffff290 */ /* 0x000fe4000fffe0ff */
.L_x_87:
[----:B------:R-:W2:Y:S01]  /*5670*/  SYNCS.PHASECHK.TRANS64.TRYWAIT P2, [UR21+0x90], R10 ;  /* 0x0000900aff0075a7 */ /* 0x000ea20008041115 */
[----:B------:R-:W-:Y:S01]  /*5680*/  ELECT P0, URZ, PT ;  /* 0x0000000000ff782f */ /* 0x000fe20003800000 */
[----:B------:R-:W-:Y:S02]  /*5690*/  ULOP3.LUT UP0, UR19, UR29, 0x1, URZ, 0xc0, !UPT ;  /* 0x000000011d137892 */ /* 0x000fe4000f80c0ff */
[----:B------:R-:W-:Y:S01]  /*56a0*/  UIADD3 UR18, UPT, UPT, UR17, 0x60, URZ ;  /* 0x0000006011127890 */ /* 0x000fe2000fffe0ff */
[----:B------:R-:W-:Y:S06]  /*56b0*/  PLOP3.LUT P1, PT, P1, P0, PT, 0xf2, 0x2f ;  /* 0x00000000002f781c */ /* 0x000fec0000f21e72 */
[----:B------:R-:W-:Y:S02]  /*56c0*/  UMOV UR58, UR18 ;  /* 0x00000012003a7c82 */ /* 0x000fe40008000000 */
[----:B------:R-:W-:Y:S05]  /*56d0*/  @UP0 UIADD3 UR58, UPT, UPT, UR17, URZ, URZ ;  /* 0x000000ff113a0290 */ /* 0x000fea000fffe0ff */
[----:B------:R-:W-:Y:S05]  /*56e0*/  @!P1 IADD3 R6, P0, PT, R16, 0x980, RZ ;  /* 0x0000098010069810 */ /* 0x000fea0007f1e0ff */
[----:B-1----:R-:W-:Y:S01]  /*56f0*/  @!P1 IMAD.X R0, RZ, RZ, R17, P0 ;  /* 0x000000ffff009224 */ /* 0x002fe200000e0611 */
[----:B--2---:R-:W-:Y:S07]  /*5700*/  @!P2 BRA `(.L_x_88) ;  /* 0x000000dc00f8a947 */ /* 0x004fee0003800000 */
.L_x_224:
[----:B------:R-:W-:Y:S01]  /*5710*/  @!P1 R2UR UR5, R6 ;  /* 0x00000000060592ca */ /* 0x000fe200000e0000 */
[----:B------:R-:W-:Y:S01]  /*5720*/  VOTEU.ALL UP0, P1 ;  /* 0x0000000000ff7886 */ /* 0x000fe20000800000 */
[----:B------:R-:W-:Y:S01]  /*5730*/  @!P1 R2UR UR4, R0 ;  /* 0x00000000000492ca */ /* 0x000fe200000e0000 */
[----:B------:R-:W-:Y:S01]  /*5740*/  UMOV UR6, 0x0 ;  /* 0x0000000000067882 */ /* 0x000fe20000000000 */
[----:B------:R-:W-:Y:S01]  /*5750*/  UMOV UR7, 0x10000000 ;  /* 0x1000000000077882 */ /* 0x000fe20000000000 */
[----:B------:R-:W-:Y:S01]  /*5760*/  UMOV UR60, UR44 ;  /* 0x0000002c003c7c82 */ /* 0x000fe20008000000 */
[----:B------:R-:W-:Y:S01]  /*5770*/  @!UP0 UIADD3 UR56, UPT, UPT, UR21, 0x200, URZ ;  /* 0x0000020015388890 */ /* 0x000fe2000fffe0ff */
[----:B------:R-:W-:Y:S01]  /*5780*/  @!P1 IMAD.MOV.U32 R0, RZ, RZ, 0x2000 ;  /* 0x00002000ff009424 */ /* 0x000fe200078e00ff */
[----:B------:R-:W-:Y:S01]  /*5790*/  @!UP0 UIADD3 UR10, UPT, UPT, UR58, 0x80, URZ ;  /* 0x000000803a0a8890 */ /* 0x000fe2000fffe0ff */
[----:B------:R-:W-:Y:S01]  /*57a0*/  @!P1 IADD3 R6, P0, PT, R16, 0x980, RZ ;  /* 0x0000098010069810 */ /* 0x000fe20007f1e0ff */
[----:B------:R-:W-:Y:S01]  /*57b0*/  @!UP0 UIADD3 UR8, UPT, UPT, UR21, 0x1200, URZ ;  /* 0x0000120015088890 */ /* 0x000fe2000fffe0ff */
[----:B------:R-:W-:Y:S02]  /*57c0*/  VOTEU.ALL UP0, P1 ;  /* 0x0000000000ff7886 */ /* 0x000fe40000800000 */
[----:B------:R-:W-:Y:S01]  /*57d0*/  IMAD.U32 R8, RZ, RZ, UR5 ;  /* 0x00000005ff087e24 */ /* 0x000fe2000f8e00ff */
[----:B------:R-:W-:Y:S01]  /*57e0*/  UMOV UR9, UR57 ;  /* 0x0000003900097c82 */ /* 0x000fe20008000000 */
[----:B-1----:R-:W-:Y:S01]  /*57f0*/  IMAD.U32 R9, RZ, RZ, UR4 ;  /* 0x00000004ff097e24 */ /* 0x002fe2000f8e00ff */
[----:B------:R-:W-:Y:S01]  /*5800*/  UMOV UR11, UR59 ;  /* 0x0000003b000b7c82 */ /* 0x000fe20008000000 */
[----:B------:R-:W-:Y:S01]  /*5810*/  UMOV UR12, UR44 ;  /* 0x0000002c000c7c82 */ /* 0x000fe20008000000 */
[----:B------:R-:W-:Y:S02]  /*5820*/  @!P1 R2UR UR4, R8 ;  /* 0x00000000080492ca */ /* 0x000fe400000e0000 */
[----:B------:R-:W-:Y:S11]  /*5830*/  @!P1 R2UR UR5, R9 ;  /* 0x00000000090592ca */ /* 0x000ff600000e0000 */
[----:B------:R-:W-:Y:S02]  /*5840*/  @!UPT UIADD3 URZ, UPT, UPT, URZ, URZ, URZ ;  /* 0x000000fffffff290 */ /* 0x000fe4000fffe0ff */
[----:B------:R1:W-:Y:S01]  /*5850*/  @!UP0 UTMALDG.3D [UR56], [UR4], desc[UR6] ;  /* 0x00000638040085b4 */ /* 0x0003e20008011000 */
[----:B------:R-:W-:Y:S05]  /*5860*/  VOTEU.ALL UP0, P1 ;  /* 0x0000000000ff7886 */ /* 0x000fea0000800000 */
[----:B------:R1:W-:Y:S01]  /*5870*/  @!UP0 UTMALDG.3D [UR8], [UR4], desc[UR6] ;  /* 0x00000608040085b4 */ /* 0x0003e20008011000 */
[----:B------:R2:W-:Y:S01]  /*5880*/  @!P1 SYNCS.ARRIVE.TRANS64.RED.A0TR RZ, [UR21+0x70], R0 ;  /* 0x00007000ffff99a7 */ /* 0x0005e20008300415 */
[----:B------:R-:W-:Y:S01]  /*5890*/  SYNCS.ARRIVE.TRANS64.RED.A1T0 RZ, [UR46], RZ ;  /* 0x000000ffffff79a7 */ /* 0x000fe2000810042e */
[----:B--2---:R-:W-:Y:S01]  /*58a0*/  @!P1 IMAD.X R0, RZ, RZ, R17, P0 ;  /* 0x000000ffff009224 */ /* 0x004fe200000e0611 */
[----:B------:R-:W2:Y:S02]  /*58b0*/  SYNCS.PHASECHK.TRANS64.TRYWAIT P2, [UR21+0x98], R10 ;  /* 0x0000980aff0075a7 */ /* 0x000ea40008041115 */
[----:B-12---:R-:W-:Y:S05]  /*58c0*/  @!P2 BRA `(.L_x_89) ;  /* 0x000000dc00a0a947 */ /* 0x006fea0003800000 */
.L_x_226:
        /* <DEDUP_REMOVED lines=10> */
[----:B------:R-:W-:Y:S02]  /*5970*/  @!UP0 UIADD3 UR10, UPT, UPT, UR58, 0x80, URZ ;  /* 0x000000803a0a8890 */ /* 0x000fe4000fffe0ff */
[----:B------:R-:W-:Y:S01]  /*5980*/  @!UP0 UIADD3 UR8, UPT, UPT, UR21, 0x3200, URZ ;  /* 0x0000320015088890 */ /* 0x000fe2000fffe0ff */
[----:B------:R-:W-:Y:S01]  /*5990*/  IMAD.U32 R8, RZ, RZ, UR5 ;  /* 0x00000005ff087e24 */ /* 0x000fe2000f8e00ff */
[----:B------:R-:W-:Y:S01]  /*59a0*/  VOTEU.ALL UP0, P1 ;  /* 0x0000000000ff7886 */ /* 0x000fe20000800000 */
[----:B-1----:R-:W-:Y:S01]  /*59b0*/  IMAD.U32 R9, RZ, RZ, UR4 ;  /* 0x00000004ff097e24 */ /* 0x002fe2000f8e00ff */
[----:B------:R-:W-:Y:S01]  /*59c0*/  UMOV UR52, UR44 ;  /* 0x0000002c00347c82 */ /* 0x000fe20008000000 */
[----:B------:R-:W-:Y:S01]  /*59d0*/  UMOV UR9, UR49 ;  /* 0x0000003100097c82 */ /* 0x000fe20008000000 */
[----:B------:R-:W-:Y:S01]  /*59e0*/  @!P1 R2UR UR4, R8 ;  /* 0x00000000080492ca */ /* 0x000fe200000e0000 */
[----:B------:R-:W-:Y:S01]  /*59f0*/  UMOV UR12, UR44 ;  /* 0x0000002c000c7c82 */ /* 0x000fe20008000000 */
[----:B------:R-:W-:Y:S01]  /*5a00*/  @!P1 R2UR UR5, R9 ;  /* 0x00000000090592ca */ /* 0x000fe200000e0000 */
[----:B------:R-:W-:Y:S11]  /*5a10*/  UMOV UR11, UR51 ;  /* 0x00000033000b7c82 */ /* 0x000ff60008000000 */
[----:B------:R-:W-:Y:S01]  /*5a20*/  @!UPT UIADD3 URZ, UPT, UPT, URZ, URZ, URZ ;  /* 0x000000fffffff290 */ /* 0x000fe2000fffe0ff */
        /* <DEDUP_REMOVED lines=8> */
.L_x_228:
[----:B------:R-:W-:Y:S01]  /*5ab0*/  @!P1 R2UR UR4, R0 ;  /* 0x00000000000492ca */ /* 0x000fe200000e0000 */
[----:B------:R-:W-:Y:S01]  /*5ac0*/  USHF.L.U32 UR16, UR19, 0x5, URZ ;  /* 0x0000000513107899 */ /* 0x000fe200080006ff */
[----:B------:R-:W-:Y:S01]  /*5ad0*/  @!P1 R2UR UR5, R6 ;  /* 0x00000000060592ca */ /* 0x000fe200000e0000 */
[----:B------:R-:W-:Y:S01]  /*5ae0*/  VOTEU.ALL UP0, P1 ;  /* 0x0000000000ff7886 */ /* 0x000fe20000800000 */
[----:B------:R-:W-:Y:S01]  /*5af0*/  UMOV UR24, 0x0 ;  /* 0x0000000000187882 */ /* 0x000fe20000000000 */
[----:B------:R-:W-:Y:S01]  /*5b00*/  UMOV UR25, 0x10000000 ;  /* 0x1000000000197882 */ /* 0x000fe20000000000 */
[----:B------:R-:W-:Y:S01]  /*5b10*/  UMOV UR43, UR59 ;  /* 0x0000003b002b7c82 */ /* 0x000fe20008000000 */
[----:B------:R-:W-:Y:S01]  /*5b20*/  @!P1 IMAD.MOV.U32 R0, RZ, RZ, 0x2000 ;  /* 0x00002000ff009424 */ /* 0x000fe200078e00ff */
[----:B------:R-:W-:Y:S01]  /*5b30*/  @!UP0 UIADD3 UR40, UPT, UPT, UR21, 0x4200, URZ ;  /* 0x0000420015288890 */ /* 0x000fe2000fffe0ff */
[----:B------:R-:W-:Y:S01]  /*5b40*/  @!P1 IADD3 R6, P0, PT, R16, 0x980, RZ ;  /* 0x0000098010069810 */ /* 0x000fe20007f1e0ff */
[----:B------:R-:W-:Y:S01]  /*5b50*/  @!UP0 UIADD3 UR8, UPT, UPT, UR21, 0x5200, URZ ;  /* 0x0000520015088890 */ /* 0x000fe2000fffe0ff */
[----:B------:R-:W-:Y:S02]  /*5b60*/  UMOV UR9, UR41 ;  /* 0x0000002900097c82 */ /* 0x000fe40008000000 */
[----:B-1----:R-:W-:Y:S01]  /*5b70*/  IMAD.U32 R9, RZ, RZ, UR4 ;  /* 0x00000004ff097e24 */ /* 0x002fe2000f8e00ff */
[----:B------:R-:W-:Y:S01]  /*5b80*/  UIADD3 UR4, UPT, UPT, UR17, -UR16, URZ ;  /* 0x8000001011047290 */ /* 0x000fe2000fffe0ff */
[----:B------:R-:W-:Y:S01]  /*5b90*/  IMAD.U32 R8, RZ, RZ, UR5 ;  /* 0x00000005ff087e24 */ /* 0x000fe2000f8e00ff */
[----:B------:R-:W-:Y:S01]  /*5ba0*/  UMOV UR11, UR59 ;  /* 0x0000003b000b7c82 */ /* 0x000fe20008000000 */
[----:B------:R-:W-:Y:S01]  /*5bb0*/  UMOV UR12, UR44 ;  /* 0x0000002c000c7c82 */ /* 0x000fe20008000000 */
[----:B------:R-:W-:Y:S01]  /*5bc0*/  @!P1 R2UR UR7, R9 ;  /* 0x00000000090792ca */ /* 0x000fe200000e0000 */
[----:B------:R-:W-:Y:S01]  /*5bd0*/  UIADD3 UR42, UPT, UPT, UR4, 0x40, URZ ;  /* 0x00000040042a7890 */ /* 0x000fe2000fffe0ff */
[----:B------:R-:W-:Y:S01]  /*5be0*/  @!P1 R2UR UR6, R8 ;  /* 0x00000000080692ca */ /* 0x000fe200000e0000 */
[----:B------:R-:W-:Y:S01]  /*5bf0*/  @!UP0 UIADD3 UR10, UPT, UPT, UR4, 0xc0, URZ ;  /* 0x000000c0040a8890 */ /* 0x000fe2000fffe0ff */
[----:B------:R-:W-:Y:S11]  /*5c00*/  VOTEU.ALL UP0, P1 ;  /* 0x0000000000ff7886 */ /* 0x000ff60000800000 */
        /* <DEDUP_REMOVED lines=8> */
.L_x_230:
[----:B------:R-:W-:Y:S01]  /*5c90*/  @!P1 R2UR UR6, R6 ;  /* 0x00000000060692ca */ /* 0x000fe200000e0000 */
[----:B------:R-:W-:Y:S01]  /*5ca0*/  VOTEU.ALL UP0, P1 ;  /* 0x0000000000ff7886 */ /* 0x000fe20000800000 */
[----:B------:R-:W-:Y:S01]  /*5cb0*/  @!P1 R2UR UR5, R0 ;  /* 0x00000000000592ca */ /* 0x000fe200000e0000 */
[----:B------:R-:W-:Y:S01]  /*5cc0*/  UMOV UR34, UR42 ;  /* 0x0000002a00227c82 */ /* 0x000fe20008000000 */
[----:B------:R-:W-:Y:S01]  /*5cd0*/  UMOV UR36, UR44 ;  /* 0x0000002c00247c82 */ /* 0x000fe20008000000 */
[----:B------:R-:W-:Y:S01]  /*5ce0*/  @!P1 IMAD.MOV.U32 R0, RZ, RZ, 0x2000 ;  /* 0x00002000ff009424 */ /* 0x000fe200078e00ff */
[----:B------:R-:W-:Y:S01]  /*5cf0*/  @!UP0 UIADD3 UR35, UPT, UPT, UR59, 0x40, URZ ;  /* 0x000000403b238890 */ /* 0x000fe2000fffe0ff */
[----:B-1----:R-:W-:Y:S01]  /*5d00*/  SHF.L.U32 R9, RZ, 0x1f, RZ ;  /* 0x0000001fff097819 */ /* 0x002fe200000006ff */
[----:B------:R-:W-:Y:S01]  /*5d10*/  @!UP0 UIADD3 UR32, UPT, UPT, UR21, 0x6200, URZ ;  /* 0x0000620015208890 */ /* 0x000fe2000fffe0ff */
[----:B------:R-:W-:Y:S01]  /*5d20*/  @!P1 IADD3 R8, P0, PT, R16, 0x980, RZ ;  /* 0x0000098010089810 */ /* 0x000fe20007f1e0ff */
[----:B------:R-:W-:Y:S02]  /*5d30*/  @!UP0 UIADD3 UR10, UPT, UPT, UR4, 0xc0, URZ ;  /* 0x000000c0040a8890 */ /* 0x000fe4000fffe0ff */
[----:B------:R-:W-:Y:S01]  /*5d40*/  @!UP0 UIADD3 UR8, UPT, UPT, UR21, 0x7200, URZ ;  /* 0x0000720015088890 */ /* 0x000fe2000fffe0ff */
[----:B------:R-:W-:Y:S01]  /*5d50*/  IMAD.U32 R18, RZ, RZ, UR6 ;  /* 0x00000006ff127e24 */ /* 0x000fe2000f8e00ff */
[----:B------:R-:W-:Y:S01]  /*5d60*/  VOTEU.ALL UP0, P1 ;  /* 0x0000000000ff7886 */ /* 0x000fe20000800000 */
[----:B------:R-:W-:Y:S01]  /*5d70*/  IMAD.U32 R19, RZ, RZ, UR5 ;  /* 0x00000005ff137e24 */ /* 0x000fe2000f8e00ff */
[----:B------:R-:W-:Y:S01]  /*5d80*/  UMOV UR4, 0x0 ;  /* 0x0000000000047882 */ /* 0x000fe20000000000 */
[----:B------:R-:W-:Y:S01]  /*5d90*/  UMOV UR5, 0x10000000 ;  /* 0x1000000000057882 */ /* 0x000fe20000000000 */
[----:B------:R-:W-:Y:S01]  /*5da0*/  @!P1 R2UR UR6, R18 ;  /* 0x00000000120692ca */ /* 0x000fe200000e0000 */
[----:B------:R-:W-:Y:S01]  /*5db0*/  UMOV UR9, UR33 ;  /* 0x0000002100097c82 */ /* 0x000fe20008000000 */
[----:B------:R-:W-:Y:S01]  /*5dc0*/  @!P1 R2UR UR7, R19 ;  /* 0x00000000130792ca */ /* 0x000fe200000e0000 */
[----:B------:R-:W-:Y:S01]  /*5dd0*/  UMOV UR12, UR44 ;  /* 0x0000002c000c7c82 */ /* 0x000fe20008000000 */
[----:B------:R-:W-:Y:S01]  /*5de0*/  UMOV UR11, UR35 ;  /* 0x00000023000b7c82 */ /* 0x000fe20008000000 */
[----:B------:R-:W-:Y:S10]  /*5df0*/  @!P1 IMAD.X R6, RZ, RZ, R17, P0 ;  /* 0x000000ffff069224 */ /* 0x000ff400000e0611 */
[----:B------:R-:W-:Y:S01]  /*5e00*/  @!UP0 UTMALDG.3D [UR32], [UR6], desc[UR4] ;  /* 0x00000420060085b4 */ /* 0x000fe20008011000 */
[----:B------:R-:W-:Y:S05]  /*5e10*/  VOTEU.ALL UP0, P1 ;  /* 0x0000000000ff7886 */ /* 0x000fea0000800000 */
[----:B------:R1:W-:Y:S01]  /*5e20*/  @!UP0 UTMALDG.3D [UR8], [UR6], desc[UR4] ;  /* 0x00000408060085b4 */ /* 0x0003e20008011000 */
[----:B------:R2:W-:Y:S01]  /*5e30*/  @!P1 SYNCS.ARRIVE.TRANS64.RED.A0TR RZ, [UR21+0x88], R0 ;  /* 0x00008800ffff99a7 */ /* 0x0005e20008300415 */
[----:B------:R-:W-:Y:S01]  /*5e40*/  SYNCS.ARRIVE.TRANS64.RED.A1T0 RZ, [UR37], RZ ;  /* 0x000000ffffff79a7 */ /* 0x000fe20008100425 */
[----:B------:R-:W3:Y:S01]  /*5e50*/  SYNCS.PHASECHK.TRANS64.TRYWAIT P2, [UR21+0x90], R9 ;  /* 0x00009009ff0075a7 */ /* 0x000ee20008041115 */
[----:B-1----:R-:W-:Y:S01]  /*5e60*/  UIADD3 UR4, UPT, UPT, UR17, UR16, URZ ;  /* 0x0000001011047290 */ /* 0x002fe2000fffe0ff */
[----:B--23--:R-:W-:Y:S11]  /*5e70*/  @!P2 BRA `(.L_x_92) ;  /* 0x000000d8007ca947 */ /* 0x00cff60003800000 */
.L_x_232:
[----:B------:R-:W-:Y:S01]  /*5e80*/  @!P1 R2UR UR6, R8 ;  /* 0x00000000080692ca */ /* 0x000fe200000e0000 */
[----:B------:R-:W-:Y:S01]  /*5e90*/  VOTEU.ALL UP0, P1 ;  /* 0x0000000000ff7886 */ /* 0x000fe20000800000 */
[----:B------:R-:W-:Y:S01]  /*5ea0*/  @!P1 R2UR UR5, R6 ;  /* 0x00000000060592ca */ /* 0x000fe200000e0000 */
[----:B------:R-:W-:Y:S01]  /*5eb0*/  UIADD3 UR26, UPT, UPT, UR4, 0x20, URZ ;  /* 0x00000020041a7890 */ /* 0x000fe2000fffe0ff */
[----:B-1----:R-:W-:Y:S01]  /*5ec0*/  @!P1 IMAD.MOV.U32 R0, RZ, RZ, 0x2000 ;  /* 0x00002000ff009424 */ /* 0x002fe200078e00ff */
[----:B------:R-:W-:Y:S01]  /*5ed0*/  UMOV UR30, 0x0 ;  /* 0x00000000001e7882 */ /* 0x000fe20000000000 */
[----:B------:R-:W-:Y:S01]  /*5ee0*/  @!UP0 UIADD3 UR24, UPT, UPT, UR21, 0x200, URZ ;  /* 0x0000020015188890 */ /* 0x000fe2000fffe0ff */
[----:B------:R-:W-:Y:S01]  /*5ef0*/  @!P1 IADD3 R8, P0, PT, R16, 0x980, RZ ;  /* 0x0000098010089810 */ /* 0x000fe20007f1e0ff */
[----:B------:R-:W-:Y:S02]  /*5f00*/  @!UP0 UIADD3 UR10, UPT, UPT, UR4, 0xa0, URZ ;  /* 0x000000a0040a8890 */ /* 0x000fe4000fffe0ff */
[----:B------:R-:W-:Y:S01]  /*5f10*/  @!UP0 UIADD3 UR8, UPT, UPT, UR21, 0x1200, URZ ;  /* 0x0000120015088890 */ /* 0x000fe2000fffe0ff */
[----:B------:R-:W-:Y:S02]  /*5f20*/  VOTEU.ALL UP0, P1 ;  /* 0x0000000000ff7886 */ /* 0x000fe40000800000 */
[----:B------:R-:W-:Y:S01]  /*5f30*/  IMAD.U32 R18, RZ, RZ, UR6 ;  /* 0x00000006ff127e24 */ /* 0x000fe2000f8e00ff */
[----:B------:R-:W-:Y:S01]  /*5f40*/  UMOV UR31, 0x10000000 ;  /* 0x10000000001f7882 */ /* 0x000fe20000000000 */
[----:B------:R-:W-:Y:S01]  /*5f50*/  IMAD.U32 R19, RZ, RZ, UR5 ;  /* 0x00000005ff137e24 */ /* 0x000fe2000f8e00ff */
[----:B------:R-:W-:Y:S01]  /*5f60*/  UMOV UR25, UR57 ;  /* 0x0000003900197c82 */ /* 0x000fe20008000000 */
[----:B------:R-:W-:Y:S01]  /*5f70*/  UMOV UR27, UR59 ;  /* 0x0000003b001b7c82 */ /* 0x000fe20008000000 */
[----:B------:R-:W-:Y:S01]  /*5f80*/  @!P1 R2UR UR6, R18 ;  /* 0x00000000120692ca */ /* 0x000fe200000e0000 */
[----:B------:R-:W-:Y:S01]  /*5f90*/  UMOV UR28, UR44 ;  /* 0x0000002c001c7c82 */ /* 0x000fe20008000000 */
[----:B------:R-:W-:Y:S01]  /*5fa0*/  @!P1 R2UR UR7, R19 ;  /* 0x00000000130792ca */ /* 0x000fe200000e0000 */
[----:B------:R-:W-:Y:S01]  /*5fb0*/  UMOV UR9, UR57 ;  /* 0x0000003900097c82 */ /* 0x000fe20008000000 */
[----:B------:R-:W-:Y:S01]  /*5fc0*/  UMOV UR11, UR59 ;  /* 0x0000003b000b7c82 */ /* 0x000fe20008000000 */
[----:B------:R-:W-:Y:S01]  /*5fd0*/  UMOV UR12, UR44 ;  /* 0x0000002c000c7c82 */ /* 0x000fe20008000000 */
[----:B------:R-:W-:Y:S09]  /*5fe0*/  @!P1 IMAD.X R6, RZ, RZ, R17, P0 ;  /* 0x000000ffff069224 */ /* 0x000ff200000e0611 */
[----:B------:R1:W-:Y:S01]  /*5ff0*/  @!UP0 UTMALDG.3D [UR24], [UR6], desc[UR30] ;  /* 0x00001e18060085b4 */ /* 0x0003e20008011000 */
[----:B------:R-:W-:Y:S05]  /*6000*/  VOTEU.ALL UP0, P1 ;  /* 0x0000000000ff7886 */ /* 0x000fea0000800000 */
[----:B------:R1:W-:Y:S01]  /*6010*/  @!UP0 UTMALDG.3D [UR8], [UR6], desc[UR30] ;  /* 0x00001e08060085b4 */ /* 0x0003e20008011000 */
[----:B------:R1:W-:Y:S01]  /*6020*/  @!P1 SYNCS.ARRIVE.TRANS64.RED.A0TR RZ, [UR21+0x70], R0 ;  /* 0x00007000ffff99a7 */ /* 0x0003e20008300415 */
[----:B------:R-:W-:Y:S01]  /*6030*/  SYNCS.ARRIVE.TRANS64.RED.A1T0 RZ, [UR46], RZ ;  /* 0x000000ffffff79a7 */ /* 0x000fe2000810042e */
[----:B------:R-:W2:Y:S02]  /*6040*/  SYNCS.PHASECHK.TRANS64.TRYWAIT P2, [UR21+0x98], R9 ;  /* 0x00009809ff0075a7 */ /* 0x000ea40008041115 */
[----:B-12---:R-:W-:Y:S05]  /*6050*/  @!P2 BRA `(.L_x_93) ;  /* 0x000000d8001ca947 */ /* 0x006fea0003800000 */
.L_x_234:
[----:B------:R-:W-:Y:S01]  /*6060*/  @!P1 R2UR UR6, R8 ;  /* 0x00000000080692ca */ /* 0x000fe200000e0000 */
[----:B------:R-:W-:Y:S01]  /*6070*/  VOTEU.ALL UP0, P1 ;  /* 0x0000000000ff7886 */ /* 0x000fe20000800000 */
[----:B------:R-:W-:Y:S01]  /*6080*/  @!P1 R2UR UR5, R6 ;  /* 0x00000000060592ca */ /* 0x000fe200000e0000 */
[----:B------:R-:W-:Y:S01]  /*6090*/  UMOV UR30, 0x0 ;  /* 0x00000000001e7882 */ /* 0x000fe20000000000 */
[----:B------:R-:W-:Y:S01]  /*60a0*/  UMOV UR31, 0x10000000 ;  /* 0x10000000001f7882 */ /* 0x000fe20000000000 */
[----:B------:R-:W-:Y:S01]  /*60b0*/  UMOV UR25, UR49 ;  /* 0x0000003100197c82 */ /* 0x000fe20008000000 */
[----:B------:R-:W-:Y:S01]  /*60c0*/  @!UP0 UIADD3 UR27, UPT, UPT, UR59, 0x40, URZ ;  /* 0x000000403b1b8890 */ /* 0x000fe2000fffe0ff */
[----:B-1----:R-:W-:Y:S01]  /*60d0*/  @!P1 IMAD.MOV.U32 R0, RZ, RZ, 0x2000 ;  /* 0x00002000ff009424 */ /* 0x002fe200078e00ff */
[----:B------:R-:W-:Y:S01]  /*60e0*/  @!UP0 UIADD3 UR24, UPT, UPT, UR21, 0x2200, URZ ;  /* 0x0000220015188890 */ /* 0x000fe2000fffe0ff */
[----:B------:R-:W-:Y:S01]  /*60f0*/  @!P1 IADD3 R8, P0, PT, R16, 0x980, RZ ;  /* 0x0000098010089810 */ /* 0x000fe20007f1e0ff */
[----:B------:R-:W-:Y:S02]  /*6100*/  @!UP0 UIADD3 UR10, UPT, UPT, UR4, 0xa0, URZ ;  /* 0x000000a0040a8890 */ /* 0x000fe4000fffe0ff */
[----:B------:R-:W-:Y:S01]  /*6110*/  @!UP0 UIADD3 UR8, UPT, UPT, UR21, 0x3200, URZ ;  /* 0x0000320015088890 */ /* 0x000fe2000fffe0ff */
[----:B------:R-:W-:Y:S01]  /*6120*/  IMAD.U32 R18, RZ, RZ, UR6 ;  /* 0x00000006ff127e24 */ /* 0x000fe2000f8e00ff */
[----:B------:R-:W-:Y:S01]  /*6130*/  VOTEU.ALL UP0, P1 ;  /* 0x0000000000ff7886 */ /* 0x000fe20000800000 */
[----:B------:R-:W-:Y:S01]  /*6140*/  IMAD.U32 R19, RZ, RZ, UR5 ;  /* 0x00000005ff137e24 */ /* 0x000fe2000f8e00ff */
[----:B------:R-:W-:Y:S01]  /*6150*/  UMOV UR28, UR44 ;  /* 0x0000002c001c7c82 */ /* 0x000fe20008000000 */
[----:B------:R-:W-:Y:S01]  /*6160*/  UMOV UR9, UR49 ;  /* 0x0000003100097c82 */ /* 0x000fe20008000000 */
[----:B------:R-:W-:Y:S01]  /*6170*/  @!P1 R2UR UR6, R18 ;  /* 0x00000000120692ca */ /* 0x000fe200000e0000 */
[----:B------:R-:W-:Y:S01]  /*6180*/  UMOV UR12, UR44 ;  /* 0x0000002c000c7c82 */ /* 0x000fe20008000000 */
[----:B------:R-:W-:Y:S01]  /*6190*/  @!P1 R2UR UR7, R19 ;  /* 0x00000000130792ca */ /* 0x000fe200000e0000 */
[----:B------:R-:W-:Y:S01]  /*61a0*/  UMOV UR11, UR27 ;  /* 0x0000001b000b7c82 */ /* 0x000fe20008000000 */
[----:B------:R-:W-:Y:S11]  /*61b0*/  @!P1 IMAD.X R6, RZ, RZ, R17, P0 ;  /* 0x000000ffff069224 */ /* 0x000ff600000e0611 */
[----:B------:R1:W-:Y:S01]  /*61c0*/  @!UP0 UTMALDG.3D [UR24], [UR6], desc[UR30] ;  /* 0x00001e18060085b4 */ /* 0x0003e20008011000 */
[----:B------:R-:W-:Y:S05]  /*61d0*/  VOTEU.ALL UP0, P1 ;  /* 0x0000000000ff7886 */ /* 0x000fea0000800000 */
[----:B------:R1:W-:Y:S01]  /*61e0*/  @!UP0 UTMALDG.3D [UR8], [UR6], desc[UR30] ;  /* 0x00001e08060085b4 */ /* 0x0003e20008011000 */
[----:B------:R1:W-:Y:S01]  /*61f0*/  @!P1 SYNCS.ARRIVE.TRANS64.RED.A0TR RZ, [UR21+0x78], R0 ;  /* 0x00007800ffff99a7 */ /* 0x0003e20008300415 */
[----:B------:R-:W-:Y:S11]  /*6200*/  UISETP.NE.AND UP0, UPT, UR19, URZ, UPT ;  /* 0x000000ff1300728c */ /* 0x000ff6000bf05270 */
[----:B------:R-:W-:Y:S01]  /*6210*/  @!UP0 UIADD3 UR18, UPT, UPT, UR17, URZ, URZ ;  /* 0x000000ff11128290 */ /* 0x000fe2000fffe0ff */
[----:B------:R-:W-:Y:S01]  /*6220*/  SYNCS.ARRIVE.TRANS64.RED.A1T0 RZ, [UR45], RZ ;  /* 0x000000ffffff79a7 */ /* 0x000fe2000810042d */
[----:B------:R-:W2:Y:S02]  /*6230*/  SYNCS.PHASECHK.TRANS64.TRYWAIT P2, [UR21+0xa0], R9 ;  /* 0x0000a009ff0075a7 */ /* 0x000ea40008041115 */
[----:B-12---:R-:W-:Y:S08]  /*6240*/  @!P2 BRA `(.L_x_94) ;  /* 0x000000d400b8a947 */ /* 0x006ff00003800000 */
.L_x_236:
        /* <DEDUP_REMOVED lines=9> */
[----:B------:R-:W-:Y:S01]  /*62e0*/  VIADD R14, R14, 0x1 ;  /* 0x000000010e0e7836 */ /* 0x000fe20000000000 */
[----:B------:R-:W-:Y:S01]  /*62f0*/  @!UP0 UIADD3 UR8, UPT, UPT, UR21, 0x5200, URZ ;  /* 0x0000520015088890 */ /* 0x000fe2000fffe0ff */
[----:B------:R-:W-:Y:S02]  /*6300*/  VOTEU.ALL UP0, P1 ;  /* 0x0000000000ff7886 */ /* 0x000fe40000800000 */
[----:B------:R-:W-:Y:S01]  /*6310*/  IMAD.U32 R18, RZ, RZ, UR5 ;  /* 0x00000005ff127e24 */ /* 0x000fe2000f8e00ff */
[----:B------:R-:W-:Y:S01]  /*6320*/  UMOV UR19, UR59 ;  /* 0x0000003b00137c82 */ /* 0x000fe20008000000 */
[----:B------:R-:W-:Y:S01]  /*6330*/  IMAD.U32 R19, RZ, RZ, UR4 ;  /* 0x00000004ff137e24 */ /* 0x000fe2000f8e00ff */
        /* <DEDUP_REMOVED lines=12> */
[----:B------:R-:W2:Y:S02]  /*6400*/  SYNCS.PHASECHK.TRANS64.TRYWAIT P0, [UR21+0xa8], R9 ;  /* 0x0000a809ff0075a7 */ /* 0x000ea40008001115 */
[----:B-12---:R-:W-:Y:S05]  /*6410*/  @!P0 BRA `(.L_x_95) ;  /* 0x000000d4005c8947 */ /* 0x006fea0003800000 */
.L_x_238:
[----:B------:R-:W-:Y:S01]  /*6420*/  UIADD3 UR29, UPT, UPT, UR29, 0x1, URZ ;  /* 0x000000011d1d7890 */ /* 0x000fe2000fffe0ff */
[----:B------:R-:W-:Y:S01]  /*6430*/  @!P1 IADD3 R6, P0, PT, R16, 0x980, RZ ;  /* 0x0000098010069810 */ /* 0x000fe20007f1e0ff */
[----:B------:R-:W-:Y:S01]  /*6440*/  UPLOP3.LUT UP1, UPT, UPT, UPT, UPT, 0x80, 0x8 ;  /* 0x000000000008789c */ /* 0x000fe20003f2f070 */
[----:B------:R-:W-:Y:S01]  /*6450*/  R2UR UR25, R182 ;  /* 0x00000000b61972ca */ /* 0x000fe200000e0000 */
[----:B------:R-:W-:Y:S01]  /*6460*/  VOTEU.ALL UP0, P1 ;  /* 0x0000000000ff7886 */ /* 0x000fe20000800000 */
[----:B------:R-:W-:Y:S01]  /*6470*/  @!P1 R2UR UR5, R6 ;  /* 0x00000000060592ca */ /* 0x000fe200000e0000 */
[----:B-1----:R-:W-:Y:S01]  /*6480*/  @!P1 IMAD.X R0, RZ, RZ, R17, P0 ;  /* 0x000000ffff009224 */ /* 0x002fe200000e0611 */
[----:B------:R-:W-:Y:S01]  /*6490*/  UMOV UR6, 0x0 ;  /* 0x0000000000067882 */ /* 0x000fe20000000000 */
[----:B------:R-:W-:Y:S01]  /*64a0*/  UMOV UR7, 0x10000000 ;  /* 0x1000000000077882 */ /* 0x000fe20000000000 */
[----:B------:R-:W-:Y:S01]  /*64b0*/  @!UP0 UIADD3 UR19, UPT, UPT, UR59, 0x40, URZ ;  /* 0x000000403b138890 */ /* 0x000fe2000fffe0ff */
[----:B------:R-:W-:Y:S01]  /*64c0*/  R2UR UR24, R183 ;  /* 0x00000000b71872ca */ /* 0x000fe200000e0000 */
[----:B------:R-:W-:Y:S01]  /*64d0*/  @!UP0 UIADD3 UR16, UPT, UPT, UR21, 0x6200, URZ ;  /* 0x0000620015108890 */ /* 0x000fe2000fffe0ff */
[----:B------:R-:W-:Y:S01]  /*64e0*/  @!P1 R2UR UR4, R0 ;  /* 0x00000000000492ca */ /* 0x000fe200000e0000 */
[----:B------:R-:W-:Y:S01]  /*64f0*/  @!UP0 UIADD3 UR10, UPT, UPT, UR18, 0x80, URZ ;  /* 0x00000080120a8890 */ /* 0x000fe2000fffe0ff */
[----:B------:R-:W-:Y:S01]  /*6500*/  ISETP.NE.AND P0, PT, R14, 0x2, PT ;  /* 0x000000020e00780c */ /* 0x000fe20003f05270 */
[----:B------:R-:W-:Y:S01]  /*6510*/  @!UP0 UIADD3 UR8, UPT, UPT, UR21, 0x7200, URZ ;  /* 0x0000720015088890 */ /* 0x000fe2000fffe0ff */
[----:B------:R-:W-:Y:S02]  /*6520*/  VOTEU.ALL UP0, P1 ;  /* 0x0000000000ff7886 */ /* 0x000fe40000800000 */
[----:B------:R-:W-:Y:S01]  /*6530*/  IMAD.U32 R8, RZ, RZ, UR5 ;  /* 0x00000005ff087e24 */ /* 0x000fe2000f8e00ff */
[----:B------:R-:W-:Y:S01]  /*6540*/  UMOV UR17, UR33 ;  /* 0x0000002100117c82 */ /* 0x000fe20008000000 */
[----:B------:R-:W-:Y:S01]  /*6550*/  UMOV UR20, UR44 ;  /* 0x0000002c00147c82 */ /* 0x000fe20008000000 */
[----:B------:R-:W-:Y:S01]  /*6560*/  UMOV UR9, UR33 ;  /* 0x0000002100097c82 */ /* 0x000fe20008000000 */
[----:B------:R-:W-:Y:S01]  /*6570*/  UMOV UR12, UR44 ;  /* 0x0000002c000c7c82 */ /* 0x000fe20008000000 */
[----:B------:R-:W-:Y:S01]  /*6580*/  UMOV UR11, UR19 ;  /* 0x00000013000b7c82 */ /* 0x000fe20008000000 */
[----:B------:R-:W-:Y:S01]  /*6590*/  SEL R0, RZ, 0x1, P0 ;  /* 0x00000001ff007807 */ /* 0x000fe20000000000 */
[----:B------:R-:W-:Y:S01]  /*65a0*/  IMAD.U32 R9, RZ, RZ, UR4 ;  /* 0x00000004ff097e24 */ /* 0x000fe2000f8e00ff */
[----:B------:R-:W-:Y:S01]  /*65b0*/  @!P1 R2UR UR4, R8 ;  /* 0x00000000080492ca */ /* 0x000fe200000e0000 */
[----:B------:R-:W-:Y:S01]  /*65c0*/  UMOV UR44, UR47 ;  /* 0x0000002f002c7c82 */ /* 0x000fe20008000000 */
[----:B------:R-:W-:Y:S02]  /*65d0*/  LOP3.LUT R13, R13, R0, RZ, 0x3c, !PT ;  /* 0x000000000d0d7212 */ /* 0x000fe400078e3cff */
[----:B------:R-:W-:Y:S02]  /*65e0*/  @!P1 R2UR UR5, R9 ;  /* 0x00000000090592ca */ /* 0x000fe400000e0000 */
[----:B------:R-:W-:Y:S11]  /*65f0*/  SEL R14, R14, RZ, P0 ;  /* 0x000000ff0e0e7207 */ /* 0x000ff60000000000 */
[----:B------:R1:W-:Y:S01]  /*6600*/  @!UP0 UTMALDG.3D [UR16], [UR4], desc[UR6] ;  /* 0x00000610040085b4 */ /* 0x0003e20008011000 */
[----:B------:R-:W-:Y:S05]  /*6610*/  VOTEU.ALL UP0, P1 ;  /* 0x0000000000ff7886 */ /* 0x000fea0000800000 */
[----:B------:R2:W-:Y:S01]  /*6620*/  @!UP0 UTMALDG.3D [UR8], [UR4], desc[UR6] ;  /* 0x00000608040085b4 */ /* 0x0005e20008011000 */
[----:B------:R2:W-:Y:S01]  /*6630*/  @!P1 SYNCS.ARRIVE.TRANS64.RED.A0TR RZ, [UR21+0x88], R7 ;  /* 0x00008807ffff99a7 */ /* 0x0005e20008300415 */
[----:B------:R-:W-:Y:S01]  /*6640*/  SYNCS.ARRIVE.TRANS64.RED.A1T0 RZ, [UR37], RZ ;  /* 0x000000ffffff79a7 */ /* 0x000fe20008100425 */
[----:B-1----:R-:W-:Y:S02]  /*6650*/  UIADD3 UR20, UPT, UPT, UR13, UR25, URZ ;  /* 0x000000190d147290 */ /* 0x002fe4000fffe0ff */
[----:B------:R-:W-:Y:S01]  /*6660*/  UIADD3 UR19, UPT, UPT, UR14, UR24, URZ ;  /* 0x000000180e137290 */ /* 0x000fe2000fffe0ff */
[----:B------:R-:W-:Y:S11]  /*6670*/  BRA.U UP2, `(.L_x_96) ;  /* 0xffffffe902107547 */ /* 0x000ff6000b83ffff */
[----:B------:R-:W1:Y:S02]  /*6680*/  SYNCS.PHASECHK.TRANS64.TRYWAIT P0, [UR21+0x90], R10 ;  /* 0x0000900aff0075a7 */ /* 0x000e640008001115 */
[----:B-1----:R-:W-:Y:S05]  /*6690*/  @!P0 BRA `(.L_x_97) ;  /* 0x000000d000d48947 */ /* 0x002fea0003800000 */
.L_x_240:
[----:B------:R-:W3:Y:S02]  /*66a0*/  SYNCS.PHASECHK.TRANS64.TRYWAIT P0, [UR21+0x98], R10 ;  /* 0x0000980aff0075a7 */ /* 0x000ee40008001115 */
[----:B---3--:R-:W-:Y:S05]  /*66b0*/  @!P0 BRA `(.L_x_98) ;  /* 0x000000d000e48947 */ /* 0x008fea0003800000 */
.L_x_242:
[----:B------:R-:W3:Y:S01]  /*66c0*/  SYNCS.PHASECHK.TRANS64.TRYWAIT P0, [UR21+0xa0], R10 ;  /* 0x0000a00aff0075a7 */ /* 0x000ee20008001115 */
[----:B------:R-:W-:Y:S01]  /*66d0*/  HFMA2 R0, -RZ, RZ, 0, 5.9604644775390625e-08 ;  /* 0x00000001ff007431 */ /* 0x000fe200000001ff */
[----:B---3--:R-:W-:Y:S06]  /*66e0*/  @!P0 BRA `(.L_x_99) ;  /* 0x000000d000f08947 */ /* 0x008fec0003800000 */
.L_x_244:
[----:B------:R-:W-:Y:S02]  /*66f0*/  MOV R2, UR21 ;  /* 0x0000001500027c02 */ /* 0x000fe40008000f00 */
[----:B-1----:R-:W-:-:S07]  /*6700*/  SHF.L.U32 R3, R0, 0x1f, RZ ;  /* 0x0000001f00037819 */ /* 0x002fce00000006ff */
.L_x_100:
[----:B-1----:R1:W3:Y:S02]  /*6710*/  SYNCS.PHASECHK.TRANS64.TRYWAIT P0, [R2+URZ+0xa8], R3 ;  /* 0x0000a803020075a7 */ /* 0x0022e400080011ff */
[----:B---3--:R-:W-:Y:S05]  /*6720*/  @!P0 NANOSLEEP.SYNCS 0x989680 ;  /* 0x009896800000895d */ /* 0x008fea0003900000 */
[----:B------:R-:W3:Y:S02]  /*6730*/  @!P0 SYNCS.PHASECHK.TRANS64 P0, [R2+URZ+0xa8], R3 ;  /* 0x0000a803020085a7 */ /* 0x000ee400080010ff */
[----:B--23--:R-:W-:Y:S05]  /*6740*/  @P0 EXIT ;  /* 0x000000000000094d */ /* 0x00cfea0003800000 */
[----:B------:R-:W-:Y:S05]  /*6750*/  BRA `(.L_x_100) ;  /* 0xfffffffc00ec7947 */ /* 0x000fea000383ffff */
.L_x_81:
[----:B------:R-:W-:-:S06]  /*6760*/  UISETP.GE.AND UP0, UPT, UR21, 0x4, UPT ;  /* 0x000000041500788c */ /* 0x000fcc000bf06270 */
[----:B------:R-:W-:-:S13]  /*6770*/  PLOP3.LUT P0, PT, PT, PT, UP0, 0x80, 0x8 ;  /* 0x000000000008781c */ /* 0x000fda0003f0f008 */
[----:B-1----:R-:W-:Y:S05]  /*6780*/  @!P0 EXIT ;  /* 0x000000000000894d */ /* 0x002fea0003800000 */
[----:B------:R-:W1:Y:S08]  /*6790*/  S2UR UR4, SR_CgaCtaId ;  /* 0x00000000000479c3 */ /* 0x000e700000008800 */
[----:B------:R-:W-:Y:S01]  /*67a0*/  BAR.SYNC.DEFER_BLOCKING 0x6, 0xa0 ;  /* 0x0182800000007b1d */ /* 0x000fe20000010000 */
[C---:B------:R-:W-:Y:S01]  /*67b0*/  IMAD.SHL.U32 R5, R187.reuse, 0x20, RZ ;  /* 0x00000020bb057824 */ /* 0x040fe200078e00ff */
[----:B------:R-:W-:Y:S01]  /*67c0*/  LOP3.LUT R188, R187, 0x2, RZ, 0xc0, !PT ;  /* 0x00000002bbbc7812 */ /* 0x000fe200078ec0ff */
[----:B------:R-:W-:-:S02]  /*67d0*/  IMAD.SHL.U32 R191, R181, 0x400, RZ ;  /* 0x00000400b5bf7824 */ /* 0x000fc400078e00ff */
[----:B------:R-:W-:Y:S02]  /*67e0*/  HFMA2 R189, -RZ, RZ, 0, 0 ;  /* 0x00000000ffbd7431 */ /* 0x000fe400000001ff */
[----:B------:R-:W-:Y:S01]  /*67f0*/  IMAD.SHL.U32 R2, R187, 0x4, RZ ;  /* 0x00000004bb027824 */ /* 0x000fe200078e00ff */
[----:B------:R-:W-:Y:S01]  /*6800*/  UMOV UR45, 0x400 ;  /* 0x00000400002d7882 */ /* 0x000fe20000000000 */
[----:B------:R-:W2:Y:S01]  /*6810*/  LDC.64 R176, c[0x0][0xc88] ;  /* 0x00032200ffb07b82 */ /* 0x000ea20000000a00 */
[----:B------:R-:W-:Y:S01]  /*6820*/  LOP3.LUT R6, R5, 0x320, RZ, 0xc0, !PT ;  /* 0x0000032005067812 */ /* 0x000fe200078ec0ff */
[----:B------:R-:W-:Y:S01]  /*6830*/  IMAD.U32 R4, R187, 0x10000, RZ ;  /* 0x00010000bb047824 */ /* 0x000fe200078e00ff */
[----:B------:R-:W-:Y:S01]  /*6840*/  LOP3.LUT R5, R5, 0xc0, RZ, 0xc0, !PT ;  /* 0x000000c005057812 */ /* 0x000fe200078ec0ff */
[----:B------:R-:W-:Y:S01]  /*6850*/  IMAD.MOV.U32 R186, RZ, RZ, RZ ;  /* 0x000000ffffba7224 */ /* 0x000fe200078e00ff */
[----:B------:R-:W-:Y:S01]  /*6860*/  LOP3.LUT R191, R6, 0x400, R191, 0xf8, !PT ;  /* 0x0000040006bf7812 */ /* 0x000fe200078ef8bf */
[----:B------:R-:W-:Y:S01]  /*6870*/  IMAD.MOV R188, RZ, RZ, -R188 ;  /* 0x000000ffffbc7224 */ /* 0x000fe200078e0abc */
[----:B------:R-:W-:Y:S01]  /*6880*/  LOP3.LUT R6, R5, 0x18, R2, 0xf8, !PT ;  /* 0x0000001805067812 */ /* 0x000fe200078ef802 */
[----:B------:R-:W3:Y:S01]  /*6890*/  LDC.64 R178, c[0x0][0xc90] ;  /* 0x00032400ffb27b82 */ /* 0x000ee20000000a00 */
[----:B------:R-:W-:Y:S01]  /*68a0*/  LOP3.LUT R187, R187, 0x4, RZ, 0xc0, !PT ;  /* 0x00000004bbbb7812 */ /* 0x000fe200078ec0ff */
[----:B------:R-:W4:Y:S01]  /*68b0*/  LDCU UR63, c[0x0][0x370] ;  /* 0x00006e00ff3f77ac */ /* 0x000f220008000800 */
[----:B------:R-:W-:-:S02]  /*68c0*/  LOP3.LUT R2, R4, 0x200000, RZ, 0xc0, !PT ;  /* 0x0020000004027812 */ /* 0x000fc400078ec0ff */
[----:B------:R-:W-:Y:S01]  /*68d0*/  LOP3.LUT R191, R191, R6, RZ, 0xfc, !PT ;  /* 0x00000006bfbf7212 */ /* 0x000fe200078efcff */
[----:B------:R-:W2:Y:S01]  /*68e0*/  LDCU.64 UR54, c[0x0][0x348] ;  /* 0x00006900ff3677ac */ /* 0x000ea20008000a00 */
[----:B------:R-:W-:Y:S01]  /*68f0*/  IADD3 R190, PT, PT, -R187, 0x2, RZ ;  /* 0x00000002bbbe7810 */ /* 0x000fe20007ffe1ff */
[----:B------:R-:W2:Y:S01]  /*6900*/  LDC.64 R174, c[0x0][0xcb0] ;  /* 0x00032c00ffae7b82 */ /* 0x000ea20000000a00 */
[----:B------:R-:W-:Y:S01]  /*6910*/  LOP3.LUT R192, R181, 0x3, RZ, 0xc0, !PT ;  /* 0x00000003b5c07812 */ /* 0x000fe200078ec0ff */
[----:B-1----:R-:W-:Y:S01]  /*6920*/  ULEA UR45, UR4, UR45, 0x18 ;  /* 0x0000002d042d7291 */ /* 0x002fe2000f8ec0ff */
[----:B------:R-:W-:Y:S01]  /*6930*/  IMAD.MOV R187, RZ, RZ, -R187 ;  /* 0x000000ffffbb7224 */ /* 0x000fe200078e0abb */
[----:B------:R-:W-:Y:S01]  /*6940*/  SHF.L.U32 R190, R190, 0x4, RZ ;  /* 0x00000004bebe7819 */ /* 0x000fe200000006ff */
[----:B------:R-:W1:Y:S03]  /*6950*/  LDCU UR42, c[0x0][0xf0c] ;  /* 0x0001e180ff2a77ac */ /* 0x000e660008000800 */
[----:B------:R-:W1:Y:S01]  /*6960*/  LDC.64 R172, c[0x0][0xca8] ;  /* 0x00032a00ffac7b82 */ /* 0x000e620000000a00 */
[----:B------:R-:W-:-:S02]  /*6970*/  UIADD3 UR4, UPT, UPT, UR45, 0x200, URZ ;  /* 0x000002002d047890 */ /* 0x000fc4000fffe0ff */
[----:B------:R-:W4:Y:S01]  /*6980*/  LDS R3, [UR45+0x140] ;  /* 0x0001402dff037984 */ /* 0x000f220008000800 */
[----:B------:R-:W1:Y:S03]  /*6990*/  LDCU UR38, c[0x0][0xf30] ;  /* 0x0001e600ff2677ac */ /* 0x000e660008000800 */
[----:B------:R-:W-:Y:S01]  /*69a0*/  IMAD.U32 R184, RZ, RZ, UR4 ;  /* 0x00000004ffb87e24 */ /* 0x000fe2000f8e00ff */
[----:B------:R-:W1:Y:S03]  /*69b0*/  LDCU.64 UR60, c[0x0][0xc88] ;  /* 0x00019100ff3c77ac */ /* 0x000e660008000a00 */
[----:B------:R-:W-:Y:S01]  /*69c0*/  IMAD R191, R191, 0x2, R184 ;  /* 0x00000002bfbf7824 */ /* 0x000fe200078e02b8 */
[----:B------:R-:W1:Y:S01]  /*69d0*/  LDCU.64 UR40, c[0x0][0xf28] ;  /* 0x0001e500ff2877ac */ /* 0x000e620008000a00 */
[----:B------:R-:W1:Y:S01]  /*69e0*/  LDCU.128 UR56, c[0x0][0xf10] ;  /* 0x0001e200ff3877ac */ /* 0x000e620008000c00 */
[----:B------:R-:W1:Y:S01]  /*69f0*/  LDCU UR62, c[0x0][0x374] ;  /* 0x00006e80ff3e77ac */ /* 0x000e620008000800 */
[----:B------:R-:W-:Y:S01]  /*6a00*/  UMOV UR43, URZ ;  /* 0x000000ff002b7c82 */ /* 0x000fe20008000000 */
[----:B------:R-:W-:Y:S01]  /*6a10*/  UMOV UR53, URZ ;  /* 0x000000ff00357c82 */ /* 0x000fe20008000000 */
[----:B------:R-:W-:Y:S01]  /*6a20*/  UMOV UR47, URZ ;  /* 0x000000ff002f7c82 */ /* 0x000fe20008000000 */
[----:B--234-:R-:W-:-:S07]  /*6a30*/  IMAD.IADD R2, R3, 0x1, R2 ;  /* 0x0000000103027824 */ /* 0x01cfce00078e0202 */
.L_x_192:
[C---:B------:R-:W-:Y:S02]  /*6a40*/  LEA R0, R186.reuse, UR45, 0x3 ;  /* 0x0000002dba007c11 */ /* 0x040fe4000f8e18ff */
[----:B------:R-:W-:Y:S02]  /*6a50*/  SHF.L.U32 R3, R189, 0x1f, RZ ;  /* 0x0000001fbd037819 */ /* 0x000fe400000006ff */
[----:B--2---:R-:W-:Y:S02]  /*6a60*/  LEA R5, R186, UR45, 0x4 ;  /* 0x0000002dba057c11 */ /* 0x004fe4000f8e20ff */
[----:B------:R-:W2:Y:S02]  /*6a70*/  SYNCS.PHASECHK.TRANS64.TRYWAIT P0, [R0+URZ+0xc0], R3 ;  /* 0x0000c003000075a7 */ /* 0x000ea400080011ff */
[----:B--2---:R-:W-:Y:S05]  /*6a80*/  @!P0 BRA `(.L_x_101) ;  /* 0x000000d000208947 */ /* 0x004fea0003800000 */
.L_x_245:
[----:B------:R-:W-:Y:S01]  /*6a90*/  R2UR UR7, R193 ;  /* 0x00000000c10772ca */ /* 0x000fe200000e0000 */
[----:B------:R-:W3:Y:S01]  /*6aa0*/  LDS.128 R4, [R5+0x120] ;  /* 0x0001200005047984 */ /* 0x000ee20000000c00 */
[----:B--2---:R-:W-:Y:S01]  /*6ab0*/  VIADD R0, R0, 0xd0 ;  /* 0x000000d000007836 */ /* 0x004fe20000000000 */
[----:B------:R-:W-:Y:S04]  /*6ac0*/  UISETP.GE.AND UP0, UPT, UR39, 0x1, UPT ;  /* 0x000000012700788c */ /* 0x000fe8000bf06270 */
[----:B------:R-:W-:Y:S01]  /*6ad0*/  PRMT R0, RZ, 0x654, R0 ;  /* 0x00000654ff007816 */ /* 0x000fe20000000000 */
[----:B------:R-:W-:Y:S01]  /*6ae0*/  @!PT LDS RZ, [RZ] ;  /* 0x00000000fffff984 */ /* 0x000fe20000000800 */
[----:B------:R-:W-:Y:S01]  /*6af0*/  @!PT LDS RZ, [RZ] ;  /* 0x00000000fffff984 */ /* 0x000fe20000000800 */
[----:B------:R-:W-:Y:S01]  /*6b00*/  @!PT LDS RZ, [RZ] ;  /* 0x00000000fffff984 */ /* 0x000fe20000000800 */
[----:B------:R-:W-:Y:S01]  /*6b10*/  @!PT LDS RZ, [RZ] ;  /* 0x00000000fffff984 */ /* 0x000fe20000000800 */
[----:B------:R2:W-:Y:S06]  /*6b20*/  MEMBAR.ALL.CTA ;  /* 0x0000000000007992 */ /* 0x0005ec0000008000 */
[----:B--2---:R-:W2:Y:S02]  /*6b30*/  FENCE.VIEW.ASYNC.S ;  /* 0x00000000000073c6 */ /* 0x004ea40000000000 */
[----:B--2---:R2:W-:Y:S01]  /*6b40*/  SYNCS.ARRIVE.TRANS64.RED.A1T0 RZ, [R0+URZ], RZ ;  /* 0x000000ff00ff79a7 */ /* 0x0045e200081004ff */
[----:B---3--:R-:W-:Y:S11]  /*6b50*/  LOP3.LUT P0, RZ, R6, 0x1, RZ, 0xc0, !PT ;  /* 0x0000000106ff7812 */ /* 0x008ff6000780c0ff */
[----:B------:R-:W-:Y:S02]  /*6b60*/  @!UPT UIADD3 URZ, UPT, UPT, URZ, URZ, URZ ;  /* 0x000000fffffff290 */ /* 0x000fe4000fffe0ff */
[----:B------:R-:W-:Y:S01]  /*6b70*/  VOTEU.ANY UP1, P0 ;  /* 0x0000000000ff7886 */ /* 0x000fe20000020100 */
[----:B------:R-:W-:Y:S01]  /*6b80*/  PLOP3.LUT P0, PT, PT, PT, UP1, 0x80, 0x8 ;  /* 0x000000000008781c */ /* 0x000fe20003f0f018 */
[----:B------:R-:W-:Y:S06]  /*6b90*/  UP2UR UR4, UPR, URZ, 0x2 ;  /* 0x00000002ff047883 */ /* 0x000fec0008000000 */
[----:B------:R-:W-:Y:S06]  /*6ba0*/  IMAD.U32 R194, RZ, RZ, UR4 ;  /* 0x00000004ffc27e24 */ /* 0x000fec000f8e00ff */
[----:B------:R-:W-:Y:S02]  /*6bb0*/  @P0 SHF.R.U32.HI R3, RZ, 0x10, R5 ;  /* 0x00000010ff030819 */ /* 0x000fe40000011605 */
[----:B------:R-:W-:Y:S02]  /*6bc0*/  @P0 MOV R8, R4 ;  /* 0x0000000400080202 */ /* 0x000fe40000000f00 */
[----:B------:R-:W-:Y:S02]  /*6bd0*/  @P0 R2UR UR4, R3 ;  /* 0x00000000030402ca */ /* 0x000fe400000e0000 */
[----:B------:R-:W-:Y:S02]  /*6be0*/  @P0 LOP3.LUT R4, R5, 0xffff, RZ, 0xc0, !PT ;  /* 0x0000ffff05040812 */ /* 0x000fe400078ec0ff */
[----:B------:R-:W-:Y:S02]  /*6bf0*/  @P0 R2UR UR6, R8 ;  /* 0x00000000080602ca */ /* 0x000fe400000e0000 */
[----:B------:R-:W-:Y:S07]  /*6c00*/  @P0 R2UR UR5, R4 ;  /* 0x00000000040502ca */ /* 0x000fee00000e0000 */
[----:B------:R-:W-:Y:S02]  /*6c10*/  @UP1 UMOV UR7, UR4 ;  /* 0x0000000400071c82 */ /* 0x000fe40008000000 */
[----:B------:R-:W-:Y:S02]  /*6c20*/  IMAD.U32 R193, RZ, RZ, UR7 ;  /* 0x00000007ffc17e24 */ /* 0x000fe4000f8e00ff */
[----:B------:R-:W-:Y:S02]  /*6c30*/  @UP1 UMOV UR37, UR6 ;  /* 0x0000000600251c82 */ /* 0x000fe40008000000 */
[----:B------:R-:W-:Y:S01]  /*6c40*/  @UP1 UMOV UR36, UR5 ;  /* 0x0000000500241c82 */ /* 0x000fe20008000000 */
[----:B--2---:R-:W-:Y:S05]  /*6c50*/  BRA.U !UP0, `(.L_x_102) ;  /* 0x0000000108cc7547 */ /* 0x004fea000b800000 */
[----:B------:R-:W2:Y:S01]  /*6c60*/  LDCU UR12, c[0x0][0xf20] ;  /* 0x0001e400ff0c77ac */ /* 0x000ea20008000800 */
[----:B-1----:R-:W-:Y:S02]  /*6c70*/  UIMAD.WIDE.U32 UR4, UR62, UR59, URZ ;  /* 0x0000003b3e0472a5 */ /* 0x002fe4000f8e00ff */
[----:B------:R-:W-:Y:S02]  /*6c80*/  UIMAD.WIDE.U32 UR6, UR63, UR56, URZ ;  /* 0x000000383f0672a5 */ /* 0x000fe4000f8e00ff */
[----:B------:R-:W-:Y:S02]  /*6c90*/  UISETP.NE.AND UP0, UPT, UR58, 0x1, UPT ;  /* 0x000000013a00788c */ /* 0x000fe4000bf05270 */
[----:B------:R-:W-:Y:S02]  /*6ca0*/  UIMAD.WIDE.U32 UR8, UR36, UR59, URZ ;  /* 0x0000003b240872a5 */ /* 0x000fe4000f8e00ff */
[----:B------:R-:W-:Y:S02]  /*6cb0*/  UISETP.NE.AND UP1, UPT, UR42, 0x1, UPT ;  /* 0x000000012a00788c */ /* 0x000fe4000bf25270 */
[----:B------:R-:W-:Y:S02]  /*6cc0*/  UIMAD.WIDE.U32 UR10, UR37, UR56, URZ ;  /* 0x00000038250a72a5 */ /* 0x000fe4000f8e00ff */
[----:B------:R-:W-:Y:S01]  /*6cd0*/  UISETP.NE.AND UP2, UPT, UR39, 0x1, UPT ;  /* 0x000000012700788c */ /* 0x000fe2000bf45270 */
[----:B------:R-:W-:Y:S02]  /*6ce0*/  UMOV UR4, UR5 ;  /* 0x0000000500047c82 */ /* 0x000fe40008000000 */
[----:B--2---:R-:W-:Y:S03]  /*6cf0*/  USHF.R.U32.HI UR5, URZ, UR12, UR4 ;  /* 0x0000000cff057299 */ /* 0x004fe60008011604 */
[----:B------:R-:W-:Y:S02]  /*6d00*/  UMOV UR4, UR7 ;  /* 0x0000000700047c82 */ /* 0x000fe40008000000 */
[----:B------:R-:W-:Y:S02]  /*6d10*/  USHF.R.U32.HI UR7, URZ, UR57, UR4 ;  /* 0x00000039ff077299 */ /* 0x000fe40008011604 */
[----:B------:R-:W-:Y:S02]  /*6d20*/  USEL UR4, UR62, UR5, !UP0 ;  /* 0x000000053e047287 */ /* 0x000fe4000c000000 */
[----:B------:R-:W-:Y:S01]  /*6d30*/  USEL UR7, UR63, UR7, !UP1 ;  /* 0x000000073f077287 */ /* 0x000fe2000c800000 */
[----:B------:R-:W-:Y:S01]  /*6d40*/  UMOV UR5, UR9 ;  /* 0x0000000900057c82 */ /* 0x000fe20008000000 */
[----:B------:R-:W-:Y:S02]  /*6d50*/  UIMAD.WIDE.U32 UR8, UR4, UR40, URZ ;  /* 0x00000028040872a5 */ /* 0x000fe4000f8e00ff */
[----:B------:R-:W-:Y:S03]  /*6d60*/  USHF.R.U32.HI UR6, URZ, UR12, UR5 ;  /* 0x0000000cff067299 */ /* 0x000fe60008011605 */
[----:B------:R-:W-:Y:S01]  /*6d70*/  UMOV UR5, UR11 ;  /* 0x0000000b00057c82 */ /* 0x000fe20008000000 */
[----:B------:R-:W-:Y:S02]  /*6d80*/  UIMAD.WIDE.U32 UR10, UR7, UR40, URZ ;  /* 0x00000028070a72a5 */ /* 0x000fe4000f8e00ff */
[----:B------:R-:W-:Y:S02]  /*6d90*/  USEL UR6, UR36, UR6, !UP0 ;  /* 0x0000000624067287 */ /* 0x000fe4000c000000 */
[----:B------:R-:W-:Y:S01]  /*6da0*/  USHF.R.U32.HI UR5, URZ, UR57, UR5 ;  /* 0x00000039ff057299 */ /* 0x000fe20008011605 */
[----:B------:R-:W-:Y:S02]  /*6db0*/  UMOV UR8, UR9 ;  /* 0x0000000900087c82 */ /* 0x000fe40008000000 */
[----:B------:R-:W-:Y:S01]  /*6dc0*/  UMOV UR10, UR11 ;  /* 0x0000000b000a7c82 */ /* 0x000fe20008000000 */
[----:B------:R-:W-:Y:S02]  /*6dd0*/  @UP2 USHF.R.U32.HI UR4, URZ, UR41, UR8 ;  /* 0x00000029ff042299 */ /* 0x000fe40008011608 */
[----:B------:R-:W-:Y:S02]  /*6de0*/  @UP2 USHF.R.U32.HI UR7, URZ, UR41, UR10 ;  /* 0x00000029ff072299 */ /* 0x000fe4000801160a */
[----:B------:R-:W-:Y:S02]  /*6df0*/  UIMAD UR4, UR39, UR4, URZ ;  /* 0x00000004270472a4 */ /* 0x000fe4000f8e02ff */
        /* <DEDUP_REMOVED lines=8> */
[----:B------:R-:W-:Y:S02]  /*6e80*/  USEL UR11, UR6, UR4, !UP2 ;  /* 0x00000004060b7287 */ /* 0x000fe4000d000000 */
[----:B------:R-:W-:Y:S02]  /*6e90*/  UIADD3 UR8, UPT, UPT, -UR5, URZ, URZ ;  /* 0x000000ff05087290 */ /* 0x000fe4000fffe1ff */
[----:B------:R-:W-:Y:S01]  /*6ea0*/  UIADD3 UR10, UPT, UPT, -UR11, URZ, URZ ;  /* 0x000000ff0b0a7290 */ /* 0x000fe2000fffe1ff */
[----:B------:R-:W-:Y:S01]  /*6eb0*/  @!UP0 UMOV UR4, UR9 ;  /* 0x0000000900048c82 */ /* 0x000fe20008000000 */
[----:B------:R-:W-:Y:S02]  /*6ec0*/  UIADD3 UR9, UPT, UPT, -UR6, URZ, URZ ;  /* 0x000000ff06097290 */ /* 0x000fe4000fffe1ff */
[----:B------:R-:W-:Y:S02]  /*6ed0*/  @!UP0 USHF.R.U32.HI UR4, URZ, UR41, UR4 ;  /* 0x00000029ff048299 */ /* 0x000fe40008011604 */
[----:B------:R-:W-:Y:S02]  /*6ee0*/  UIMAD UR10, UR39, UR10, UR6 ;  /* 0x0000000a270a72a4 */ /* 0x000fe4000f8e0206 */
[----:B------:R-:W-:Y:S04]  /*6ef0*/  @!UP0 USEL UR4, UR5, UR4, !UP2 ;  /* 0x0000000405048287 */ /* 0x000fe8000d000000 */
[----:B------:R-:W-:Y:S02]  /*6f00*/  @!UP0 UIMAD UR10, UR7, UR10, UR4 ;  /* 0x0000000a070a82a4 */ /* 0x000fe4000f8e0204 */
[----:B------:R-:W-:Y:S02]  /*6f10*/  @!UP0 UIADD3 UR11, UPT, UPT, UR11, -UR4, URZ ;  /* 0x800000040b0b8290 */ /* 0x000fe4000fffe0ff */
[----:B------:R-:W-:Y:S02]  /*6f20*/  UIMAD UR7, UR42, UR8, UR37 ;  /* 0x000000082a0772a4 */ /* 0x000fe4000f8e0225 */
[----:B------:R-:W-:Y:S02]  /*6f30*/  @!UP0 UIMAD UR6, UR11, UR39, UR5 ;  /* 0x000000270b0682a4 */ /* 0x000fe4000f8e0205 */
[----:B------:R-:W-:Y:S01]  /*6f40*/  UIMAD UR4, UR58, UR9, UR36 ;  /* 0x000000093a0472a4 */ /* 0x000fe2000f8e0224 */
[----:B------:R-:W-:Y:S02]  /*6f50*/  @!UP0 UMOV UR5, UR10 ;  /* 0x0000000a00058c82 */ /* 0x000fe40008000000 */
[----:B------:R-:W-:Y:S02]  /*6f60*/  UIMAD UR37, UR5, UR42, UR7 ;  /* 0x0000002a052572a4 */ /* 0x000fe4000f8e0207 */
[----:B------:R-:W-:Y:S11]  /*6f70*/  UIMAD UR36, UR6, UR58, UR4 ;  /* 0x0000003a062472a4 */ /* 0x000ff6000f8e0204 */
[----:B------:R-:W-:Y:S01]  /*6f80*/  @!UPT UIADD3 URZ, UPT, UPT, URZ, URZ, URZ ;  /* 0x000000fffffff290 */ /* 0x000fe2000fffe0ff */
.L_x_102:
[----:B-1----:R-:W-:Y:S01]  /*6f90*/  UISETP.NE.AND UP0, UPT, UR38, 0x1, UPT ;  /* 0x000000012600788c */ /* 0x002fe2000bf05270 */
[----:B------:R-:W-:Y:S01]  /*6fa0*/  LOP3.LUT P0, RZ, R184, 0x1b0, RZ, 0xc0, !PT ;  /* 0x000001b0b8ff7812 */ /* 0x000fe2000780c0ff */
[----:B------:R-:W-:Y:S01]  /*6fb0*/  USHF.L.U32 UR50, UR19, 0x7, URZ ;  /* 0x0000000713327899 */ /* 0x000fe200080006ff */
[----:B------:R-:W-:Y:S01]  /*6fc0*/  BSSY.RECONVERGENT B6, `(.L_x_103) ;  /* 0x0000034000067945 */ /* 0x000fe20003800200 */
[----:B------:R-:W-:Y:S01]  /*6fd0*/  USHF.L.U32 UR52, UR20, 0x8, URZ ;  /* 0x0000000814347899 */ /* 0x000fe200080006ff */
[----:B------:R-:W-:Y:S06]  /*6fe0*/  IADD3 R186, PT, PT, R186, 0x1, RZ ;  /* 0x00000001baba7810 */ /* 0x000fec0007ffe0ff */
[----:B------:R-:W1:Y:S01]  /*6ff0*/  @!UP0 LDCU.128 UR12, c[0x0][0xf10] ;  /* 0x0001e200ff0c87ac */ /* 0x000e620008000c00 */
[----:B------:R-:W2:Y:S01]  /*7000*/  @!UP0 LDCU UR5, c[0x0][0xf0c] ;  /* 0x0001e180ff0587ac */ /* 0x000ea20008000800 */
[----:B------:R-:W3:Y:S01]  /*7010*/  @!UP0 LDCU UR10, c[0x0][0xf20] ;  /* 0x0001e400ff0a87ac */ /* 0x000ee20008000800 */
[----:B-1----:R-:W-:Y:S02]  /*7020*/  UIMAD.WIDE.U32 UR8, UR37, UR12, URZ ;  /* 0x0000000c250872a5 */ /* 0x002fe4000f8e00ff */
[----:B------:R-:W-:Y:S02]  /*7030*/  UIMAD.WIDE.U32 UR6, UR36, UR15, URZ ;  /* 0x0000000f240672a5 */ /* 0x000fe4000f8e00ff */
[----:B------:R-:W-:Y:S03]  /*7040*/  @!UP0 UISETP.NE.AND UP1, UPT, UR14, 0x1, UPT ;  /* 0x000000010e00888c */ /* 0x000fe6000bf25270 */
[----:B------:R-:W-:Y:S01]  /*7050*/  @!UP0 UMOV UR4, UR9 ;  /* 0x0000000900048c82 */ /* 0x000fe20008000000 */
[----:B--2---:R-:W-:Y:S02]  /*7060*/  @!UP0 UISETP.NE.AND UP2, UPT, UR5, 0x1, UPT ;  /* 0x000000010500888c */ /* 0x004fe4000bf45270 */
[----:B------:R-:W-:Y:S01]  /*7070*/  @!UP0 USHF.R.U32.HI UR4, URZ, UR13, UR4 ;  /* 0x0000000dff048299 */ /* 0x000fe20008011604 */
[----:B------:R-:W-:Y:S02]  /*7080*/  @!UP0 UMOV UR6, UR7 ;  /* 0x0000000700068c82 */ /* 0x000fe40008000000 */
[----:B---3--:R-:W-:Y:S02]  /*7090*/  @!UP0 USHF.R.U32.HI UR6, URZ, UR10, UR6 ;  /* 0x0000000aff068299 */ /* 0x008fe40008011606 */
[----:B------:R-:W-:Y:S02]  /*70a0*/  @!UP0 USEL UR7, UR37, UR4, !UP2 ;  /* 0x0000000425078287 */ /* 0x000fe4000d000000 */
[----:B------:R-:W-:Y:S04]  /*70b0*/  @!UP0 USEL UR6, UR36, UR6, !UP1 ;  /* 0x0000000624068287 */ /* 0x000fe8000c800000 */
[----:B------:R-:W-:Y:S02]  /*70c0*/  @!UP0 UIADD3 UR4, UPT, UPT, -UR7, UR6, URZ ;  /* 0x0000000607048290 */ /* 0x000fe4000fffe1ff */
[----:B------:R-:W-:Y:S02]  /*70d0*/  @!UP0 UIADD3 UR6, UPT, UPT, UR7, -UR6, URZ ;  /* 0x8000000607068290 */ /* 0x000fe4000fffe0ff */
[----:B------:R-:W-:Y:S02]  /*70e0*/  @!UP0 UIMAD UR37, UR4, UR5, UR37 ;  /* 0x00000005042582a4 */ /* 0x000fe4000f8e0225 */
[----:B------:R-:W-:Y:S01]  /*70f0*/  @!UP0 UIMAD UR36, UR6, UR14, UR36 ;  /* 0x0000000e062482a4 */ /* 0x000fe2000f8e0224 */
[----:B------:R-:W-:Y:S11]  /*7100*/  @!P0 BRA `(.L_x_104) ;  /* 0x00000000007c8947 */ /* 0x000ff60003800000 */
[----:B------:R-:W1:Y:S01]  /*7110*/  LDCU.64 UR8, c[0x4][0x80] ;  /* 0x01001000ff0877ac */ /* 0x000e620008000a00 */
[----:B------:R-:W-:Y:S01]  /*7120*/  MOV R16, 0x0 ;  /* 0x0000000000107802 */ /* 0x000fe20000000f00 */
[----:B------:R-:W-:Y:S02]  /*7130*/  HFMA2 R12, -RZ, RZ, 0, 5.9604644775390625e-08 ;  /* 0x00000001ff0c7431 */ /* 0x000fe400000001ff */
[----:B------:R-:W-:Y:S01]  /*7140*/  IMAD.MOV.U32 R8, RZ, RZ, 0x70 ;  /* 0x00000070ff087424 */ /* 0x000fe200078e00ff */
[----:B------:R2:W3:Y:S01]  /*7150*/  LDC.64 R14, c[0x4][R16] ;  /* 0x01000000100e7b82 */ /* 0x0004e20000000a00 */
[----:B------:R-:W4:Y:S01]  /*7160*/  LDCU.64 UR6, c[0x4][0x88] ;  /* 0x01001100ff0677ac */ /* 0x000f220008000a00 */
[----:B------:R-:W-:Y:S01]  /*7170*/  IMAD.MOV.U32 R13, RZ, RZ, RZ ;  /* 0x000000ffff0d7224 */ /* 0x000fe200078e00ff */
[----:B------:R-:W2:Y:S01]  /*7180*/  LDCU.64 UR4, c[0x4][0x8] ;  /* 0x01000100ff0477ac */ /* 0x000ea20008000a00 */
[----:B-1----:R-:W-:Y:S01]  /*7190*/  MOV R5, UR9 ;  /* 0x0000000900057c02 */ /* 0x002fe20008000f00 */
[----:B------:R-:W-:Y:S01]  /*71a0*/  IMAD.U32 R4, RZ, RZ, UR8 ;  /* 0x00000008ff047e24 */ /* 0x000fe2000f8e00ff */
[----:B----4-:R-:W-:Y:S01]  /*71b0*/  MOV R7, UR7 ;  /* 0x0000000700077c02 */ /* 0x010fe20008000f00 */
[----:B------:R-:W-:Y:S01]  /*71c0*/  IMAD.U32 R6, RZ, RZ, UR6 ;  /* 0x00000006ff067e24 */ /* 0x000fe2000f8e00ff */
[----:B--2---:R-:W-:Y:S01]  /*71d0*/  MOV R11, UR5 ;  /* 0x00000005000b7c02 */ /* 0x004fe20008000f00 */
[----:B------:R-:W-:Y:S02]  /*71e0*/  IMAD.U32 R10, RZ, RZ, UR4 ;  /* 0x00000004ff0a7e24 */ /* 0x000fe4000f8e00ff */
[----:B------:R-:W-:Y:S07]  /*71f0*/  LEPC R20, `(.L_x_105) ;  /* 0x000000001014794e */ /* 0x000fee0000000000 */
[----:B---3-5:R-:W-:Y:S05]  /*7200*/  CALL.ABS.NOINC R14 ;  /* 0x000000000e007343 */ /* 0x028fea0003c00000 */
.L_x_105:
[----:B------:R-:W1:Y:S01]  /*7210*/  LDCU.64 UR8, c[0x4][0x80] ;  /* 0x01001000ff0877ac */ /* 0x000e620008000a00 */
[----:B------:R-:W2:Y:S01]  /*7220*/  LDC.64 R16, c[0x4][R16] ;  /* 0x0100000010107b82 */ /* 0x000ea20000000a00 */
[----:B------:R-:W-:Y:S02]  /*7230*/  HFMA2 R12, -RZ, RZ, 0, 5.9604644775390625e-08 ;  /* 0x00000001ff0c7431 */ /* 0x000fe400000001ff */
[----:B------:R-:W-:Y:S02]  /*7240*/  IMAD.MOV.U32 R8, RZ, RZ, 0x70 ;  /* 0x00000070ff087424 */ /* 0x000fe400078e00ff */
[----:B------:R-:W-:Y:S01]  /*7250*/  IMAD.MOV.U32 R13, RZ, RZ, RZ ;  /* 0x000000ffff0d7224 */ /* 0x000fe200078e00ff */
[----:B------:R-:W3:Y:S01]  /*7260*/  LDCU.64 UR6, c[0x4][0x88] ;  /* 0x01001100ff0677ac */ /* 0x000ee20008000a00 */
[----:B------:R-:W4:Y:S01]  /*7270*/  LDCU.64 UR4, c[0x4][0x8] ;  /* 0x01000100ff0477ac */ /* 0x000f220008000a00 */
[----:B-1----:R-:W-:Y:S02]  /*7280*/  MOV R4, UR8 ;  /* 0x0000000800047c02 */ /* 0x002fe40008000f00 */
[----:B------:R-:W-:Y:S02]  /*7290*/  MOV R5, UR9 ;  /* 0x0000000900057c02 */ /* 0x000fe40008000f00 */
[----:B---3--:R-:W-:Y:S01]  /*72a0*/  MOV R7, UR7 ;  /* 0x0000000700077c02 */ /* 0x008fe20008000f00 */
[----:B------:R-:W-:Y:S01]  /*72b0*/  IMAD.U32 R6, RZ, RZ, UR6 ;  /* 0x00000006ff067e24 */ /* 0x000fe2000f8e00ff */
[----:B----4-:R-:W-:Y:S01]  /*72c0*/  MOV R11, UR5 ;  /* 0x00000005000b7c02 */ /* 0x010fe20008000f00 */
[----:B------:R-:W-:Y:S02]  /*72d0*/  IMAD.U32 R10, RZ, RZ, UR4 ;  /* 0x00000004ff0a7e24 */ /* 0x000fe4000f8e00ff */
[----:B------:R-:W-:Y:S07]  /*72e0*/  LEPC R20, `(.L_x_104) ;  /* 0x000000001014794e */ /* 0x000fee0000000000 */
[----:B--2---:R-:W-:Y:S05]  /*72f0*/  CALL.ABS.NOINC R16 ;  /* 0x0000000010007343 */ /* 0x004fea0003c00000 */
.L_x_104:
[----:B------:R-:W-:Y:S05]  /*7300*/  BSYNC.RECONVERGENT B6 ;  /* 0x0000000000067941 */ /* 0x000fea0003800200 */
.L_x_103:
[----:B------:R-:W-:Y:S02]  /*7310*/  ISETP.NE.U32.AND P0, PT, RZ, UR60, PT ;  /* 0x0000003cff007c0c */ /* 0x000fe4000bf05070 */
[C---:B------:R-:W-:Y:S02]  /*7320*/  ISETP.NE.U32.AND P1, PT, R178.reuse, RZ, PT ;  /* 0x000000ffb200720c */ /* 0x040fe40003f25070 */
[----:B------:R-:W-:Y:S02]  /*7330*/  ISETP.NE.U32.AND P4, PT, R178, RZ, PT ;  /* 0x000000ffb200720c */ /* 0x000fe40003f85070 */
[----:B------:R-:W-:Y:S02]  /*7340*/  ISETP.NE.AND.EX P0, PT, RZ, UR61, PT, P0 ;  /* 0x0000003dff007c0c */ /* 0x000fe4000bf05300 */
[C---:B------:R-:W-:Y:S02]  /*7350*/  ISETP.NE.AND.EX P1, PT, R179.reuse, RZ, PT, P1 ;  /* 0x000000ffb300720c */ /* 0x040fe40003f25310 */
[----:B------:R-:W-:Y:S02]  /*7360*/  ISETP.NE.AND.EX P4, PT, R179, RZ, P0, P4 ;  /* 0x000000ffb300720c */ /* 0x000fe40000785340 */
[----:B------:R-:W-:Y:S02]  /*7370*/  ISETP.NE.U32.AND P5, PT, R174, RZ, PT ;  /* 0x000000ffae00720c */ /* 0x000fe40003fa5070 */
[----:B------:R-:W-:Y:S02]  /*7380*/  ISETP.NE.U32.AND P3, PT, RZ, UR60, PT ;  /* 0x0000003cff007c0c */ /* 0x000fe4000bf65070 */
[----:B------:R-:W-:Y:S02]  /*7390*/  PLOP3.LUT P2, PT, PT, PT, PT, 0x8, 0x80 ;  /* 0x000000000080781c */ /* 0x000fe40003f4e170 */
[----:B------:R-:W-:Y:S02]  /*73a0*/  ISETP.NE.AND.EX P5, PT, R175, RZ, PT, P5 ;  /* 0x000000ffaf00720c */ /* 0x000fe40003fa5350 */
[----:B------:R-:W-:Y:S03]  /*73b0*/  ISETP.NE.AND.EX P3, PT, RZ, UR61, PT, P3 ;  /* 0x0000003dff007c0c */ /* 0x000fe6000bf65330 */
[----:B------:R-:W-:Y:S01]  /*73c0*/  @!P4 PLOP3.LUT P2, PT, P1, PT, PT, 0x80, 0x8 ;  /* 0x000000000008c81c */ /* 0x000fe20000f4f070 */
[----:B------:R-:W-:Y:S01]  /*73d0*/  @!UPT UIADD3 URZ, UPT, UPT, URZ, URZ, URZ ;  /* 0x000000fffffff290 */ /* 0x000fe2000fffe0ff */
[----:B------:R-:W-:Y:S11]  /*73e0*/  @!P1 BRA `(.L_x_106) ;  /* 0x0000000000309947 */ /* 0x000ff60003800000 */
[----:B------:R-:W-:Y:S01]  /*73f0*/  ISETP.NE.U32.AND P0, PT, R176, RZ, PT ;  /* 0x000000ffb000720c */ /* 0x000fe20003f05070 */
[----:B------:R-:W1:Y:S01]  /*7400*/  LDCU.64 UR4, c[0x0][0x358] ;  /* 0x00006b00ff0477ac */ /* 0x000e620008000a00 */
[----:B------:R-:W-:Y:S02]  /*7410*/  IMAD.MOV.U32 R180, RZ, RZ, 0x1 ;  /* 0x00000001ffb47424 */ /* 0x000fe400078e00ff */
[----:B------:R-:W-:Y:S11]  /*7420*/  ISETP.NE.AND.EX P0, PT, R177, RZ, PT, P0 ;  /* 0x000000ffb100720c */ /* 0x000ff60003f05300 */
[----:B------:R-:W-:Y:S02]  /*7430*/  @!UPT UIADD3 URZ, UPT, UPT, URZ, URZ, URZ ;  /* 0x000000fffffff290 */ /* 0x000fe4000fffe0ff */
[----:B------:R-:W2:Y:S01]  /*7440*/  @P0 LDC.64 R4, c[0x0][0xc88] ;  /* 0x00032200ff040b82 */ /* 0x000ea20000000a00 */
[----:B------:R-:W-:Y:S04]  /*7450*/  @P0 IMAD R0, R178, UR44, RZ ;  /* 0x0000002cb2000c24 */ /* 0x000fe8000f8e02ff */
[----:B--2---:R-:W-:Y:S04]  /*7460*/  @P0 IMAD.WIDE R4, R0, 0x4, R4 ;  /* 0x0000000400040825 */ /* 0x004fe800078e0204 */
[----:B------:R-:W-:Y:S01]  /*7470*/  HFMA2 R0, -RZ, RZ, 0, 5.9604644775390625e-08 ;  /* 0x00000001ff007431 */ /* 0x000fe200000001ff */
[----:B-1---5:R1:W5:Y:S04]  /*7480*/  @P0 LDG.E R133, desc[UR4][R4.64] ;  /* 0x0000000404850981 */ /* 0x022368000c1e1900 */
[----:B------:R-:W-:Y:S01]  /*7490*/  @!P0 PRMT R180, R0, 0x7610, R180 ;  /* 0x0000761000b48816 */ /* 0x000fe200000000b4 */
[----:B-1----:R-:W2:Y:S06]  /*74a0*/  @!P0 LDC R133, c[0x0][0xc80] ;  /* 0x00032000ff858b82 */ /* 0x002eac0000000800 */
.L_x_106:
[----:B------:R-:W-:Y:S05]  /*74b0*/  @!P5 BRA `(.L_x_107) ;  /* 0x000000000024d947 */ /* 0x000fea0003800000 */
[----:B------:R-:W-:Y:S01]  /*74c0*/  ISETP.NE.U32.AND P0, PT, R172, RZ, PT ;  /* 0x000000ffac00720c */ /* 0x000fe20003f05070 */
[----:B------:R-:W1:Y:S03]  /*74d0*/  LDCU.64 UR4, c[0x0][0x358] ;  /* 0x00006b00ff0477ac */ /* 0x000e660008000a00 */
[----:B------:R-:W-:Y:S11]  /*74e0*/  ISETP.NE.AND.EX P0, PT, R173, RZ, PT, P0 ;  /* 0x000000ffad00720c */ /* 0x000ff60003f05300 */
[----:B------:R-:W-:Y:S02]  /*74f0*/  @!UPT UIADD3 URZ, UPT, UPT, URZ, URZ, URZ ;  /* 0x000000fffffff290 */ /* 0x000fe4000fffe0ff */
[----:B------:R-:W3:Y:S01]  /*7500*/  @P0 LDC.64 R4, c[0x0][0xca8] ;  /* 0x00032a00ff040b82 */ /* 0x000ee20000000a00 */
[----:B------:R-:W-:Y:S04]  /*7510*/  @P0 IMAD R0, R174, UR44, RZ ;  /* 0x0000002cae000c24 */ /* 0x000fe8000f8e02ff */
[----:B---3--:R-:W-:Y:S05]  /*7520*/  @P0 IMAD.WIDE R4, R0, 0x4, R4 ;  /* 0x0000000400040825 */ /* 0x008fea00078e0204 */
[----:B-1---5:R1:W5:Y:S02]  /*7530*/  @P0 LDG.E R130, desc[UR4][R4.64] ;  /* 0x0000000404820981 */ /* 0x022364000c1e1900 */
[----:B-1----:R-:W3:Y:S02]  /*7540*/  @!P0 LDC R130, c[0x0][0xca0] ;  /* 0x00032800ff828b82 */ /* 0x002ee40000000800 */
.L_x_107:
[----:B--2--5:R-:W-:Y:S01]  /*7550*/  FSETP.NEU.AND P0, PT, R133, RZ, PT ;  /* 0x000000ff8500720b */ /* 0x024fe20003f0d000 */
[----:B------:R-:W-:Y:S01]  /*7560*/  IMAD.U32 R3, RZ, RZ, UR43 ;  /* 0x0000002bff037e24 */ /* 0x000fe2000f8e00ff */
[----:B------:R-:W-:Y:S01]  /*7570*/  SEL R5, RZ, 0xffffffff, P3 ;  /* 0xffffffffff057807 */ /* 0x000fe20001800000 */
[----:B------:R-:W-:Y:S01]  /*7580*/  IMAD.SHL.U32 R200, R188, 0x10, RZ ;  /* 0x00000010bcc87824 */ /* 0x000fe200078e00ff */
[----:B------:R-:W-:Y:S01]  /*7590*/  @!P4 LOP3.LUT P3, RZ, R180, 0xff, RZ, 0xc0, !PT ;  /* 0x000000ffb4ffc812 */ /* 0x000fe2000786c0ff */
[----:B------:R-:W-:Y:S01]  /*75a0*/  IMAD R131, R3, 0xc0, R2 ;  /* 0x000000c003837824 */ /* 0x000fe200078e0202 */
[----:B------:R-:W-:Y:S01]  /*75b0*/  @!P4 SEL R0, RZ, 0xffffffff, P0 ;  /* 0xffffffffff00c807 */ /* 0x000fe20000000000 */
[----:B------:R-:W-:Y:S01]  /*75c0*/  IMAD.SHL.U32 R198, R187, 0x10, RZ ;  /* 0x00000010bbc67824 */ /* 0x000fe200078e00ff */
[----:B------:R-:W-:Y:S01]  /*75d0*/  BSSY B1, `(.L_x_108) ;  /* 0x000004f000017945 */ /* 0x000fe20003800000 */
[----:B------:R-:W-:Y:S01]  /*75e0*/  IMAD.IADD R199, R191, 0x1, R200 ;  /* 0x00000001bfc77824 */ /* 0x000fe200078e02c8 */
[C---:B------:R-:W-:Y:S01]  /*75f0*/  @P2 SEL R0, R5.reuse, R0, !P3 ;  /* 0x0000000005002207 */ /* 0x040fe20005800000 */
[----:B------:R-:W-:Y:S01]  /*7600*/  IMAD.MOV.U32 R137, RZ, RZ, 0x1 ;  /* 0x00000001ff897424 */ /* 0x000fe200078e00ff */
[----:B------:R-:W-:Y:S01]  /*7610*/  CS2R R146, SRZ ;  /* 0x0000000000927805 */ /* 0x000fe2000001ff00 */
[----:B------:R-:W-:Y:S01]  /*7620*/  IMAD.MOV.U32 R138, RZ, RZ, RZ ;  /* 0x000000ffff8a7224 */ /* 0x000fe200078e00ff */
[----:B------:R-:W-:Y:S02]  /*7630*/  @!P4 LOP3.LUT R0, R0, 0x1, RZ, 0xc0, !PT ;  /* 0x000000010000c812 */ /* 0x000fe400078ec0ff */
[----:B------:R-:W-:Y:S02]  /*7640*/  CS2R R144, SRZ ;  /* 0x0000000000907805 */ /* 0x000fe4000001ff00 */
[----:B------:R-:W-:Y:S02]  /*7650*/  CS2R R142, SRZ ;  /* 0x00000000008e7805 */ /* 0x000fe4000001ff00 */
[----:B------:R-:W-:Y:S02]  /*7660*/  CS2R R140, SRZ ;  /* 0x00000000008c7805 */ /* 0x000fe4000001ff00 */
[----:B------:R-:W-:Y:S01]  /*7670*/  ISETP.NE.U32.OR P5, PT, R0, 0x1, P4 ;  /* 0x000000010000780c */ /* 0x000fe200027a5470 */
[----:B------:R-:W-:Y:S01]  /*7680*/  IMAD.U32 R0, RZ, RZ, UR43 ;  /* 0x0000002bff007e24 */ /* 0x000fe2000f8e00ff */
[----:B------:R-:W-:Y:S02]  /*7690*/  LOP3.LUT P4, R185, R180, 0xff, RZ, 0xc0, !PT ;  /* 0x000000ffb4b97812 */ /* 0x000fe4000788c0ff */
[----:B------:R-:W-:Y:S02]  /*76a0*/  CS2R R150, SRZ ;  /* 0x0000000000967805 */ /* 0x000fe4000001ff00 */
[----:B------:R-:W-:Y:S02]  /*76b0*/  P2R R195, PR, RZ, 0x20 ;  /* 0x00000020ffc37803 */ /* 0x000fe40000000000 */
[----:B------:R-:W-:Y:S02]  /*76c0*/  CS2R R148, SRZ ;  /* 0x0000000000947805 */ /* 0x000fe4000001ff00 */
[----:B------:R-:W-:Y:S02]  /*76d0*/  SHF.L.U32 R4, R0, 0x1f, RZ ;  /* 0x0000001f00047819 */ /* 0x000fe400000006ff */
[----:B------:R-:W-:Y:S02]  /*76e0*/  CS2R R154, SRZ ;  /* 0x00000000009a7805 */ /* 0x000fe4000001ff00 */
[----:B------:R-:W-:Y:S02]  /*76f0*/  SEL R0, RZ, 0xffffffff, P0 ;  /* 0xffffffffff007807 */ /* 0x000fe40000000000 */
[----:B------:R-:W-:Y:S02]  /*7700*/  CS2R R152, SRZ ;  /* 0x0000000000987805 */ /* 0x000fe4000001ff00 */
[----:B------:R-:W-:Y:S02]  /*7710*/  ISETP.NE.AND P0, PT, RZ, UR43, PT ;  /* 0x0000002bff007c0c */ /* 0x000fe4000bf05270 */
[----:B------:R-:W-:Y:S02]  /*7720*/  CS2R R158, SRZ ;  /* 0x00000000009e7805 */ /* 0x000fe4000001ff00 */
[----:B------:R-:W-:Y:S02]  /*7730*/  @P1 SEL R0, R5, R0, !P4 ;  /* 0x0000000005001207 */ /* 0x000fe40006000000 */
[----:B------:R-:W-:Y:S02]  /*7740*/  CS2R R156, SRZ ;  /* 0x00000000009c7805 */ /* 0x000fe4000001ff00 */
[----:B------:R-:W-:Y:S02]  /*7750*/  @P5 SHF.L.U32 R6, RZ, 0x1f, RZ ;  /* 0x0000001fff065819 */ /* 0x000fe400000006ff */
[----:B------:R-:W-:Y:S02]  /*7760*/  CS2R R162, SRZ ;  /* 0x0000000000a27805 */ /* 0x000fe4000001ff00 */
[----:B------:R-:W-:Y:S02]  /*7770*/  SEL R202, RZ, 0x60, P0 ;  /* 0x00000060ffca7807 */ /* 0x000fe40000000000 */
[----:B------:R-:W-:Y:S01]  /*7780*/  CS2R R160, SRZ ;  /* 0x0000000000a07805 */ /* 0x000fe2000001ff00 */
[----:B------:R-:W1:Y:S01]  /*7790*/  @P5 SYNCS.PHASECHK.TRANS64.TRYWAIT P3, [UR45+0x70], R6 ;  /* 0x00007006ff0055a7 */ /* 0x000e62000806112d */
[----:B------:R-:W-:Y:S02]  /*77a0*/  LOP3.LUT R0, R0, 0x1, RZ, 0xc0, !PT ;  /* 0x0000000100007812 */ /* 0x000fe400078ec0ff */
[----:B------:R-:W-:Y:S01]  /*77b0*/  CS2R R166, SRZ ;  /* 0x0000000000a67805 */ /* 0x000fe2000001ff00 */
[----:B------:R-:W-:Y:S01]  /*77c0*/  IMAD.IADD R201, R131, 0x1, R202 ;  /* 0x0000000183c97824 */ /* 0x000fe200078e02ca */
[----:B------:R-:W-:Y:S02]  /*77d0*/  CS2R R164, SRZ ;  /* 0x0000000000a47805 */ /* 0x000fe4000001ff00 */
[----:B------:R-:W-:Y:S02]  /*77e0*/  ISETP.NE.U32.AND P1, PT, R0, 0x1, PT ;  /* 0x000000010000780c */ /* 0x000fe40003f25070 */
[----:B------:R-:W-:Y:S02]  /*77f0*/  CS2R R170, SRZ ;  /* 0x0000000000aa7805 */ /* 0x000fe4000001ff00 */
[----:B------:R-:W-:Y:S02]  /*7800*/  CS2R R168, SRZ ;  /* 0x0000000000a87805 */ /* 0x000fe4000001ff00 */
[----:B------:R-:W-:Y:S01]  /*7810*/  SHF.R.U32.HI R0, RZ, 0x15, R201 ;  /* 0x00000015ff007819 */ /* 0x000fe200000116c9 */
[----:B------:R-:W-:Y:S01]  /*7820*/  IMAD.IADD R197, R191, 0x1, R198 ;  /* 0x00000001bfc57824 */ /* 0x000fe200078e02c6 */
[----:B------:R-:W-:Y:S01]  /*7830*/  P2R R139, PR, RZ, 0x2 ;  /* 0x00000002ff8b7803 */ /* 0x000fe20000000000 */
[----:B------:R-:W-:Y:S01]  /*7840*/  VIADD R202, R202, UR52 ;  /* 0x00000034caca7c36 */ /* 0x000fe20008000000 */
[----:B------:R-:W-:Y:S01]  /*7850*/  LOP3.LUT R203, R0, 0x3, RZ, 0xc0, !PT ;  /* 0x0000000300cb7812 */ /* 0x000fe200078ec0ff */
[----:B------:R-:W-:Y:S01]  /*7860*/  IMAD.IADD R196, R190, 0x1, R199 ;  /* 0x00000001bec47824 */ /* 0x000fe200078e02c7 */
[----:B------:R2:W4:Y:S01]  /*7870*/  SYNCS.PHASECHK.TRANS64.TRYWAIT P2, [UR45+0xe0], R4 ;  /* 0x0000e004ff0075a7 */ /* 0x000522000804112d */
[----:B-1----:R-:W-:Y:S01]  /*7880*/  @P5 SEL R137, RZ, 0x1, !P3 ;  /* 0x00000001ff895807 */ /* 0x002fe20005800000 */
[----:B--2---:R-:W-:Y:S06]  /*7890*/  @!P5 BRA `(.L_x_109) ;  /* 0x000000000088d947 */ /* 0x004fec0003800000 */
[----:B------:R-:W-:Y:S01]  /*78a0*/  IMAD.MOV.U32 R147, RZ, RZ, RZ ;  /* 0x000000ffff937224 */ /* 0x000fe200078e00ff */
[----:B------:R-:W-:Y:S01]  /*78b0*/  ISETP.NE.AND P0, PT, R137, RZ, PT ;  /* 0x000000ff8900720c */ /* 0x000fe20003f05270 */
[----:B------:R-:W-:Y:S01]  /*78c0*/  BSSY B0, `(.L_x_110) ;  /* 0x0000014000007945 */ /* 0x000fe20003800000 */
[----:B------:R-:W-:Y:S02]  /*78d0*/  CS2R R170, SRZ ;  /* 0x0000000000aa7805 */ /* 0x000fe4000001ff00 */
        /* <DEDUP_REMOVED lines=13> */
[----:B------:R-:W-:Y:S01]  /*79b0*/  CS2R R144, SRZ ;  /* 0x0000000000907805 */ /* 0x000fe2000001ff00 */
[----:B------:R-:W-:Y:S06]  /*79c0*/  @P0 BRA `(.L_x_111) ;  /* 0x00000000000c0947 */ /* 0x000fec0003800000 */
[----:B------:R-:W-:Y:S04]  /*79d0*/  SHF.L.U32 R6, RZ, 0x1f, RZ ;  /* 0x0000001fff067819 */ /* 0x000fe800000006ff */
[----:B------:R-:W1:Y:S02]  /*79e0*/  SYNCS.PHASECHK.TRANS64.TRYWAIT P0, [UR45+0x70], R6 ;  /* 0x00007006ff0075a7 */ /* 0x000e64000800112d */
[----:B-1----:R-:W-:Y:S05]  /*79f0*/  @!P0 BRA `(.L_x_112) ;  /* 0x000000c000588947 */ /* 0x002fea0003800000 */
.L_x_111:
[----:B------:R-:W-:Y:S05]  /*7a00*/  BSYNC B0 ;  /* 0x0000000000007941 */ /* 0x000fea0003800000 */
.L_x_110:
[----:B------:R-:W-:Y:S01]  /*7a10*/  ISETP.NE.AND P0, PT, R139, RZ, PT ;  /* 0x000000ff8b00720c */ /* 0x000fe20003f05270 */
[----:B------:R-:W-:Y:S11]  /*7a20*/  HFMA2 R138, -RZ, RZ, 0, 5.9604644775390625e-08 ;  /* 0x00000001ff8a7431 */ /* 0x000ff600000001ff */
[----:B------:R-:W-:Y:S01]  /*7a30*/  @!UPT UIADD3 URZ, UPT, UPT, URZ, URZ, URZ ;  /* 0x000000fffffff290 */ /* 0x000fe2000fffe0ff */
[----:B------:R2:W1:Y:S04]  /*7a40*/  @P0 LDS.128 R168, [R191] ;  /* 0x00000000bfa80984 */ /* 0x0004680000000c00 */
[----:B------:R2:W1:Y:S04]  /*7a50*/  @P0 LDS.128 R164, [R199+0x10] ;  /* 0x00001000c7a40984 */ /* 0x0004680000000c00 */
[----:B------:R2:W1:Y:S04]  /*7a60*/  @P0 LDS.128 R160, [R197+0x20] ;  /* 0x00002000c5a00984 */ /* 0x0004680000000c00 */
[----:B------:R2:W1:Y:S04]  /*7a70*/  @P0 LDS.128 R156, [R196+0x10] ;  /* 0x00001000c49c0984 */ /* 0x0004680000000c00 */
[----:B------:R2:W1:Y:S04]  /*7a80*/  @P0 LDS.128 R152, [R191+0x1000] ;  /* 0x00100000bf980984 */ /* 0x0004680000000c00 */
[----:B------:R2:W1:Y:S04]  /*7a90*/  @P0 LDS.128 R148, [R199+0x1010] ;  /* 0x00101000c7940984 */ /* 0x0004680000000c00 */
[----:B------:R2:W1:Y:S04]  /*7aa0*/  @P0 LDS.128 R140, [R197+0x1020] ;  /* 0x00102000c58c0984 */ /* 0x0004680000000c00 */
[----:B------:R2:W1:Y:S02]  /*7ab0*/  @P0 LDS.128 R144, [R196+0x1010] ;  /* 0x00101000c4900984 */ /* 0x0004640000000c00 */
.L_x_109:
[----:B------:R-:W-:Y:S05]  /*7ac0*/  BSYNC B1 ;  /* 0x0000000000017941 */ /* 0x000fea0003800000 */
.L_x_108:
[----:B------:R-:W-:Y:S02]  /*7ad0*/  ISETP.NE.AND P0, PT, R192, R203, PT ;  /* 0x000000cbc000720c */ /* 0x000fe40003f05270 */
[----:B------:R-:W-:Y:S01]  /*7ae0*/  MOV R55, RZ ;  /* 0x000000ff00377202 */ /* 0x000fe20000000f00 */
[----:B----4-:R-:W-:Y:S10]  /*7af0*/  @P2 BRA `(.L_x_113) ;  /* 0x0000000000082947 */ /* 0x010ff40003800000 */
[----:B------:R-:W4:Y:S02]  /*7b00*/  SYNCS.PHASECHK.TRANS64.TRYWAIT P1, [UR45+0xe0], R4 ;  /* 0x0000e004ff0075a7 */ /* 0x000f24000802112d */
[----:B----4-:R-:W-:Y:S05]  /*7b10*/  @!P1 BRA `(.L_x_114) ;  /* 0x000000c000289947 */ /* 0x010fea0003800000 */
.L_x_113:
[----:B------:R-:W-:Y:S01]  /*7b20*/  IMAD.MOV.U32 R54, RZ, RZ, RZ ;  /* 0x000000ffff367224 */ /* 0x000fe200078e00ff */
        /* <DEDUP_REMOVED lines=32> */
[----:B------:R-:W-:Y:S11]  /*7d30*/  LOP3.LUT P0, RZ, R0, 0x3, R181, 0x48, !PT ;  /* 0x0000000300ff7812 */ /* 0x000ff600078048b5 */
[----:B------:R-:W-:Y:S02]  /*7d40*/  @!UPT UIADD3 URZ, UPT, UPT, URZ, URZ, URZ ;  /* 0x000000fffffff290 */ /* 0x000fe4000fffe0ff */
[----:B------:R-:W-:Y:S05]  /*7d50*/  @!P0 BRA `(.L_x_116) ;  /* 0x0000000000408947 */ /* 0x000fea0003800000 */
[----:B------:R-:W4:Y:S01]  /*7d60*/  LDCU.64 UR8, c[0x4][0x70] ;  /* 0x01000e00ff0877ac */ /* 0x000f220008000a00 */
[----:B------:R-:W-:Y:S01]  /*7d70*/  MOV R15, 0x0 ;  /* 0x00000000000f7802 */ /* 0x000fe20000000f00 */
[----:B------:R-:W-:Y:S02]  /*7d80*/  HFMA2 R12, -RZ, RZ, 0, 5.9604644775390625e-08 ;  /* 0x00000001ff0c7431 */ /* 0x000fe400000001ff */
[----:B------:R-:W-:Y:S02]  /*7d90*/  IMAD.MOV.U32 R8, RZ, RZ, 0x192 ;  /* 0x00000192ff087424 */ /* 0x000fe400078e00ff */
[----:B------:R-:W-:Y:S01]  /*7da0*/  IMAD.MOV.U32 R13, RZ, RZ, RZ ;  /* 0x000000ffff0d7224 */ /* 0x000fe200078e00ff */
[----:B------:R-:W5:Y:S01]  /*7db0*/  LDCU.64 UR6, c[0x4][0x78] ;  /* 0x01000f00ff0677ac */ /* 0x000f620008000a00 */
[----:B------:R-:W2:Y:S01]  /*7dc0*/  LDC.64 R14, c[0x4][R15] ;  /* 0x010000000f0e7b82 */ /* 0x000ea20000000a00 */
[----:B------:R-:W3:Y:S01]  /*7dd0*/  LDCU.64 UR4, c[0x4][0x10] ;  /* 0x01000200ff0477ac */ /* 0x000ee20008000a00 */
[----:B----4-:R-:W-:Y:S01]  /*7de0*/  MOV R5, UR9 ;  /* 0x0000000900057c02 */ /* 0x010fe20008000f00 */
[----:B-1----:R-:W-:Y:S01]  /*7df0*/  IMAD.U32 R4, RZ, RZ, UR8 ;  /* 0x00000008ff047e24 */ /* 0x002fe2000f8e00ff */
[----:B-----5:R-:W-:Y:S01]  /*7e00*/  MOV R7, UR7 ;  /* 0x0000000700077c02 */ /* 0x020fe20008000f00 */
[----:B------:R-:W-:Y:S01]  /*7e10*/  IMAD.U32 R6, RZ, RZ, UR6 ;  /* 0x00000006ff067e24 */ /* 0x000fe2000f8e00ff */
[----:B---3--:R-:W-:Y:S01]  /*7e20*/  MOV R11, UR5 ;  /* 0x00000005000b7c02 */ /* 0x008fe20008000f00 */
[----:B------:R-:W-:Y:S02]  /*7e30*/  IMAD.U32 R10, RZ, RZ, UR4 ;  /* 0x00000004ff0a7e24 */ /* 0x000fe4000f8e00ff */
[----:B------:R-:W-:Y:S07]  /*7e40*/  LEPC R20, `(.L_x_116) ;  /* 0x000000001014794e */ /* 0x000fee0000000000 */
[----:B--2---:R-:W-:Y:S05]  /*7e50*/  CALL.ABS.NOINC R14 ;  /* 0x000000000e007343 */ /* 0x004fea0003c00000 */
.L_x_116:
[----:B------:R-:W-:Y:S05]  /*7e60*/  WARPSYNC.ALL ;  /* 0x0000000000007948 */ /* 0x000fea0003800000 */
[C---:B------:R-:W-:Y:S01]  /*7e70*/  R2UR UR4, R201.reuse ;  /* 0x00000000c90472ca */ /* 0x040fe200000e0000 */
[----:B------:R-:W-:Y:S05]  /*7e80*/  VIADD R0, R201, 0x80 ;  /* 0x00000080c9007836 */ /* 0x000fea0000000000 */
[----:B------:R-:W-:Y:S04]  /*7e90*/  SHF.R.U32.HI R0, RZ, 0x15, R0 ;  /* 0x00000015ff007819 */ /* 0x000fe80000011600 */
[----:B------:R-:W-:Y:S03]  /*7ea0*/  LOP3.LUT P0, RZ, R0, 0x3, R181, 0x48, !PT ;  /* 0x0000000300ff7812 */ /* 0x000fe600078048b5 */
[----:B------:R-:W4:Y:S10]  /*7eb0*/  LDTM.x32 R24, tmem[UR4] ;  /* 0x00000004001879ee */ /* 0x000f3400082c0000 */
[----:B----4-:R-:W-:Y:S05]  /*7ec0*/  @!P0 BRA `(.L_x_117) ;  /* 0x0000000000408947 */ /* 0x010fea0003800000 */
        /* <DEDUP_REMOVED lines=16> */
.L_x_117:
[----:B------:R-:W-:Y:S05]  /*7fd0*/  WARPSYNC.ALL ;  /* 0x0000000000007948 */ /* 0x000fea0003800000 */
[----:B------:R-:W-:Y:S11]  /*7fe0*/  R2UR UR4, R201 ;  /* 0x00000000c90472ca */ /* 0x000ff600000e0000 */
[----:B------:R-:W-:Y:S02]  /*7ff0*/  @!UPT UIADD3 URZ, UPT, UPT, URZ, URZ, URZ ;  /* 0x000000fffffff290 */ /* 0x000fe4000fffe0ff */
[----:B------:R-:W4:Y:S02]  /*8000*/  LDTM.x32 R56, tmem[UR4+0x80] ;  /* 0x00008004003879ee */ /* 0x000f2400082c0000 */
[----:B----4-:R-:W-:Y:S01]  /*8010*/  NOP ;  /* 0x0000000000007918 */ /* 0x010fe20000000000 */
.L_x_115:
[----:B-1----:R-:W-:Y:S01]  /*8020*/  SHF.L.U32 R132, R168, 0x10, RZ ;  /* 0x00000010a8847819 */ /* 0x002fe200000006ff */
[----:B---3--:R-:W-:Y:S01]  /*8030*/  FMUL R0, R130, R24 ;  /* 0x0000001882007220 */ /* 0x008fe20000400000 */
[----:B------:R-:W-:Y:S01]  /*8040*/  LOP3.LUT R134, R168, 0xffff0000, RZ, 0xc0, !PT ;  /* 0xffff0000a8867812 */ /* 0x000fe200078ec0ff */
[C---:B------:R-:W-:Y:S01]  /*8050*/  FMUL R3, R130.reuse, R25 ;  /* 0x0000001982037220 */ /* 0x040fe20000400000 */
[----:B------:R-:W-:Y:S01]  /*8060*/  SHF.L.U32 R135, R169, 0x10, RZ ;  /* 0x00000010a9877819 */ /* 0x000fe200000006ff */
[----:B------:R-:W-:Y:S01]  /*8070*/  FMUL R4, R130, R26 ;  /* 0x0000001a82047220 */ /* 0x000fe20000400000 */
[----:B------:R-:W-:Y:S01]  /*8080*/  LOP3.LUT R136, R165, 0xffff0000, RZ, 0xc0, !PT ;  /* 0xffff0000a5887812 */ /* 0x000fe200078ec0ff */
[----:B------:R-:W-:Y:S01]  /*8090*/  FFMA R0, R133, R132, R0 ;  /* 0x0000008485007223 */ /* 0x000fe20000000000 */
[----:B------:R-:W-:Y:S01]  /*80a0*/  LOP3.LUT R132, R169, 0xffff0000, RZ, 0xc0, !PT ;  /* 0xffff0000a9847812 */ /* 0x000fe200078ec0ff */
[C---:B------:R-:W-:Y:S01]  /*80b0*/  FFMA R3, R133.reuse, R134, R3 ;  /* 0x0000008685037223 */ /* 0x040fe20000000003 */
[C---:B------:R-:W-:Y:S01]  /*80c0*/  LOP3.LUT R134, R170.reuse, 0xffff0000, RZ, 0xc0, !PT ;  /* 0xffff0000aa867812 */ /* 0x040fe200078ec0ff */
[----:B------:R-:W-:Y:S01]  /*80d0*/  FFMA R4, R133, R135, R4 ;  /* 0x0000008785047223 */ /* 0x000fe20000000004 */
[----:B------:R-:W-:Y:S01]  /*80e0*/  SHF.L.U32 R135, R170, 0x10, RZ ;  /* 0x00000010aa877819 */ /* 0x000fe200000006ff */
[----:B------:R-:W-:Y:S01]  /*80f0*/  FMUL R5, R130, R27 ;  /* 0x0000001b82057220 */ /* 0x000fe20000400000 */
[----:B------:R-:W-:Y:S01]  /*8100*/  ISETP.NE.AND P0, PT, R192, R203, PT ;  /* 0x000000cbc000720c */ /* 0x000fe20003f05270 */
[C---:B------:R-:W-:Y:S01]  /*8110*/  FMUL R6, R130.reuse, R28 ;  /* 0x0000001c82067220 */ /* 0x040fe20000400000 */
[----:B------:R-:W-:Y:S01]  /*8120*/  F2FP.BF16.F32.PACK_AB R204, R3, R0 ;  /* 0x0000000003cc723e */ /* 0x000fe200000010ff */
[----:B------:R-:W-:Y:S01]  /*8130*/  FMUL R7, R130, R29 ;  /* 0x0000001d82077220 */ /* 0x000fe20000400000 */
[----:B------:R-:W-:Y:S01]  /*8140*/  ISETP.NE.AND P1, PT, R192, RZ, PT ;  /* 0x000000ffc000720c */ /* 0x000fe20003f25270 */
[----:B------:R-:W-:Y:S01]  /*8150*/  FFMA R5, R133, R132, R5 ;  /* 0x0000008485057223 */ /* 0x000fe20000000005 */
[----:B------:R-:W-:Y:S01]  /*8160*/  SHF.L.U32 R132, R171, 0x10, RZ ;  /* 0x00000010ab847819 */ /* 0x000fe200000006ff */
[----:B------:R-:W-:Y:S01]  /*8170*/  FFMA R6, R133, R135, R6 ;  /* 0x0000008785067223 */ /* 0x000fe20000000006 */
[----:B------:R-:W-:Y:S01]  /*8180*/  SHF.L.U32 R135, R165, 0x10, RZ ;  /* 0x00000010a5877819 */ /* 0x000fe200000006ff */
[----:B------:R-:W-:Y:S01]  /*8190*/  FFMA R7, R133, R134, R7 ;  /* 0x0000008685077223 */ /* 0x000fe20000000007 */
[----:B------:R-:W-:Y:S01]  /*81a0*/  LOP3.LUT R134, R171, 0xffff0000, RZ, 0xc0, !PT ;  /* 0xffff0000ab867812 */ /* 0x000fe200078ec0ff */
[C---:B------:R-:W-:Y:S01]  /*81b0*/  FMUL R8, R130.reuse, R30 ;  /* 0x0000001e82087220 */ /* 0x040fe20000400000 */
[----:B------:R-:W-:Y:S01]  /*81c0*/  F2FP.BF16.F32.PACK_AB R205, R5, R4 ;  /* 0x0000000405cd723e */ /* 0x000fe200000010ff */
[----:B------:R-:W-:Y:S01]  /*81d0*/  FMUL R9, R130, R31 ;  /* 0x0000001f82097220 */ /* 0x000fe20000400000 */
[----:B------:R-:W-:Y:S01]  /*81e0*/  F2FP.BF16.F32.PACK_AB R206, R7, R6 ;  /* 0x0000000607ce723e */ /* 0x000fe200000010ff */
[C---:B------:R-:W-:Y:S01]  /*81f0*/  FFMA R8, R133.reuse, R132, R8 ;  /* 0x0000008485087223 */ /* 0x040fe20000000008 */
[C---:B------:R-:W-:Y:S01]  /*8200*/  SHF.L.U32 R132, R164.reuse, 0x10, RZ ;  /* 0x00000010a4847819 */ /* 0x040fe200000006ff */
[----:B------:R-:W-:Y:S01]  /*8210*/  FFMA R9, R133, R134, R9 ;  /* 0x0000008685097223 */ /* 0x000fe20000000009 */
[----:B------:R-:W-:Y:S01]  /*8220*/  LOP3.LUT R134, R164, 0xffff0000, RZ, 0xc0, !PT ;  /* 0xffff0000a4867812 */ /* 0x000fe200078ec0ff */
[C---:B------:R-:W-:Y:S01]  /*8230*/  FMUL R10, R130.reuse, R32 ;  /* 0x00000020820a7220 */ /* 0x040fe20000400000 */
[C---:B------:R-:W-:Y:S01]  /*8240*/  FMUL R11, R130.reuse, R33 ;  /* 0x00000021820b7220 */ /* 0x040fe20000400000 */
        /* <DEDUP_REMOVED lines=10> */
[----:B------:R-:W-:Y:S01]  /*82f0*/  FFMA R12, R133, R135, R12 ;  /* 0x00000087850c7223 */ /* 0x000fe2000000000c */
[----:B------:R-:W-:Y:S01]  /*8300*/  SHF.L.U32 R135, R167, 0x10, RZ ;  /* 0x00000010a7877819 */ /* 0x000fe200000006ff */
[----:B------:R-:W-:Y:S01]  /*8310*/  FFMA R13, R133, R136, R13 ;  /* 0x00000088850d7223 */ /* 0x000fe2000000000d */
[----:B------:R-:W-:Y:S01]  /*8320*/  LOP3.LUT R136, R167, 0xffff0000, RZ, 0xc0, !PT ;  /* 0xffff0000a7887812 */ /* 0x000fe200078ec0ff */
[----:B------:R-:W-:Y:S01]  /*8330*/  FFMA R14, R133, R132, R14 ;  /* 0x00000084850e7223 */ /* 0x000fe2000000000e */
[----:B------:R-:W-:Y:S01]  /*8340*/  SHF.L.U32 R132, R160, 0x10, RZ ;  /* 0x00000010a0847819 */ /* 0x000fe200000006ff */
[----:B------:R-:W-:Y:S01]  /*8350*/  FMUL R16, R130, R38 ;  /* 0x0000002682107220 */ /* 0x000fe20000400000 */
[----:B------:R-:W-:Y:S01]  /*8360*/  F2FP.BF16.F32.PACK_AB R209, R13, R12 ;  /* 0x0000000c0dd1723e */ /* 0x000fe200000010ff */
[----:B------:R-:W-:Y:S01]  /*8370*/  FFMA R15, R133, R134, R15 ;  /* 0x00000086850f7223 */ /* 0x000fe2000000000f */
[----:B------:R-:W-:Y:S01]  /*8380*/  LOP3.LUT R134, R160, 0xffff0000, RZ, 0xc0, !PT ;  /* 0xffff0000a0867812 */ /* 0x000fe200078ec0ff */
[C---:B------:R-:W-:Y:S01]  /*8390*/  FMUL R17, R130.reuse, R39 ;  /* 0x0000002782117220 */ /* 0x040fe20000400000 */
[C---:B------:R-:W-:Y:S01]  /*83a0*/  FMUL R18, R130.reuse, R40 ;  /* 0x0000002882127220 */ /* 0x040fe20000400000 */
[----:B------:R-:W-:Y:S01]  /*83b0*/  FMUL R19, R130, R41 ;  /* 0x0000002982137220 */ /* 0x000fe20000400000 */
[----:B------:R-:W-:Y:S01]  /*83c0*/  F2FP.BF16.F32.PACK_AB R210, R15, R14 ;  /* 0x0000000e0fd2723e */ /* 0x000fe200000010ff */
[C---:B------:R-:W-:Y:S01]  /*83d0*/  FFMA R16, R133.reuse, R135, R16 ;  /* 0x0000008785107223 */ /* 0x040fe20000000010 */
[----:B------:R-:W-:Y:S01]  /*83e0*/  SHF.L.U32 R135, R162, 0x10, RZ ;  /* 0x00000010a2877819 */ /* 0x000fe200000006ff */
[----:B------:R-:W-:Y:S01]  /*83f0*/  FFMA R17, R133, R136, R17 ;  /* 0x0000008885117223 */ /* 0x000fe20000000011 */
[----:B------:R-:W-:Y:S01]  /*8400*/  LOP3.LUT R136, R159, 0xffff0000, RZ, 0xc0, !PT ;  /* 0xffff00009f887812 */ /* 0x000fe200078ec0ff */
[----:B------:R-:W-:Y:S01]  /*8410*/  FFMA R18, R133, R132, R18 ;  /* 0x0000008485127223 */ /* 0x000fe20000000012 */
[----:B------:R-:W-:Y:S01]  /*8420*/  SHF.L.U32 R132, R161, 0x10, RZ ;  /* 0x00000010a1847819 */ /* 0x000fe200000006ff */
[----:B------:R-:W-:Y:S01]  /*8430*/  FFMA R19, R133, R134, R19 ;  /* 0x0000008685137223 */ /* 0x000fe20000000013 */
[----:B------:R-:W-:Y:S01]  /*8440*/  LOP3.LUT R134, R161, 0xffff0000, RZ, 0xc0, !PT ;  /* 0xffff0000a1867812 */ /* 0x000fe200078ec0ff */
[C---:B------:R-:W-:Y:S01]  /*8450*/  FMUL R20, R130.reuse, R42 ;  /* 0x0000002a82147220 */ /* 0x040fe20000400000 */
[----:B------:R-:W-:Y:S01]  /*8460*/  F2FP.BF16.F32.PACK_AB R211, R17, R16 ;  /* 0x0000001011d3723e */ /* 0x000fe200000010ff */
[C---:B------:R-:W-:Y:S01]  /*8470*/  FMUL R21, R130.reuse, R43 ;  /* 0x0000002b82157220 */ /* 0x040fe20000400000 */
[----:B------:R-:W-:Y:S01]  /*8480*/  FMUL R22, R130, R44 ;  /* 0x0000002c82167220 */ /* 0x000fe20000400000 */
[C---:B------:R-:W-:Y:S01]  /*8490*/  FFMA R20, R133.reuse, R132, R20 ;  /* 0x0000008485147223 */ /* 0x040fe20000000014 */
[----:B------:R-:W-:Y:S01]  /*84a0*/  LOP3.LUT R132, R162, 0xffff0000, RZ, 0xc0, !PT ;  /* 0xffff0000a2847812 */ /* 0x000fe200078ec0ff */
[----:B------:R-:W-:Y:S01]  /*84b0*/  FFMA R21, R133, R134, R21 ;  /* 0x0000008685157223 */ /* 0x000fe20000000015 */
[----:B------:R-:W-:Y:S01]  /*84c0*/  LOP3.LUT R134, R163, 0xffff0000, RZ, 0xc0, !PT ;  /* 0xffff0000a3867812 */ /* 0x000fe200078ec0ff */
[----:B------:R-:W-:Y:S01]  /*84d0*/  FFMA R22, R133, R135, R22 ;  /* 0x0000008785167223 */ /* 0x000fe20000000016 */
[----:B------:R-:W-:Y:S01]  /*84e0*/  SHF.L.U32 R135, R163, 0x10, RZ ;  /* 0x00000010a3877819 */ /* 0x000fe200000006ff */
[C---:B------:R-:W-:Y:S01]  /*84f0*/  FMUL R23, R130.reuse, R45 ;  /* 0x0000002d82177220 */ /* 0x040fe20000400000 */
[C---:B------:R-:W-:Y:S01]  /*8500*/  FMUL R88, R130.reuse, R46 ;  /* 0x0000002e82587220 */ /* 0x040fe20000400000 */
[C---:B------:R-:W-:Y:S01]  /*8510*/  FMUL R89, R130.reuse, R47 ;  /* 0x0000002f82597220 */ /* 0x040fe20000400000 */
[----:B------:R-:W-:Y:S01]  /*8520*/  FMUL R90, R130, R48 ;  /* 0x00000030825a7220 */ /* 0x000fe20000400000 */
[C---:B------:R-:W-:Y:S01]  /*8530*/  FFMA R23, R133.reuse, R132, R23 ;  /* 0x0000008485177223 */ /* 0x040fe20000000017 */
[C---:B------:R-:W-:Y:S01]  /*8540*/  SHF.L.U32 R132, R156.reuse, 0x10, RZ ;  /* 0x000000109c847819 */ /* 0x040fe200000006ff */
[----:B------:R-:W-:Y:S01]  /*8550*/  FFMA R88, R133, R135, R88 ;  /* 0x0000008785587223 */ /* 0x000fe20000000058 */
[----:B------:R-:W-:Y:S01]  /*8560*/  SHF.L.U32 R135, R159, 0x10, RZ ;  /* 0x000000109f877819 */ /* 0x000fe200000006ff */
[C---:B------:R-:W-:Y:S01]  /*8570*/  FFMA R89, R133.reuse, R134, R89 ;  /* 0x0000008685597223 */ /* 0x040fe20000000059 */
[----:B------:R-:W-:Y:S01]  /*8580*/  LOP3.LUT R134, R156, 0xffff0000, RZ, 0xc0, !PT ;  /* 0xffff00009c867812 */ /* 0x000fe200078ec0ff */
[C---:B------:R-:W-:Y:S01]  /*8590*/  FMUL R91, R130.reuse, R49 ;  /* 0x00000031825b7220 */ /* 0x040fe20000400000 */
[----:B------:R-:W-:Y:S01]  /*85a0*/  FFMA R90, R133, R132, R90 ;  /* 0x00000084855a7223 */ /* 0x000fe2000000005a */
[----:B------:R-:W-:Y:S01]  /*85b0*/  SHF.L.U32 R132, R157, 0x10, RZ ;  /* 0x000000109d847819 */ /* 0x000fe200000006ff */
[C---:B------:R-:W-:Y:S01]  /*85c0*/  FMUL R92, R130.reuse, R50 ;  /* 0x00000032825c7220 */ /* 0x040fe20000400000 */
[----:B------:R-:W-:Y:S01]  /*85d0*/  FFMA R91, R133, R134, R91 ;  /* 0x00000086855b7223 */ /* 0x000fe2000000005b */
[----:B------:R-:W-:Y:S01]  /*85e0*/  LOP3.LUT R134, R157, 0xffff0000, RZ, 0xc0, !PT ;  /* 0xffff00009d867812 */ /* 0x000fe200078ec0ff */
[----:B------:R-:W-:Y:S01]  /*85f0*/  FMUL R93, R130, R51 ;  /* 0x00000033825d7220 */ /* 0x000fe20000400000 */
[----:B------:R1:W-:Y:S01]  /*8600*/  @!P0 STS.128 [R191], R204 ;  /* 0x000000ccbf008388 */ /* 0x0003e20000000c00 */
[C---:B------:R-:W-:Y:S01]  /*8610*/  FFMA R92, R133.reuse, R132, R92 ;  /* 0x00000084855c7223 */ /* 0x040fe2000000005c */
[----:B------:R-:W-:Y:S01]  /*8620*/  SHF.L.U32 R132, R158, 0x10, RZ ;  /* 0x000000109e847819 */ /* 0x000fe200000006ff */
[----:B------:R-:W-:Y:S01]  /*8630*/  FMUL R94, R130, R52 ;  /* 0x00000034825e7220 */ /* 0x000fe20000400000 */
[C---:B------:R-:W-:Y:S01]  /*8640*/  FFMA R93, R133.reuse, R134, R93 ;  /* 0x00000086855d7223 */ /* 0x040fe2000000005d */
[----:B------:R-:W-:Y:S01]  /*8650*/  LOP3.LUT R134, R158, 0xffff0000, RZ, 0xc0, !PT ;  /* 0xffff00009e867812 */ /* 0x000fe200078ec0ff */
[----:B------:R-:W-:Y:S01]  /*8660*/  FMUL R95, R130, R53 ;  /* 0x00000035825f7220 */ /* 0x000fe20000400000 */
[C---:B------:R-:W-:Y:S01]  /*8670*/  FFMA R94, R133.reuse, R132, R94 ;  /* 0x00000084855e7223 */ /* 0x040fe2000000005e */
[----:B------:R-:W-:Y:S01]  /*8680*/  SHF.L.U32 R132, R152, 0x10, RZ ;  /* 0x0000001098847819 */ /* 0x000fe200000006ff */
[C---:B------:R-:W-:Y:S01]  /*8690*/  FMUL R96, R130.reuse, R54 ;  /* 0x0000003682607220 */ /* 0x040fe20000400000 */
[C---:B------:R-:W-:Y:S01]  /*86a0*/  FMUL R97, R130.reuse, R55 ;  /* 0x0000003782617220 */ /* 0x040fe20000400000 */
[----:B------:R3:W-:Y:S01]  /*86b0*/  @!P0 STS.128 [R199+0x10], R208 ;  /* 0x000010d0c7008388 */ /* 0x0007e20000000c00 */
[----:B------:R-:W-:Y:S01]  /*86c0*/  FMUL R98, R130, R56 ;  /* 0x0000003882627220 */ /* 0x000fe20000400000 */
[C---:B------:R-:W-:Y:S01]  /*86d0*/  FFMA R95, R133.reuse, R134, R95 ;  /* 0x00000086855f7223 */ /* 0x040fe2000000005f */
[----:B------:R-:W-:Y:S01]  /*86e0*/  LOP3.LUT R134, R154, 0xffff0000, RZ, 0xc0, !PT ;  /* 0xffff00009a867812 */ /* 0x000fe200078ec0ff */
[----:B------:R-:W-:Y:S01]  /*86f0*/  FFMA R96, R133, R135, R96 ;  /* 0x0000008785607223 */ /* 0x000fe20000000060 */
[----:B------:R-:W-:Y:S01]  /*8700*/  SHF.L.U32 R135, R153, 0x10, RZ ;  /* 0x0000001099877819 */ /* 0x000fe200000006ff */
[----:B------:R-:W-:Y:S01]  /*8710*/  FFMA R97, R133, R136, R97 ;  /* 0x0000008885617223 */ /* 0x000fe20000000061 */
[----:B------:R-:W-:Y:S01]  /*8720*/  LOP3.LUT R136, R145, 0xffff0000, RZ, 0xc0, !PT ;  /* 0xffff000091887812 */ /* 0x000fe200078ec0ff */
[C---:B------:R-:W-:Y:S01]  /*8730*/  FFMA R98, R133.reuse, R132, R98 ;  /* 0x0000008485627223 */ /* 0x040fe20000000062 */
[----:B------:R-:W-:Y:S01]  /*8740*/  LOP3.LUT R132, R152, 0xffff0000, RZ, 0xc0, !PT ;  /* 0xffff000098847812 */ /* 0x000fe200078ec0ff */
[C---:B------:R-:W-:Y:S01]  /*8750*/  FMUL R99, R130.reuse, R57 ;  /* 0x0000003982637220 */ /* 0x040fe20000400000 */
[C---:B------:R-:W-:Y:S01]  /*8760*/  FMUL R100, R130.reuse, R58 ;  /* 0x0000003a82647220 */ /* 0x040fe20000400000 */
[C---:B------:R-:W-:Y:S01]  /*8770*/  FMUL R101, R130.reuse, R59 ;  /* 0x0000003b82657220 */ /* 0x040fe20000400000 */
[----:B------:R-:W-:Y:S01]  /*8780*/  FMUL R102, R130, R60 ;  /* 0x0000003c82667220 */ /* 0x000fe20000400000 */
[----:B------:R-:W-:Y:S01]  /*8790*/  FFMA R99, R133, R132, R99 ;  /* 0x0000008485637223 */ /* 0x000fe20000000063 */
[----:B------:R-:W-:Y:S01]  /*87a0*/  LOP3.LUT R132, R153, 0xffff0000, RZ, 0xc0, !PT ;  /* 0xffff000099847812 */ /* 0x000fe200078ec0ff */
[----:B------:R-:W-:Y:S01]  /*87b0*/  FFMA R100, R133, R135, R100 ;  /* 0x0000008785647223 */ /* 0x000fe20000000064 */
[----:B------:R-:W-:Y:S01]  /*87c0*/  SHF.L.U32 R135, R154, 0x10, RZ ;  /* 0x000000109a877819 */ /* 0x000fe200000006ff */
[C---:B------:R-:W-:Y:S01]  /*87d0*/  FMUL R103, R130.reuse, R61 ;  /* 0x0000003d82677220 */ /* 0x040fe20000400000 */
[C---:B------:R-:W-:Y:S01]  /*87e0*/  FMUL R104, R130.reuse, R62 ;  /* 0x0000003e82687220 */ /* 0x040fe20000400000 */
[----:B-1----:R-:W-:Y:S01]  /*87f0*/  F2FP.BF16.F32.PACK_AB R204, R19, R18 ;  /* 0x0000001213cc723e */ /* 0x002fe200000010ff */
[----:B------:R-:W-:Y:S01]  /*8800*/  FFMA R101, R133, R132, R101 ;  /* 0x0000008485657223 */ /* 0x000fe20000000065 */
[----:B------:R-:W-:Y:S01]  /*8810*/  SHF.L.U32 R132, R155, 0x10, RZ ;  /* 0x000000109b847819 */ /* 0x000fe200000006ff */
[----:B------:R-:W-:Y:S01]  /*8820*/  FFMA R102, R133, R135, R102 ;  /* 0x0000008785667223 */ /* 0x000fe20000000066 */
[----:B------:R-:W-:Y:S01]  /*8830*/  F2FP.BF16.F32.PACK_AB R205, R21, R20 ;  /* 0x0000001415cd723e */ /* 0x000fe200000010ff */
[----:B------:R-:W-:Y:S01]  /*8840*/  FFMA R103, R133, R134, R103 ;  /* 0x0000008685677223 */ /* 0x000fe20000000067 */
[----:B------:R-:W-:Y:S01]  /*8850*/  LOP3.LUT R134, R155, 0xffff0000, RZ, 0xc0, !PT ;  /* 0xffff00009b867812 */ /* 0x000fe200078ec0ff */
[----:B------:R-:W-:Y:S01]  /*8860*/  FMUL R105, R130, R63 ;  /* 0x0000003f82697220 */ /* 0x000fe20000400000 */
[----:B------:R-:W-:Y:S01]  /*8870*/  F2FP.BF16.F32.PACK_AB R206, R23, R22 ;  /* 0x0000001617ce723e */ /* 0x000fe200000010ff */
[----:B------:R-:W-:Y:S01]  /*8880*/  FFMA R104, R133, R132, R104 ;  /* 0x0000008485687223 */ /* 0x000fe20000000068 */
[----:B------:R-:W-:Y:S01]  /*8890*/  F2FP.BF16.F32.PACK_AB R207, R89, R88 ;  /* 0x0000005859cf723e */ /* 0x000fe200000010ff */
[----:B------:R-:W-:Y:S01]  /*88a0*/  FFMA R105, R133, R134, R105 ;  /* 0x0000008685697223 */ /* 0x000fe20000000069 */
[----:B------:R-:W-:Y:S01]  /*88b0*/  SHF.L.U32 R132, R148, 0x10, RZ ;  /* 0x0000001094847819 */ /* 0x000fe200000006ff */
[----:B------:R-:W-:Y:S01]  /*88c0*/  FMUL R106, R130, R64 ;  /* 0x00000040826a7220 */ /* 0x000fe20000400000 */
[----:B------:R-:W-:Y:S01]  /*88d0*/  LOP3.LUT R134, R148, 0xffff0000, RZ, 0xc0, !PT ;  /* 0xffff000094867812 */ /* 0x000fe200078ec0ff */
[----:B------:R1:W-:Y:S01]  /*88e0*/  @!P0 STS.128 [R197+0x20], R204 ;  /* 0x000020ccc5008388 */ /* 0x0003e20000000c00 */
[----:B------:R-:W-:Y:S01]  /*88f0*/  SHF.L.U32 R135, R149, 0x10, RZ ;  /* 0x0000001095877819 */ /* 0x000fe200000006ff */
[C---:B------:R-:W-:Y:S01]  /*8900*/  FMUL R107, R130.reuse, R65 ;  /* 0x00000041826b7220 */ /* 0x040fe20000400000 */
[----:B---3--:R-:W-:Y:S01]  /*8910*/  F2FP.BF16.F32.PACK_AB R208, R91, R90 ;  /* 0x0000005a5bd0723e */ /* 0x008fe200000010ff */
[C---:B------:R-:W-:Y:S01]  /*8920*/  FMUL R108, R130.reuse, R66 ;  /* 0x00000042826c7220 */ /* 0x040fe20000400000 */
[----:B------:R-:W-:Y:S01]  /*8930*/  F2FP.BF16.F32.PACK_AB R209, R93, R92 ;  /* 0x0000005c5dd1723e */ /* 0x000fe200000010ff */
[----:B------:R-:W-:Y:S01]  /*8940*/  FFMA R106, R133, R132, R106 ;  /* 0x00000084856a7223 */ /* 0x000fe2000000006a */
[----:B------:R-:W-:Y:S01]  /*8950*/  F2FP.BF16.F32.PACK_AB R210, R95, R94 ;  /* 0x0000005e5fd2723e */ /* 0x000fe200000010ff */
[----:B------:R-:W-:Y:S01]  /*8960*/  FFMA R107, R133, R134, R107 ;  /* 0x00000086856b7223 */ /* 0x000fe2000000006b */
[----:B------:R-:W-:Y:S01]  /*8970*/  F2FP.BF16.F32.PACK_AB R211, R97, R96 ;  /* 0x0000006061d3723e */ /* 0x000fe200000010ff */
[----:B------:R-:W-:Y:S01]  /*8980*/  FFMA R108, R133, R135, R108 ;  /* 0x00000087856c7223 */ /* 0x000fe2000000006c */
[----:B------:R-:W-:Y:S01]  /*8990*/  LOP3.LUT R132, R149, 0xffff0000, RZ, 0xc0, !PT ;  /* 0xffff000095847812 */ /* 0x000fe200078ec0ff */
[----:B------:R-:W-:Y:S01]  /*89a0*/  FMUL R109, R130, R67 ;  /* 0x00000043826d7220 */ /* 0x000fe20000400000 */
[C---:B------:R-:W-:Y:S01]  /*89b0*/  SHF.L.U32 R135, R150.reuse, 0x10, RZ ;  /* 0x0000001096877819 */ /* 0x040fe200000006ff */
[----:B------:R3:W-:Y:S01]  /*89c0*/  @!P0 STS.128 [R196+0x10], R208 ;  /* 0x000010d0c4008388 */ /* 0x0007e20000000c00 */
[----:B------:R-:W-:Y:S01]  /*89d0*/  LOP3.LUT R134, R150, 0xffff0000, RZ, 0xc0, !PT ;  /* 0xffff000096867812 */ /* 0x000fe200078ec0ff */
[C---:B------:R-:W-:Y:S01]  /*89e0*/  FMUL R110, R130.reuse, R68 ;  /* 0x00000044826e7220 */ /* 0x040fe20000400000 */
[C---:B------:R-:W-:Y:S01]  /*89f0*/  FMUL R111, R130.reuse, R69 ;  /* 0x00000045826f7220 */ /* 0x040fe20000400000 */
[----:B------:R-:W-:Y:S01]  /*8a00*/  FFMA R109, R133, R132, R109 ;  /* 0x00000084856d7223 */ /* 0x000fe2000000006d */
[----:B------:R-:W-:Y:S01]  /*8a10*/  SHF.L.U32 R132, R151, 0x10, RZ ;  /* 0x0000001097847819 */ /* 0x000fe200000006ff */
[----:B------:R-:W-:Y:S01]  /*8a20*/  FFMA R110, R133, R135, R110 ;  /* 0x00000087856e7223 */ /* 0x000fe2000000006e */
[----:B------:R-:W-:Y:S01]  /*8a30*/  SHF.L.U32 R135, R141, 0x10, RZ ;  /* 0x000000108d877819 */ /* 0x000fe200000006ff */
[----:B------:R-:W-:Y:S01]  /*8a40*/  FFMA R111, R133, R134, R111 ;  /* 0x00000086856f7223 */ /* 0x000fe2000000006f */
[----:B------:R-:W-:Y:S01]  /*8a50*/  LOP3.LUT R134, R151, 0xffff0000, RZ, 0xc0, !PT ;  /* 0xffff000097867812 */ /* 0x000fe200078ec0ff */
[C---:B------:R-:W-:Y:S01]  /*8a60*/  FMUL R112, R130.reuse, R70 ;  /* 0x0000004682707220 */ /* 0x040fe20000400000 */
[C---:B------:R-:W-:Y:S01]  /*8a70*/  FMUL R113, R130.reuse, R71 ;  /* 0x0000004782717220 */ /* 0x040fe20000400000 */
[C---:B------:R-:W-:Y:S01]  /*8a80*/  FMUL R114, R130.reuse, R72 ;  /* 0x0000004882727220 */ /* 0x040fe20000400000 */
[----:B------:R-:W-:Y:S01]  /*8a90*/  FMUL R115, R130, R73 ;  /* 0x0000004982737220 */ /* 0x000fe20000400000 */
[C---:B------:R-:W-:Y:S01]  /*8aa0*/  FFMA R112, R133.reuse, R132, R112 ;  /* 0x0000008485707223 */ /* 0x040fe20000000070 */
[C---:B------:R-:W-:Y:S01]  /*8ab0*/  SHF.L.U32 R132, R140.reuse, 0x10, RZ ;  /* 0x000000108c847819 */ /* 0x040fe200000006ff */
[----:B------:R-:W-:Y:S01]  /*8ac0*/  FFMA R113, R133, R134, R113 ;  /* 0x0000008685717223 */ /* 0x000fe20000000071 */
[----:B------:R-:W-:Y:S01]  /*8ad0*/  LOP3.LUT R134, R140, 0xffff0000, RZ, 0xc0, !PT ;  /* 0xffff00008c867812 */ /* 0x000fe200078ec0ff */
[----:B------:R-:W-:Y:S01]  /*8ae0*/  FMUL R116, R130, R74 ;  /* 0x0000004a82747220 */ /* 0x000fe20000400000 */
[----:B-1----:R-:W-:Y:S01]  /*8af0*/  F2FP.BF16.F32.PACK_AB R204, R99, R98 ;  /* 0x0000006263cc723e */ /* 0x002fe200000010ff */
[----:B------:R-:W-:Y:S01]  /*8b00*/  FFMA R114, R133, R132, R114 ;  /* 0x0000008485727223 */ /* 0x000fe20000000072 */
[----:B------:R-:W-:Y:S01]  /*8b10*/  LOP3.LUT R132, R141, 0xffff0000, RZ, 0xc0, !PT ;  /* 0xffff00008d847812 */ /* 0x000fe200078ec0ff */
[C---:B------:R-:W-:Y:S01]  /*8b20*/  FFMA R115, R133.reuse, R134, R115 ;  /* 0x0000008685737223 */ /* 0x040fe20000000073 */
[C---:B------:R-:W-:Y:S01]  /*8b30*/  LOP3.LUT R134, R142.reuse, 0xffff0000, RZ, 0xc0, !PT ;  /* 0xffff00008e867812 */ /* 0x040fe200078ec0ff */
[----:B------:R-:W-:Y:S01]  /*8b40*/  FFMA R116, R133, R135, R116 ;  /* 0x0000008785747223 */ /* 0x000fe20000000074 */
[----:B------:R-:W-:Y:S01]  /*8b50*/  SHF.L.U32 R135, R142, 0x10, RZ ;  /* 0x000000108e877819 */ /* 0x000fe200000006ff */
[C---:B------:R-:W-:Y:S01]  /*8b60*/  FMUL R117, R130.reuse, R75 ;  /* 0x0000004b82757220 */ /* 0x040fe20000400000 */
[----:B------:R-:W-:Y:S01]  /*8b70*/  F2FP.BF16.F32.PACK_AB R205, R101, R100 ;  /* 0x0000006465cd723e */ /* 0x000fe200000010ff */
[C---:B------:R-:W-:Y:S01]  /*8b80*/  FMUL R118, R130.reuse, R76 ;  /* 0x0000004c82767220 */ /* 0x040fe20000400000 */
[----:B------:R-:W-:Y:S01]  /*8b90*/  F2FP.BF16.F32.PACK_AB R206, R103, R102 ;  /* 0x0000006667ce723e */ /* 0x000fe200000010ff */
[C---:B------:R-:W-:Y:S01]  /*8ba0*/  FMUL R119, R130.reuse, R77 ;  /* 0x0000004d82777220 */ /* 0x040fe20000400000 */
[C---:B------:R-:W-:Y:S01]  /*8bb0*/  FFMA R117, R133.reuse, R132, R117 ;  /* 0x0000008485757223 */ /* 0x040fe20000000075 */
[----:B------:R-:W-:Y:S01]  /*8bc0*/  FFMA R118, R133, R135, R118 ;  /* 0x0000008785767223 */ /* 0x000fe20000000076 */
[----:B------:R-:W-:Y:S01]  /*8bd0*/  SHF.L.U32 R132, R143, 0x10, RZ ;  /* 0x000000108f847819 */ /* 0x000fe200000006ff */
[----:B------:R-:W-:Y:S01]  /*8be0*/  FFMA R119, R133, R134, R119 ;  /* 0x0000008685777223 */ /* 0x000fe20000000077 */
[----:B------:R-:W-:Y:S01]  /*8bf0*/  F2FP.BF16.F32.PACK_AB R207, R105, R104 ;  /* 0x0000006869cf723e */ /* 0x000fe200000010ff */
[C---:B------:R-:W-:Y:S01]  /*8c00*/  FMUL R120, R130.reuse, R78 ;  /* 0x0000004e82787220 */ /* 0x040fe20000400000 */
[----:B------:R-:W-:Y:S01]  /*8c10*/  LOP3.LUT R134, R143, 0xffff0000, RZ, 0xc0, !PT ;  /* 0xffff00008f867812 */ /* 0x000fe200078ec0ff */
[----:B------:R-:W-:Y:S01]  /*8c20*/  FMUL R121, R130, R79 ;  /* 0x0000004f82797220 */ /* 0x000fe20000400000 */
[----:B---3--:R-:W-:Y:S01]  /*8c30*/  F2FP.BF16.F32.PACK_AB R208, R107, R106 ;  /* 0x0000006a6bd0723e */ /* 0x008fe200000010ff */
[----:B------:R1:W-:Y:S01]  /*8c40*/  @!P0 STS.128 [R191+0x1000], R204 ;  /* 0x001000ccbf008388 */ /* 0x0003e20000000c00 */
[C---:B------:R-:W-:Y:S01]  /*8c50*/  FFMA R120, R133.reuse, R132, R120 ;  /* 0x0000008485787223 */ /* 0x040fe20000000078 */
[----:B------:R-:W-:Y:S01]  /*8c60*/  FFMA R121, R133, R134, R121 ;  /* 0x0000008685797223 */ /* 0x000fe20000000079 */
[----:B------:R-:W-:Y:S01]  /*8c70*/  SHF.L.U32 R132, R144, 0x10, RZ ;  /* 0x0000001090847819 */ /* 0x000fe200000006ff */
[----:B------:R-:W-:Y:S01]  /*8c80*/  FMUL R122, R130, R80 ;  /* 0x00000050827a7220 */ /* 0x000fe20000400000 */
[----:B------:R-:W-:Y:S01]  /*8c90*/  LOP3.LUT R134, R144, 0xffff0000, RZ, 0xc0, !PT ;  /* 0xffff000090867812 */ /* 0x000fe200078ec0ff */
[C---:B------:R-:W-:Y:S01]  /*8ca0*/  FMUL R123, R130.reuse, R81 ;  /* 0x00000051827b7220 */ /* 0x040fe20000400000 */
[----:B------:R-:W-:Y:S01]  /*8cb0*/  SHF.L.U32 R135, R145, 0x10, RZ ;  /* 0x0000001091877819 */ /* 0x000fe200000006ff */
[C---:B------:R-:W-:Y:S01]  /*8cc0*/  FMUL R124, R130.reuse, R82 ;  /* 0x00000052827c7220 */ /* 0x040fe20000400000 */
[----:B------:R-:W-:Y:S01]  /*8cd0*/  F2FP.BF16.F32.PACK_AB R209, R109, R108 ;  /* 0x0000006c6dd1723e */ /* 0x000fe200000010ff */
[----:B------:R-:W-:Y:S01]  /*8ce0*/  FMUL R125, R130, R83 ;  /* 0x00000053827d7220 */ /* 0x000fe20000400000 */
[----:B------:R-:W-:Y:S01]  /*8cf0*/  F2FP.BF16.F32.PACK_AB R210, R111, R110 ;  /* 0x0000006e6fd2723e */ /* 0x000fe200000010ff */
[----:B------:R-:W-:Y:S01]  /*8d00*/  FFMA R122, R133, R132, R122 ;  /* 0x00000084857a7223 */ /* 0x000fe2000000007a */
[----:B------:R-:W-:Y:S01]  /*8d10*/  F2FP.BF16.F32.PACK_AB R211, R113, R112 ;  /* 0x0000007071d3723e */ /* 0x000fe200000010ff */
[C---:B------:R-:W-:Y:S01]  /*8d20*/  FFMA R123, R133.reuse, R134, R123 ;  /* 0x00000086857b7223 */ /* 0x040fe2000000007b */
[----:B------:R-:W-:Y:S01]  /*8d30*/  SHF.L.U32 R132, R146, 0x10, RZ ;  /* 0x0000001092847819 */ /* 0x000fe200000006ff */
[C---:B------:R-:W-:Y:S01]  /*8d40*/  FFMA R124, R133.reuse, R135, R124 ;  /* 0x00000087857c7223 */ /* 0x040fe2000000007c */
[----:B------:R-:W-:Y:S01]  /*8d50*/  FMUL R126, R130, R84 ;  /* 0x00000054827e7220 */ /* 0x000fe20000400000 */
[----:B------:R1:W-:Y:S01]  /*8d60*/  @!P0 STS.128 [R199+0x1010], R208 ;  /* 0x001010d0c7008388 */ /* 0x0003e20000000c00 */
[----:B------:R-:W-:Y:S01]  /*8d70*/  LOP3.LUT R134, R146, 0xffff0000, RZ, 0xc0, !PT ;  /* 0xffff000092867812 */ /* 0x000fe200078ec0ff */
[----:B------:R-:W-:Y:S01]  /*8d80*/  FFMA R125, R133, R136, R125 ;  /* 0x00000088857d7223 */ /* 0x000fe2000000007d */
[C---:B------:R-:W-:Y:S01]  /*8d90*/  FMUL R127, R130.reuse, R85 ;  /* 0x00000055827f7220 */ /* 0x040fe20000400000 */
[C---:B------:R-:W-:Y:S01]  /*8da0*/  SHF.L.U32 R135, R147.reuse, 0x10, RZ ;  /* 0x0000001093877819 */ /* 0x040fe200000006ff */
[C---:B------:R-:W-:Y:S01]  /*8db0*/  FMUL R128, R130.reuse, R86 ;  /* 0x0000005682807220 */ /* 0x040fe20000400000 */
[----:B------:R-:W-:Y:S01]  /*8dc0*/  LOP3.LUT R136, R147, 0xffff0000, RZ, 0xc0, !PT ;  /* 0xffff000093887812 */ /* 0x000fe200078ec0ff */
[----:B------:R-:W-:Y:S01]  /*8dd0*/  FMUL R129, R130, R87 ;  /* 0x0000005782817220 */ /* 0x000fe20000400000 */
[----:B------:R-:W-:Y:S01]  /*8de0*/  F2FP.BF16.F32.PACK_AB R212, R115, R114 ;  /* 0x0000007273d4723e */ /* 0x000fe200000010ff */
[----:B------:R-:W-:Y:S01]  /*8df0*/  FFMA R126, R133, R132, R126 ;  /* 0x00000084857e7223 */ /* 0x000fe2000000007e */
[----:B------:R-:W-:Y:S01]  /*8e00*/  F2FP.BF16.F32.PACK_AB R213, R117, R116 ;  /* 0x0000007475d5723e */ /* 0x000fe200000010ff */
[----:B------:R-:W-:Y:S01]  /*8e10*/  FFMA R127, R133, R134, R127 ;  /* 0x00000086857f7223 */ /* 0x000fe2000000007f */
[----:B------:R-:W-:Y:S01]  /*8e20*/  F2FP.BF16.F32.PACK_AB R214, R119, R118 ;  /* 0x0000007677d6723e */ /* 0x000fe200000010ff */
[----:B------:R-:W-:Y:S01]  /*8e30*/  FFMA R128, R133, R135, R128 ;  /* 0x0000008785807223 */ /* 0x000fe20000000080 */
[----:B------:R-:W-:Y:S01]  /*8e40*/  F2FP.BF16.F32.PACK_AB R215, R121, R120 ;  /* 0x0000007879d7723e */ /* 0x000fe200000010ff */
[----:B------:R-:W-:Y:S01]  /*8e50*/  FFMA R129, R133, R136, R129 ;  /* 0x0000008885817223 */ /* 0x000fe20000000081 */
[----:B------:R-:W-:Y:S02]  /*8e60*/  F2FP.BF16.F32.PACK_AB R216, R123, R122 ;  /* 0x0000007a7bd8723e */ /* 0x000fe400000010ff */
[----:B------:R-:W-:Y:S01]  /*8e70*/  F2FP.BF16.F32.PACK_AB R217, R125, R124 ;  /* 0x0000007c7dd9723e */ /* 0x000fe200000010ff */
[----:B------:R1:W-:Y:S01]  /*8e80*/  @!P0 STS.128 [R197+0x1020], R212 ;  /* 0x001020d4c5008388 */ /* 0x0003e20000000c00 */
[----:B------:R-:W-:Y:S02]  /*8e90*/  F2FP.BF16.F32.PACK_AB R218, R127, R126 ;  /* 0x0000007e7fda723e */ /* 0x000fe400000010ff */
[----:B------:R-:W-:Y:S05]  /*8ea0*/  F2FP.BF16.F32.PACK_AB R219, R129, R128 ;  /* 0x0000008081db723e */ /* 0x000fea00000010ff */
[----:B------:R1:W-:Y:S01]  /*8eb0*/  @!P0 STS.128 [R196+0x1010], R216 ;  /* 0x001010d8c4008388 */ /* 0x0003e20000000c00 */
[----:B------:R-:W-:Y:S01]  /*8ec0*/  @!PT LDS RZ, [RZ] ;  /* 0x00000000fffff984 */ /* 0x000fe20000000800 */
[----:B------:R-:W-:Y:S01]  /*8ed0*/  @!PT LDS RZ, [RZ] ;  /* 0x00000000fffff984 */ /* 0x000fe20000000800 */
[----:B------:R-:W-:Y:S01]  /*8ee0*/  @!PT LDS RZ, [RZ] ;  /* 0x00000000fffff984 */ /* 0x000fe20000000800 */
[----:B------:R-:W-:Y:S01]  /*8ef0*/  @!PT LDS RZ, [RZ] ;  /* 0x00000000fffff984 */ /* 0x000fe20000000800 */
[----:B------:R3:W-:Y:S07]  /*8f00*/  MEMBAR.ALL.CTA ;  /* 0x0000000000007992 */ /* 0x0007ee0000008000 */
[----:B---3--:R-:W3:Y:S01]  /*8f10*/  FENCE.VIEW.ASYNC.S ;  /* 0x00000000000073c6 */ /* 0x008ee20000000000 */
[----:B------:R-:W-:Y:S05]  /*8f20*/  WARPSYNC.ALL ;  /* 0x0000000000007948 */ /* 0x000fea0003800000 */
[----:B------:R-:W-:Y:S01]  /*8f30*/  BSSY.RECONVERGENT B0, `(.L_x_118) ;  /* 0x0000012000007945 */ /* 0x000fe20003800200 */
[----:B---3--:R-:W-:Y:S06]  /*8f40*/  BAR.SYNC.DEFER_BLOCKING 0x1, 0x80 ;  /* 0x0042000000007b1d */ /* 0x008fec0000010000 */
[----:B------:R-:W-:Y:S05]  /*8f50*/  @P1 BRA `(.L_x_119) ;  /* 0x00000000003c1947 */ /* 0x000fea0003800000 */
[----:B------:R-:W-:Y:S01]  /*8f60*/  UIADD3 UR4, UPT, UPT, UR45, 0x200, URZ ;  /* 0x000002002d047890 */ /* 0x000fe2000fffe0ff */
[----:B------:R-:W-:Y:S01]  /*8f70*/  R2UR UR49, R202 ;  /* 0x00000000ca3172ca */ /* 0x000fe200000e0000 */
[----:B------:R-:W-:Y:S01]  /*8f80*/  UMOV UR51, UR44 ;  /* 0x0000002c00337c82 */ /* 0x000fe20008000000 */
[----:B------:R-:W-:Y:S01]  /*8f90*/  UIADD3 UR8, UPT, UPT, UR45, 0x1200, URZ ;  /* 0x000012002d087890 */ /* 0x000fe2000fffe0ff */
[----:B------:R-:W-:Y:S02]  /*8fa0*/  UMOV UR10, UR50 ;  /* 0x00000032000a7c82 */ /* 0x000fe40008000000 */
[----:B------:R-:W-:Y:S01]  /*8fb0*/  IMAD.U32 R184, RZ, RZ, UR4 ;  /* 0x00000004ffb87e24 */ /* 0x000fe2000f8e00ff */
[----:B------:R-:W-:Y:S01]  /*8fc0*/  UIADD3 UR4, UP0, UPT, UR54, 0xa80, URZ ;  /* 0x00000a8036047890 */ /* 0x000fe2000ff1e0ff */
[----:B------:R-:W-:Y:S03]  /*8fd0*/  UMOV UR11, UR44 ;  /* 0x0000002c000b7c82 */ /* 0x000fe60008000000 */
[----:B------:R-:W-:Y:S01]  /*8fe0*/  R2UR UR48, R184 ;  /* 0x00000000b83072ca */ /* 0x000fe200000e0000 */
[----:B------:R-:W-:Y:S02]  /*8ff0*/  UIADD3.X UR5, UPT, UPT, URZ, UR55, URZ, UP0, !UPT ;  /* 0x00000037ff057290 */ /* 0x000fe400087fe4ff */
[----:B------:R-:W-:Y:S10]  /*9000*/  UIADD3 UR9, UPT, UPT, UR49, 0x80, URZ ;  /* 0x0000008031097890 */ /* 0x000ff4000fffe0ff */
[----:B------:R3:W-:Y:S01]  /*9010*/  UTMASTG.3D [UR48], [UR4] ;  /* 0x00000030040073b5 */ /* 0x0007e20008010000 */
[----:B------:R3:W-:Y:S01]  /*9020*/  UTMASTG.3D [UR8], [UR4] ;  /* 0x00000008040073b5 */ /* 0x0007e20008010000 */
[----:B------:R0:W-:Y:S01]  /*9030*/  UTMACMDFLUSH ;  /* 0x00000000000079b7 */ /* 0x0001e20000000000 */
[----:B---3--:R-:W-:Y:S04]  /*9040*/  DEPBAR.LE SB0, 0x1 ;  /* 0x000080400000791a */ /* 0x008fe80000000000 */
.L_x_119:
[----:B------:R-:W-:Y:S05]  /*9050*/  BSYNC.RECONVERGENT B0 ;  /* 0x0000000000007941 */ /* 0x000fea0003800200 */
.L_x_118:
[----:B------:R-:W-:Y:S01]  /*9060*/  BAR.SYNC.DEFER_BLOCKING 0x1, 0x80 ;  /* 0x0042000000007b1d */ /* 0x000fe20000010000 */
[----:B------:R-:W-:Y:S01]  /*9070*/  ISETP.NE.AND P1, PT, R195, RZ, PT ;  /* 0x000000ffc300720c */ /* 0x000fe20003f25270 */
[----:B------:R-:W-:Y:S01]  /*9080*/  UISETP.NE.AND UP0, UPT, UR53, URZ, UPT ;  /* 0x000000ff3500728c */ /* 0x000fe2000bf05270 */
[----:B------:R-:W-:Y:S11]  /*9090*/  LEA R3, R138, UR45, 0x3 ;  /* 0x0000002d8a037c11 */ /* 0x000ff6000f8e18ff */
[----:B------:R-:W-:Y:S01]  /*90a0*/  @P1 SHF.L.U32 R6, RZ, 0x1f, RZ ;  /* 0x0000001fff061819 */ /* 0x000fe200000006ff */
[----:B------:R-:W-:Y:S06]  /*90b0*/  BRA.U !UP0, `(.L_x_120) ;  /* 0x0000000108247547 */ /* 0x000fec000b800000 */
[----:B------:R-:W3:Y:S01]  /*90c0*/  S2R R0, SR_CgaCtaId ;  /* 0x0000000000007919 */ /* 0x000ee20000008800 */
[----:B------:R-:W-:Y:S01]  /*90d0*/  IMAD.U32 R4, RZ, RZ, UR47 ;  /* 0x0000002fff047e24 */ /* 0x000fe2000f8e00ff */
[----:B------:R-:W-:Y:S04]  /*90e0*/  UIADD3 UR4, UPT, UPT, UR47, 0x1, URZ ;  /* 0x000000012f047890 */ /* 0x000fe8000fffe0ff */
[----:B------:R-:W-:Y:S01]  /*90f0*/  @P1 LEA R4, R4, UR45, 0x3 ;  /* 0x0000002d04041c11 */ /* 0x000fe2000f8e18ff */
[----:B------:R-:W-:Y:S04]  /*9100*/  UISETP.NE.AND UP0, UPT, UR4, 0x4, UPT ;  /* 0x000000040400788c */ /* 0x000fe8000bf05270 */
[----:B------:R-:W-:Y:S01]  /*9110*/  @P1 VIADD R5, R4, 0x90 ;  /* 0x0000009004051836 */ /* 0x000fe20000000000 */
[----:B------:R-:W-:Y:S04]  /*9120*/  USEL UR47, UR4, URZ, UP0 ;  /* 0x000000ff042f7287 */ /* 0x000fe80008000000 */
[----:B---3--:R-:W-:Y:S04]  /*9130*/  @P1 PRMT R0, R0, 0x654, R5 ;  /* 0x0000065400001816 */ /* 0x008fe80000000005 */
[----:B------:R3:W-:Y:S04]  /*9140*/  @P1 SYNCS.ARRIVE.TRANS64.RED.A1T0 RZ, [R0+URZ], RZ ;  /* 0x000000ff00ff19a7 */ /* 0x0007e800081004ff */
.L_x_120:
[----:B------:R-:W4:Y:S01]  /*9150*/  @P1 SYNCS.PHASECHK.TRANS64.TRYWAIT P0, [R3+URZ+0x70], R6 ;  /* 0x00007006030015a7 */ /* 0x000f2200080011ff */
[----:B------:R-:W-:Y:S01]  /*9160*/  BSSY B1, `(.L_x_121) ;  /* 0x0000019000017945 */ /* 0x000fe20003800000 */
[----:B----4-:R-:W-:Y:S03]  /*9170*/  @P1 SEL R137, RZ, 0x1, !P0 ;  /* 0x00000001ff891807 */ /* 0x010fe60004000000 */
[----:B------:R-:W-:Y:S05]  /*9180*/  @!P1 BRA `(.L_x_122) ;  /* 0x0000000000589947 */ /* 0x000fea0003800000 */
[----:B------:R-:W-:Y:S01]  /*9190*/  ISETP.NE.AND P1, PT, R139, RZ, PT ;  /* 0x000000ff8b00720c */ /* 0x000fe20003f25270 */
[----:B------:R-:W-:Y:S01]  /*91a0*/  BSSY B0, `(.L_x_123) ;  /* 0x000000a000007945 */ /* 0x000fe20003800000 */
[----:B------:R-:W-:Y:S11]  /*91b0*/  ISETP.NE.AND P0, PT, R137, RZ, PT ;  /* 0x000000ff8900720c */ /* 0x000ff60003f05270 */
[----:B------:R-:W-:Y:S04]  /*91c0*/  @P1 IMAD R9, R138, 0x2000, R191 ;  /* 0x000020008a091824 */ /* 0x000fe800078e02bf */
[----:B------:R-:W-:Y:S01]  /*91d0*/  @P1 IMAD.IADD R7, R200, 0x1, R9 ;  /* 0x00000001c8071824 */ /* 0x000fe200078e0209 */
[----:B------:R-:W-:Y:S03]  /*91e0*/  @P1 IADD3 R5, PT, PT, R198, R9, RZ ;  /* 0x00000009c6051210 */ /* 0x000fe60007ffe0ff */
[----:B------:R-:W-:Y:S01]  /*91f0*/  @P1 IMAD.IADD R4, R190, 0x1, R7 ;  /* 0x00000001be041824 */ /* 0x000fe200078e0207 */
[----:B------:R-:W-:Y:S06]  /*9200*/  @P0 BRA `(.L_x_124) ;  /* 0x00000000000c0947 */ /* 0x000fec0003800000 */
[----:B---3--:R-:W-:Y:S04]  /*9210*/  SHF.L.U32 R0, RZ, 0x1f, RZ ;  /* 0x0000001fff007819 */ /* 0x008fe800000006ff */
[----:B------:R-:W3:Y:S02]  /*9220*/  SYNCS.PHASECHK.TRANS64.TRYWAIT P0, [R3+URZ+0x70], R0 ;  /* 0x00007000030075a7 */ /* 0x000ee400080011ff */
[----:B---3--:R-:W-:Y:S05]  /*9230*/  @!P0 BRA `(.L_x_125) ;  /* 0x000000a800788947 */ /* 0x008fea0003800000 */
.L_x_124:
[----:B------:R-:W-:Y:S05]  /*9240*/  BSYNC B0 ;  /* 0x0000000000007941 */ /* 0x000fea0003800000 */
.L_x_123:
[----:B------:R-:W-:Y:S02]  /*9250*/  ISETP.NE.AND P0, PT, R139, RZ, PT ;  /* 0x000000ff8b00720c */ /* 0x000fe40003f05270 */
[----:B------:R-:W-:Y:S11]  /*9260*/  IADD3 R138, PT, PT, R138, 0x1, RZ ;  /* 0x000000018a8a7810 */ /* 0x000ff60007ffe0ff */
[----:B------:R4:W1:Y:S04]  /*9270*/  @P0 LDS.128 R160, [R5+0x20] ;  /* 0x0000200005a00984 */ /* 0x0008680000000c00 */
[----:B------:R4:W1:Y:S04]  /*9280*/  @P0 LDS.128 R140, [R5+0x1020] ;  /* 0x00102000058c0984 */ /* 0x0008680000000c00 */
[----:B------:R4:W1:Y:S04]  /*9290*/  @P0 LDS.128 R168, [R9] ;  /* 0x0000000009a80984 */ /* 0x0008680000000c00 */
[----:B------:R4:W1:Y:S04]  /*92a0*/  @P0 LDS.128 R152, [R9+0x1000] ;  /* 0x0010000009980984 */ /* 0x0008680000000c00 */
[----:B------:R4:W1:Y:S04]  /*92b0*/  @P0 LDS.128 R164, [R7+0x10] ;  /* 0x0000100007a40984 */ /* 0x0008680000000c00 */
[----:B------:R4:W1:Y:S04]  /*92c0*/  @P0 LDS.128 R148, [R7+0x1010] ;  /* 0x0010100007940984 */ /* 0x0008680000000c00 */
[----:B------:R4:W1:Y:S04]  /*92d0*/  @P0 LDS.128 R156, [R4+0x10] ;  /* 0x00001000049c0984 */ /* 0x0008680000000c00 */
[----:B------:R4:W1:Y:S02]  /*92e0*/  @P0 LDS.128 R144, [R4+0x1010] ;  /* 0x0010100004900984 */ /* 0x0008640000000c00 */
.L_x_122:
[----:B------:R-:W-:Y:S05]  /*92f0*/  BSYNC B1 ;  /* 0x0000000000017941 */ /* 0x000fea0003800000 */
.L_x_121:
[----:B------:R-:W-:Y:S05]  /*9300*/  VIADD R201, R201, 0x400000 ;  /* 0x00400000c9c97836 */ /* 0x000fea0000000000 */
[----:B---3--:R-:W-:Y:S04]  /*9310*/  SHF.R.U32.HI R0, RZ, 0x15, R201 ;  /* 0x00000015ff007819 */ /* 0x008fe800000116c9 */
[----:B------:R-:W-:Y:S04]  /*9320*/  LOP3.LUT R17, R0, 0x3, RZ, 0xc0, !PT ;  /* 0x0000000300117812 */ /* 0x000fe800078ec0ff */
[----:B------:R-:W-:Y:S11]  /*9330*/  ISETP.NE.AND P0, PT, R192, R17, PT ;  /* 0x00000011c000720c */ /* 0x000ff60003f05270 */
[----:B------:R-:W-:Y:S02]  /*9340*/  @!UPT UIADD3 URZ, UPT, UPT, URZ, URZ, URZ ;  /* 0x000000fffffff290 */ /* 0x000fe4000fffe0ff */
[----:B------:R-:W-:Y:S05]  /*9350*/  @P0 BRA `(.L_x_126) ;  /* 0x0000000000bc0947 */ /* 0x000fea0003800000 */
        /* <DEDUP_REMOVED lines=8> */
[----:B------:R-:W3:Y:S01]  /*93e0*/  LDCU.64 UR6, c[0x4][0x78] ;  /* 0x01000f00ff0677ac */ /* 0x000ee20008000a00 */
[----:B------:R-:W1:Y:S01]  /*93f0*/  LDC.64 R14, c[0x4][R15] ;  /* 0x010000000f0e7b82 */ /* 0x000e620000000a00 */
[----:B------:R-:W5:Y:S01]  /*9400*/  LDCU.64 UR4, c[0x4][0x10] ;  /* 0x01000200ff0477ac */ /* 0x000f620008000a00 */
[----:B----4-:R-:W-:Y:S01]  /*9410*/  MOV R5, UR9 ;  /* 0x0000000900057c02 */ /* 0x010fe20008000f00 */
[----:B------:R-:W-:Y:S01]  /*9420*/  IMAD.U32 R4, RZ, RZ, UR8 ;  /* 0x00000008ff047e24 */ /* 0x000fe2000f8e00ff */
[----:B---3--:R-:W-:Y:S01]  /*9430*/  MOV R7, UR7 ;  /* 0x0000000700077c02 */ /* 0x008fe20008000f00 */
[----:B------:R-:W-:Y:S01]  /*9440*/  IMAD.U32 R6, RZ, RZ, UR6 ;  /* 0x00000006ff067e24 */ /* 0x000fe2000f8e00ff */
[----:B-----5:R-:W-:Y:S01]  /*9450*/  MOV R11, UR5 ;  /* 0x00000005000b7c02 */ /* 0x020fe20008000f00 */
[----:B------:R-:W-:Y:S02]  /*9460*/  IMAD.U32 R10, RZ, RZ, UR4 ;  /* 0x00000004ff0a7e24 */ /* 0x000fe4000f8e00ff */
[----:B------:R-:W-:Y:S07]  /*9470*/  LEPC R20, `(.L_x_127) ;  /* 0x000000001014794e */ /* 0x000fee0000000000 */
[----:B-12---:R-:W-:Y:S05]  /*9480*/  CALL.ABS.NOINC R14 ;  /* 0x000000000e007343 */ /* 0x006fea0003c00000 */
.L_x_127:
[----:B------:R-:W-:Y:S05]  /*9490*/  WARPSYNC.ALL ;  /* 0x0000000000007948 */ /* 0x000fea0003800000 */
[C---:B------:R-:W-:Y:S01]  /*94a0*/  R2UR UR4, R201.reuse ;  /* 0x00000000c90472ca */ /* 0x040fe200000e0000 */
[----:B------:R-:W-:Y:S05]  /*94b0*/  VIADD R0, R201, 0x80 ;  /* 0x00000080c9007836 */ /* 0x000fea0000000000 */
[----:B------:R-:W-:Y:S04]  /*94c0*/  SHF.R.U32.HI R0, RZ, 0x15, R0 ;  /* 0x00000015ff007819 */ /* 0x000fe80000011600 */
[----:B------:R-:W-:Y:S03]  /*94d0*/  LOP3.LUT P0, RZ, R0, 0x3, R181, 0x48, !PT ;  /* 0x0000000300ff7812 */ /* 0x000fe600078048b5 */
[----:B------:R-:W3:Y:S10]  /*94e0*/  LDTM.x32 R24, tmem[UR4] ;  /* 0x00000004001879ee */ /* 0x000ef400082c0000 */
[----:B---3--:R-:W-:Y:S05]  /*94f0*/  @!P0 BRA `(.L_x_128) ;  /* 0x0000000000408947 */ /* 0x008fea0003800000 */
        /* <DEDUP_REMOVED lines=16> */
.L_x_128:
[----:B------:R-:W-:Y:S05]  /*9600*/  WARPSYNC.ALL ;  /* 0x0000000000007948 */ /* 0x000fea0003800000 */
[----:B------:R-:W-:Y:S11]  /*9610*/  R2UR UR4, R201 ;  /* 0x00000000c90472ca */ /* 0x000ff600000e0000 */
[----:B------:R-:W-:Y:S02]  /*9620*/  @!UPT UIADD3 URZ, UPT, UPT, URZ, URZ, URZ ;  /* 0x000000fffffff290 */ /* 0x000fe4000fffe0ff */
[----:B------:R-:W3:Y:S02]  /*9630*/  LDTM.x32 R56, tmem[UR4+0x80] ;  /* 0x00008004003879ee */ /* 0x000ee400082c0000 */
[----:B---3--:R-:W-:Y:S01]  /*9640*/  NOP ;  /* 0x0000000000007918 */ /* 0x008fe20000000000 */
.L_x_126:
[----:B-1----:R-:W-:Y:S01]  /*9650*/  SHF.L.U32 R18, R168, 0x10, RZ ;  /* 0x00000010a8127819 */ /* 0x002fe200000006ff */
[----:B------:R-:W-:Y:S01]  /*9660*/  FMUL R0, R130, R24 ;  /* 0x0000001882007220 */ /* 0x000fe20000400000 */
[C---:B------:R-:W-:Y:S01]  /*9670*/  SHF.L.U32 R19, R169.reuse, 0x10, RZ ;  /* 0x00000010a9137819 */ /* 0x040fe200000006ff */
[----:B------:R-:W-:Y:S05]  /*9680*/  WARPSYNC.ALL ;  /* 0x0000000000007948 */ /* 0x000fea0003800000 */
[----:B------:R-:W-:Y:S01]  /*9690*/  LOP3.LUT R20, R169, 0xffff0000, RZ, 0xc0, !PT ;  /* 0xffff0000a9147812 */ /* 0x000fe200078ec0ff */
[----:B------:R-:W1:Y:S01]  /*96a0*/  S2UR UR5, SR_CgaCtaId ;  /* 0x00000000000579c3 */ /* 0x000e620000008800 */
[----:B------:R-:W-:Y:S01]  /*96b0*/  ISETP.NE.AND P1, PT, R192, R17, PT ;  /* 0x00000011c000720c */ /* 0x000fe20003f25270 */
[----:B------:R-:W-:Y:S01]  /*96c0*/  FFMA R0, R133, R18, R0 ;  /* 0x0000001285007223 */ /* 0x000fe20000000000 */
[----:B------:R-:W-:Y:S01]  /*96d0*/  LOP3.LUT R18, R168, 0xffff0000, RZ, 0xc0, !PT ;  /* 0xffff0000a8127812 */ /* 0x000fe200078ec0ff */
[----:B------:R-:W-:Y:S01]  /*96e0*/  FMUL R3, R130, R25 ;  /* 0x0000001982037220 */ /* 0x000fe20000400000 */
[----:B------:R-:W-:Y:S01]  /*96f0*/  LOP3.LUT R16, R164, 0xffff0000, RZ, 0xc0, !PT ;  /* 0xffff0000a4107812 */ /* 0x000fe200078ec0ff */
[C---:B----4-:R-:W-:Y:S01]  /*9700*/  FMUL R4, R130.reuse, R26 ;  /* 0x0000001a82047220 */ /* 0x050fe20000400000 */
[----:B------:R-:W-:Y:S01]  /*9710*/  SHF.L.U32 R15, R165, 0x10, RZ ;  /* 0x00000010a50f7819 */ /* 0x000fe200000006ff */
[----:B------:R-:W-:Y:S01]  /*9720*/  FMUL R5, R130, R27 ;  /* 0x0000001b82057220 */ /* 0x000fe20000400000 */
[----:B------:R-:W-:Y:S01]  /*9730*/  SHF.L.U32 R17, R166, 0x10, RZ ;  /* 0x00000010a6117819 */ /* 0x000fe200000006ff */
[C---:B------:R-:W-:Y:S01]  /*9740*/  FFMA R3, R133.reuse, R18, R3 ;  /* 0x0000001285037223 */ /* 0x040fe20000000003 */
[----:B------:R-:W-:Y:S01]  /*9750*/  SHF.L.U32 R18, R170, 0x10, RZ ;  /* 0x00000010aa127819 */ /* 0x000fe200000006ff */
[C---:B------:R-:W-:Y:S01]  /*9760*/  FFMA R4, R133.reuse, R19, R4 ;  /* 0x0000001385047223 */ /* 0x040fe20000000004 */
[----:B------:R-:W-:Y:S01]  /*9770*/  SHF.L.U32 R19, R164, 0x10, RZ ;  /* 0x00000010a4137819 */ /* 0x000fe200000006ff */
[----:B------:R-:W-:Y:S01]  /*9780*/  FFMA R5, R133, R20, R5 ;  /* 0x0000001485057223 */ /* 0x000fe20000000005 */
[----:B------:R-:W-:Y:S01]  /*9790*/  LOP3.LUT R20, R170, 0xffff0000, RZ, 0xc0, !PT ;  /* 0xffff0000aa147812 */ /* 0x000fe200078ec0ff */
[C---:B------:R-:W-:Y:S01]  /*97a0*/  FMUL R6, R130.reuse, R28 ;  /* 0x0000001c82067220 */ /* 0x040fe20000400000 */
[----:B------:R-:W-:Y:S01]  /*97b0*/  F2FP.BF16.F32.PACK_AB R88, R3, R0 ;  /* 0x000000000358723e */ /* 0x000fe200000010ff */
[C---:B------:R-:W-:Y:S01]  /*97c0*/  FMUL R7, R130.reuse, R29 ;  /* 0x0000001d82077220 */ /* 0x040fe20000400000 */
[----:B------:R-:W-:Y:S01]  /*97d0*/  F2FP.BF16.F32.PACK_AB R89, R5, R4 ;  /* 0x000000040559723e */ /* 0x000fe200000010ff */
[----:B------:R-:W-:Y:S01]  /*97e0*/  FFMA R6, R133, R18, R6 ;  /* 0x0000001285067223 */ /* 0x000fe20000000006 */
[----:B------:R-:W-:Y:S01]  /*97f0*/  SHF.L.U32 R18, R171, 0x10, RZ ;  /* 0x00000010ab127819 */ /* 0x000fe200000006ff */
[----:B------:R-:W-:Y:S01]  /*9800*/  FFMA R7, R133, R20, R7 ;  /* 0x0000001485077223 */ /* 0x000fe20000000007 */
[----:B------:R-:W-:Y:S01]  /*9810*/  LOP3.LUT R20, R171, 0xffff0000, RZ, 0xc0, !PT ;  /* 0xffff0000ab147812 */ /* 0x000fe200078ec0ff */
[C---:B------:R-:W-:Y:S01]  /*9820*/  FMUL R8, R130.reuse, R30 ;  /* 0x0000001e82087220 */ /* 0x040fe20000400000 */
[----:B------:R-:W-:Y:S01]  /*9830*/  ISETP.NE.AND P2, PT, R195, RZ, PT ;  /* 0x000000ffc300720c */ /* 0x000fe20003f45270 */
[----:B------:R-:W-:Y:S01]  /*9840*/  FMUL R9, R130, R31 ;  /* 0x0000001f82097220 */ /* 0x000fe20000400000 */
[----:B------:R-:W-:Y:S01]  /*9850*/  F2FP.BF16.F32.PACK_AB R90, R7, R6 ;  /* 0x00000006075a723e */ /* 0x000fe200000010ff */
[----:B------:R-:W-:Y:S01]  /*9860*/  UIADD3 UR4, UPT, UPT, UR45, 0xe8, URZ ;  /* 0x000000e82d047890 */ /* 0x000fe2000fffe0ff */
[----:B------:R-:W-:Y:S01]  /*9870*/  ISETP.NE.AND P0, PT, R192, RZ, PT ;  /* 0x000000ffc000720c */ /* 0x000fe20003f05270 */
[----:B------:R-:W-:Y:S01]  /*9880*/  FFMA R8, R133, R18, R8 ;  /* 0x0000001285087223 */ /* 0x000fe20000000008 */
[----:B------:R-:W-:Y:S01]  /*9890*/  LOP3.LUT R18, R165, 0xffff0000, RZ, 0xc0, !PT ;  /* 0xffff0000a5127812 */ /* 0x000fe200078ec0ff */
[----:B------:R-:W-:Y:S01]  /*98a0*/  FFMA R9, R133, R20, R9 ;  /* 0x0000001485097223 */ /* 0x000fe20000000009 */
[----:B------:R-:W-:Y:S01]  /*98b0*/  LOP3.LUT R20, R167, 0xffff0000, RZ, 0xc0, !PT ;  /* 0xffff0000a7147812 */ /* 0x000fe200078ec0ff */
[----:B-1----:R-:W-:Y:S01]  /*98c0*/  UPRMT UR4, UR5, 0x654, UR4 ;  /* 0x0000065405047896 */ /* 0x002fe20008000004 */
[----:B------:R-:W-:Y:S01]  /*98d0*/  NOP ;  /* 0x0000000000007918 */ /* 0x000fe20000000000 */
[C---:B------:R-:W-:Y:S01]  /*98e0*/  FMUL R10, R130.reuse, R32 ;  /* 0x00000020820a7220 */ /* 0x040fe20000400000 */
[----:B------:R-:W-:Y:S01]  /*98f0*/  F2FP.BF16.F32.PACK_AB R91, R9, R8 ;  /* 0x00000008095b723e */ /* 0x000fe200000010ff */
[C---:B------:R-:W-:Y:S01]  /*9900*/  FMUL R11, R130.reuse, R33 ;  /* 0x00000021820b7220 */ /* 0x040fe20000400000 */
[C---:B------:R-:W-:Y:S01]  /*9910*/  FMUL R12, R130.reuse, R34 ;  /* 0x00000022820c7220 */ /* 0x040fe20000400000 */
[----:B------:R-:W-:Y:S01]  /*9920*/  FMUL R13, R130, R35 ;  /* 0x00000023820d7220 */ /* 0x000fe20000400000 */
[----:B------:R-:W-:Y:S01]  /*9930*/  FFMA R10, R133, R19, R10 ;  /* 0x00000013850a7223 */ /* 0x000fe2000000000a */
[----:B------:R-:W-:Y:S01]  /*9940*/  SHF.L.U32 R19, R167, 0x10, RZ ;  /* 0x00000010a7137819 */ /* 0x000fe200000006ff */
[----:B------:R-:W-:Y:S01]  /*9950*/  SYNCS.ARRIVE.TRANS64.RED.A1T0 RZ, [UR4], RZ ;  /* 0x000000ffffff79a7 */ /* 0x000fe20008100404 */
[----:B------:R1:W-:Y:S01]  /*9960*/  @!P1 STS.128 [R191+0x2000], R88 ;  /* 0x00200058bf009388 */ /* 0x0003e20000000c00 */
[C---:B------:R-:W-:Y:S01]  /*9970*/  FFMA R11, R133.reuse, R16, R11 ;  /* 0x00000010850b7223 */ /* 0x040fe2000000000b */
[C---:B------:R-:W-:Y:S01]  /*9980*/  FFMA R12, R133.reuse, R15, R12 ;  /* 0x0000000f850c7223 */ /* 0x040fe2000000000c */
[----:B------:R-:W-:Y:S01]  /*9990*/  FFMA R13, R133, R18, R13 ;  /* 0x00000012850d7223 */ /* 0x000fe2000000000d */
[----:B------:R-:W-:Y:S01]  /*99a0*/  LOP3.LUT R18, R166, 0xffff0000, RZ, 0xc0, !PT ;  /* 0xffff0000a6127812 */ /* 0x000fe200078ec0ff */
[C---:B------:R-:W-:Y:S01]  /*99b0*/  FMUL R14, R130.reuse, R36 ;  /* 0x00000024820e7220 */ /* 0x040fe20000400000 */
[----:B------:R-:W-:Y:S01]  /*99c0*/  F2FP.BF16.F32.PACK_AB R92, R11, R10 ;  /* 0x0000000a0b5c723e */ /* 0x000fe200000010ff */
[----:B------:R-:W-:Y:S01]  /*99d0*/  FMUL R15, R130, R37 ;  /* 0x00000025820f7220 */ /* 0x000fe20000400000 */
[----:B------:R-:W-:Y:S01]  /*99e0*/  SHF.L.U32 R11, R160, 0x10, RZ ;  /* 0x00000010a00b7819 */ /* 0x000fe200000006ff */
[----:B------:R-:W-:Y:S01]  /*99f0*/  FFMA R14, R133, R17, R14 ;  /* 0x00000011850e7223 */ /* 0x000fe2000000000e */
[----:B------:R-:W-:Y:S01]  /*9a00*/  F2FP.BF16.F32.PACK_AB R93, R13, R12 ;  /* 0x0000000c0d5d723e */ /* 0x000fe200000010ff */
[----:B------:R-:W-:Y:S01]  /*9a10*/  FMUL R16, R130, R38 ;  /* 0x0000002682107220 */ /* 0x000fe20000400000 */
[----:B------:R-:W-:Y:S01]  /*9a20*/  LOP3.LUT R12, R160, 0xffff0000, RZ, 0xc0, !PT ;  /* 0xffff0000a00c7812 */ /* 0x000fe200078ec0ff */
[----:B------:R-:W-:Y:S01]  /*9a30*/  FMUL R17, R130, R39 ;  /* 0x0000002782117220 */ /* 0x000fe20000400000 */
[----:B------:R-:W-:Y:S01]  /*9a40*/  SHF.L.U32 R13, R161, 0x10, RZ ;  /* 0x00000010a10d7819 */ /* 0x000fe200000006ff */
[C---:B------:R-:W-:Y:S01]  /*9a50*/  FFMA R15, R133.reuse, R18, R15 ;  /* 0x00000012850f7223 */ /* 0x040fe2000000000f */
[----:B------:R-:W-:Y:S01]  /*9a60*/  LOP3.LUT R18, R158, 0xffff0000, RZ, 0xc0, !PT ;  /* 0xffff00009e127812 */ /* 0x000fe200078ec0ff */
[C---:B------:R-:W-:Y:S01]  /*9a70*/  FFMA R16, R133.reuse, R19, R16 ;  /* 0x0000001385107223 */ /* 0x040fe20000000010 */
[C---:B------:R-:W-:Y:S01]  /*9a80*/  FMUL R8, R130.reuse, R40 ;  /* 0x0000002882087220 */ /* 0x040fe20000400000 */
[----:B------:R-:W-:Y:S01]  /*9a90*/  FFMA R17, R133, R20, R17 ;  /* 0x0000001485117223 */ /* 0x000fe20000000011 */
[----:B------:R-:W-:Y:S01]  /*9aa0*/  F2FP.BF16.F32.PACK_AB R94, R15, R14 ;  /* 0x0000000e0f5e723e */ /* 0x000fe200000010ff */
[C---:B------:R-:W-:Y:S01]  /*9ab0*/  FMUL R9, R130.reuse, R41 ;  /* 0x0000002982097220 */ /* 0x040fe20000400000 */
[----:B------:R-:W-:Y:S01]  /*9ac0*/  LOP3.LUT R14, R161, 0xffff0000, RZ, 0xc0, !PT ;  /* 0xffff0000a10e7812 */ /* 0x000fe200078ec0ff */
[----:B------:R-:W-:Y:S01]  /*9ad0*/  FFMA R8, R133, R11, R8 ;  /* 0x0000000b85087223 */ /* 0x000fe20000000008 */
[----:B------:R-:W-:Y:S01]  /*9ae0*/  F2FP.BF16.F32.PACK_AB R95, R17, R16 ;  /* 0x00000010115f723e */ /* 0x000fe200000010ff */
[----:B------:R-:W-:Y:S01]  /*9af0*/  FMUL R10, R130, R42 ;  /* 0x0000002a820a7220 */ /* 0x000fe20000400000 */
[----:B------:R-:W-:Y:S01]  /*9b00*/  SHF.L.U32 R15, R162, 0x10, RZ ;  /* 0x00000010a20f7819 */ /* 0x000fe200000006ff */
[----:B------:R-:W-:Y:S01]  /*9b10*/  FMUL R11, R130, R43 ;  /* 0x0000002b820b7220 */ /* 0x000fe20000400000 */
[----:B------:R-:W-:Y:S01]  /*9b20*/  LOP3.LUT R16, R157, 0xffff0000, RZ, 0xc0, !PT ;  /* 0xffff00009d107812 */ /* 0x000fe200078ec0ff */
[----:B------:R-:W-:Y:S01]  /*9b30*/  FFMA R9, R133, R12, R9 ;  /* 0x0000000c85097223 */ /* 0x000fe20000000009 */
[----:B------:R-:W-:Y:S01]  /*9b40*/  SHF.L.U32 R17, R159, 0x10, RZ ;  /* 0x000000109f117819 */ /* 0x000fe200000006ff */
[----:B------:R-:W-:Y:S01]  /*9b50*/  FFMA R10, R133, R13, R10 ;  /* 0x0000000d850a7223 */ /* 0x000fe2000000000a */
[----:B------:R-:W-:Y:S01]  /*9b60*/  LOP3.LUT R20, R159, 0xffff0000, RZ, 0xc0, !PT ;  /* 0xffff00009f147812 */ /* 0x000fe200078ec0ff */
[----:B------:R-:W-:Y:S01]  /*9b70*/  FFMA R11, R133, R14, R11 ;  /* 0x0000000e850b7223 */ /* 0x000fe2000000000b */
[----:B------:R-:W-:Y:S01]  /*9b80*/  LOP3.LUT R14, R162, 0xffff0000, RZ, 0xc0, !PT ;  /* 0xffff0000a20e7812 */ /* 0x000fe200078ec0ff */
[C---:B------:R-:W-:Y:S01]  /*9b90*/  FMUL R12, R130.reuse, R44 ;  /* 0x0000002c820c7220 */ /* 0x040fe20000400000 */
[----:B-1----:R-:W-:Y:S01]  /*9ba0*/  F2FP.BF16.F32.PACK_AB R88, R9, R8 ;  /* 0x000000080958723e */ /* 0x002fe200000010ff */
[----:B------:R1:W-:Y:S01]  /*9bb0*/  @!P1 STS.128 [R199+0x2010], R92 ;  /* 0x0020105cc7009388 */ /* 0x0003e20000000c00 */
[----:B------:R-:W-:Y:S01]  /*9bc0*/  F2FP.BF16.F32.PACK_AB R89, R11, R10 ;  /* 0x0000000a0b59723e */ /* 0x000fe200000010ff */
[----:B------:R-:W-:Y:S01]  /*9bd0*/  FMUL R13, R130, R45 ;  /* 0x0000002d820d7220 */ /* 0x000fe20000400000 */
[----:B------:R-:W-:Y:S01]  /*9be0*/  SHF.L.U32 R11, R163, 0x10, RZ ;  /* 0x00000010a30b7819 */ /* 0x000fe200000006ff */
[C---:B------:R-:W-:Y:S01]  /*9bf0*/  FFMA R12, R133.reuse, R15, R12 ;  /* 0x0000000f850c7223 */ /* 0x040fe2000000000c */
[----:B------:R-:W-:Y:S01]  /*9c00*/  SHF.L.U32 R15, R156, 0x10, RZ ;  /* 0x000000109c0f7819 */ /* 0x000fe200000006ff */
[----:B------:R-:W-:Y:S01]  /*9c10*/  FFMA R13, R133, R14, R13 ;  /* 0x0000000e850d7223 */ /* 0x000fe2000000000d */
[----:B------:R-:W-:Y:S01]  /*9c20*/  LOP3.LUT R14, R163, 0xffff0000, RZ, 0xc0, !PT ;  /* 0xffff0000a30e7812 */ /* 0x000fe200078ec0ff */
[C---:B------:R-:W-:Y:S01]  /*9c30*/  FMUL R8, R130.reuse, R46 ;  /* 0x0000002e82087220 */ /* 0x040fe20000400000 */
[C---:B------:R-:W-:Y:S01]  /*9c40*/  FMUL R9, R130.reuse, R47 ;  /* 0x0000002f82097220 */ /* 0x040fe20000400000 */
[----:B------:R-:W-:Y:S01]  /*9c50*/  FMUL R10, R130, R48 ;  /* 0x00000030820a7220 */ /* 0x000fe20000400000 */
[----:B------:R-:W-:Y:S01]  /*9c60*/  F2FP.BF16.F32.PACK_AB R90, R13, R12 ;  /* 0x0000000c0d5a723e */ /* 0x000fe200000010ff */
[C---:B------:R-:W-:Y:S01]  /*9c70*/  FFMA R8, R133.reuse, R11, R8 ;  /* 0x0000000b85087223 */ /* 0x040fe20000000008 */
[C---:B------:R-:W-:Y:S01]  /*9c80*/  FFMA R9, R133.reuse, R14, R9 ;  /* 0x0000000e85097223 */ /* 0x040fe20000000009 */
[----:B------:R-:W-:Y:S01]  /*9c90*/  LOP3.LUT R14, R156, 0xffff0000, RZ, 0xc0, !PT ;  /* 0xffff00009c0e7812 */ /* 0x000fe200078ec0ff */
[----:B------:R-:W-:Y:S01]  /*9ca0*/  FFMA R10, R133, R15, R10 ;  /* 0x0000000f850a7223 */ /* 0x000fe2000000000a */
[----:B------:R-:W-:Y:S01]  /*9cb0*/  SHF.L.U32 R15, R157, 0x10, RZ ;  /* 0x000000109d0f7819 */ /* 0x000fe200000006ff */
[C---:B------:R-:W-:Y:S01]  /*9cc0*/  FMUL R11, R130.reuse, R49 ;  /* 0x00000031820b7220 */ /* 0x040fe20000400000 */
[----:B------:R-:W-:Y:S01]  /*9cd0*/  F2FP.BF16.F32.PACK_AB R91, R9, R8 ;  /* 0x00000008095b723e */ /* 0x000fe200000010ff */
[C---:B------:R-:W-:Y:S01]  /*9ce0*/  FMUL R12, R130.reuse, R50 ;  /* 0x00000032820c7220 */ /* 0x040fe20000400000 */
[C---:B------:R-:W-:Y:S01]  /*9cf0*/  FMUL R13, R130.reuse, R51 ;  /* 0x00000033820d7220 */ /* 0x040fe20000400000 */
[C---:B------:R-:W-:Y:S01]  /*9d00*/  FFMA R11, R133.reuse, R14, R11 ;  /* 0x0000000e850b7223 */ /* 0x040fe2000000000b */
[----:B------:R-:W-:Y:S01]  /*9d10*/  FMUL R8, R130, R52 ;  /* 0x0000003482087220 */ /* 0x000fe20000400000 */
[C---:B------:R-:W-:Y:S01]  /*9d20*/  FFMA R12, R133.reuse, R15, R12 ;  /* 0x0000000f850c7223 */ /* 0x040fe2000000000c */
[C---:B------:R-:W-:Y:S01]  /*9d30*/  FFMA R13, R133.reuse, R16, R13 ;  /* 0x00000010850d7223 */ /* 0x040fe2000000000d */
[----:B------:R-:W-:Y:S01]  /*9d40*/  SHF.L.U32 R16, R158, 0x10, RZ ;  /* 0x000000109e107819 */ /* 0x000fe200000006ff */
[C---:B------:R-:W-:Y:S01]  /*9d50*/  FMUL R9, R130.reuse, R53 ;  /* 0x0000003582097220 */ /* 0x040fe20000400000 */
[C---:B------:R-:W-:Y:S01]  /*9d60*/  FMUL R14, R130.reuse, R54 ;  /* 0x00000036820e7220 */ /* 0x040fe20000400000 */
[----:B------:R-:W-:Y:S01]  /*9d70*/  FMUL R15, R130, R55 ;  /* 0x00000037820f7220 */ /* 0x000fe20000400000 */
[----:B------:R3:W-:Y:S01]  /*9d80*/  @!P1 STS.128 [R197+0x2020], R88 ;  /* 0x00202058c5009388 */ /* 0x0007e20000000c00 */
[----:B------:R-:W-:Y:S01]  /*9d90*/  FFMA R8, R133, R16, R8 ;  /* 0x0000001085087223 */ /* 0x000fe20000000008 */
[----:B-1----:R-:W-:Y:S01]  /*9da0*/  F2FP.BF16.F32.PACK_AB R93, R13, R12 ;  /* 0x0000000c0d5d723e */ /* 0x002fe200000010ff */
[C---:B------:R-:W-:Y:S01]  /*9db0*/  FFMA R9, R133.reuse, R18, R9 ;  /* 0x0000001285097223 */ /* 0x040fe20000000009 */
[C---:B------:R-:W-:Y:S01]  /*9dc0*/  LOP3.LUT R12, R152.reuse, 0xffff0000, RZ, 0xc0, !PT ;  /* 0xffff0000980c7812 */ /* 0x040fe200078ec0ff */
[C---:B------:R-:W-:Y:S01]  /*9dd0*/  FFMA R14, R133.reuse, R17, R14 ;  /* 0x00000011850e7223 */ /* 0x040fe2000000000e */
[----:B------:R-:W-:Y:S01]  /*9de0*/  SHF.L.U32 R17, R152, 0x10, RZ ;  /* 0x0000001098117819 */ /* 0x000fe200000006ff */
[----:B------:R-:W-:Y:S01]  /*9df0*/  FFMA R15, R133, R20, R15 ;  /* 0x00000014850f7223 */ /* 0x000fe2000000000f */
[----:B------:R-:W-:Y:S01]  /*9e00*/  F2FP.BF16.F32.PACK_AB R94, R9, R8 ;  /* 0x00000008095e723e */ /* 0x000fe200000010ff */
        /* <DEDUP_REMOVED lines=8> */
[----:B------:R-:W-:Y:S01]  /*9e90*/  FMUL R9, R130, R58 ;  /* 0x0000003a82097220 */ /* 0x000fe20000400000 */
[----:B------:R-:W-:Y:S01]  /*9ea0*/  SHF.L.U32 R18, R154, 0x10, RZ ;  /* 0x000000109a127819 */ /* 0x000fe200000006ff */
[----:B------:R-:W-:Y:S01]  /*9eb0*/  FMUL R10, R130, R59 ;  /* 0x0000003b820a7220 */ /* 0x000fe20000400000 */
[----:B------:R-:W-:Y:S01]  /*9ec0*/  LOP3.LUT R15, R154, 0xffff0000, RZ, 0xc0, !PT ;  /* 0xffff00009a0f7812 */ /* 0x000fe200078ec0ff */
[----:B------:R-:W-:Y:S01]  /*9ed0*/  FMUL R11, R130, R60 ;  /* 0x0000003c820b7220 */ /* 0x000fe20000400000 */
[----:B------:R-:W-:Y:S01]  /*9ee0*/  LOP3.LUT R17, R155, 0xffff0000, RZ, 0xc0, !PT ;  /* 0xffff00009b117812 */ /* 0x000fe200078ec0ff */
[C---:B------:R-:W-:Y:S01]  /*9ef0*/  FFMA R9, R133.reuse, R14, R9 ;  /* 0x0000000e85097223 */ /* 0x040fe20000000009 */
[----:B------:R-:W-:Y:S01]  /*9f00*/  F2FP.BF16.F32.PACK_AB R96, R8, R16 ;  /* 0x000000100860723e */ /* 0x000fe200000010ff */
[----:B------:R-:W-:Y:S01]  /*9f10*/  FFMA R10, R133, R13, R10 ;  /* 0x0000000d850a7223 */ /* 0x000fe2000000000a */
[----:B------:R-:W-:Y:S01]  /*9f20*/  LOP3.LUT R16, R141, 0xffff0000, RZ, 0xc0, !PT ;  /* 0xffff00008d107812 */ /* 0x000fe200078ec0ff */
[C---:B------:R-:W-:Y:S01]  /*9f30*/  FMUL R12, R130.reuse, R61 ;  /* 0x0000003d820c7220 */ /* 0x040fe20000400000 */
[----:B------:R-:W-:Y:S01]  /*9f40*/  LOP3.LUT R20, R147, 0xffff0000, RZ, 0xc0, !PT ;  /* 0xffff000093147812 */ /* 0x000fe200078ec0ff */
[----:B------:R-:W-:Y:S01]  /*9f50*/  FFMA R11, R133, R18, R11 ;  /* 0x00000012850b7223 */ /* 0x000fe2000000000b */
[----:B------:R-:W-:Y:S01]  /*9f60*/  SHF.L.U32 R18, R155, 0x10, RZ ;  /* 0x000000109b127819 */ /* 0x000fe200000006ff */
[----:B------:R-:W-:Y:S01]  /*9f70*/  FMUL R13, R130, R62 ;  /* 0x0000003e820d7220 */ /* 0x000fe20000400000 */
[----:B------:R-:W-:Y:S01]  /*9f80*/  F2FP.BF16.F32.PACK_AB R97, R10, R9 ;  /* 0x000000090a61723e */ /* 0x000fe200000010ff */
[C---:B------:R-:W-:Y:S01]  /*9f90*/  FFMA R12, R133.reuse, R15, R12 ;  /* 0x0000000f850c7223 */ /* 0x040fe2000000000c */
[----:B------:R-:W-:Y:S01]  /*9fa0*/  SHF.L.U32 R15, R150, 0x10, RZ ;  /* 0x00000010960f7819 */ /* 0x000fe200000006ff */
[----:B------:R-:W-:Y:S01]  /*9fb0*/  FMUL R14, R130, R63 ;  /* 0x0000003f820e7220 */ /* 0x000fe20000400000 */
[----:B------:R-:W-:Y:S01]  /*9fc0*/  FFMA R13, R133, R18, R13 ;  /* 0x00000012850d7223 */ /* 0x000fe2000000000d */
[----:B------:R-:W-:Y:S01]  /*9fd0*/  LOP3.LUT R18, R145, 0xffff0000, RZ, 0xc0, !PT ;  /* 0xffff000091127812 */ /* 0x000fe200078ec0ff */
[----:B------:R1:W-:Y:S01]  /*9fe0*/  @!P1 STS.128 [R196+0x2010], R92 ;  /* 0x0020105cc4009388 */ /* 0x0003e20000000c00 */
[----:B------:R-:W-:Y:S01]  /*9ff0*/  F2FP.BF16.F32.PACK_AB R98, R12, R11 ;  /* 0x0000000b0c62723e */ /* 0x000fe200000010ff */
[C---:B------:R-:W-:Y:S01]  /*a000*/  FFMA R14, R133.reuse, R17, R14 ;  /* 0x00000011850e7223 */ /* 0x040fe2000000000e */
[----:B------:R-:W-:Y:S01]  /*a010*/  SHF.L.U32 R11, R148, 0x10, RZ ;  /* 0x00000010940b7819 */ /* 0x000fe200000006ff */
[----:B------:R-:W-:Y:S01]  /*a020*/  FMUL R8, R130, R64 ;  /* 0x0000004082087220 */ /* 0x000fe20000400000 */
[----:B------:R-:W-:Y:S01]  /*a030*/  LOP3.LUT R12, R148, 0xffff0000, RZ, 0xc0, !PT ;  /* 0xffff0000940c7812 */ /* 0x000fe200078ec0ff */
[----:B------:R-:W-:Y:S01]  /*a040*/  FMUL R9, R130, R65 ;  /* 0x0000004182097220 */ /* 0x000fe20000400000 */
[----:B------:R-:W-:Y:S01]  /*a050*/  F2FP.BF16.F32.PACK_AB R99, R14, R13 ;  /* 0x0000000d0e63723e */ /* 0x000fe200000010ff */
[----:B------:R-:W-:Y:S01]  /*a060*/  FFMA R8, R133, R11, R8 ;  /* 0x0000000b85087223 */ /* 0x000fe20000000008 */
[----:B------:R-:W-:Y:S01]  /*a070*/  SHF.L.U32 R13, R149, 0x10, RZ ;  /* 0x00000010950d7819 */ /* 0x000fe200000006ff */
[----:B------:R-:W-:Y:S01]  /*a080*/  FFMA R9, R133, R12, R9 ;  /* 0x0000000c85097223 */ /* 0x000fe20000000009 */
[----:B------:R-:W-:Y:S01]  /*a090*/  LOP3.LUT R14, R149, 0xffff0000, RZ, 0xc0, !PT ;  /* 0xffff0000950e7812 */ /* 0x000fe200078ec0ff */
[C---:B------:R-:W-:Y:S01]  /*a0a0*/  FMUL R10, R130.reuse, R66 ;  /* 0x00000042820a7220 */ /* 0x040fe20000400000 */
[----:B------:R-:W-:Y:S01]  /*a0b0*/  SHF.L.U32 R17, R147, 0x10, RZ ;  /* 0x0000001093117819 */ /* 0x000fe200000006ff */
[C---:B------:R-:W-:Y:S01]  /*a0c0*/  FMUL R11, R130.reuse, R67 ;  /* 0x00000043820b7220 */ /* 0x040fe20000400000 */
[----:B---3--:R-:W-:Y:S01]  /*a0d0*/  F2FP.BF16.F32.PACK_AB R88, R9, R8 ;  /* 0x000000080958723e */ /* 0x008fe200000010ff */
[C---:B------:R-:W-:Y:S01]  /*a0e0*/  FFMA R10, R133.reuse, R13, R10 ;  /* 0x0000000d850a7223 */ /* 0x040fe2000000000a */
[----:B------:R-:W-:Y:S01]  /*a0f0*/  FMUL R12, R130, R68 ;  /* 0x00000044820c7220 */ /* 0x000fe20000400000 */
[C---:B------:R-:W-:Y:S01]  /*a100*/  FFMA R11, R133.reuse, R14, R11 ;  /* 0x0000000e850b7223 */ /* 0x040fe2000000000b */
[----:B------:R-:W-:Y:S01]  /*a110*/  LOP3.LUT R14, R150, 0xffff0000, RZ, 0xc0, !PT ;  /* 0xffff0000960e7812 */ /* 0x000fe200078ec0ff */
[C---:B------:R-:W-:Y:S01]  /*a120*/  FMUL R13, R130.reuse, R69 ;  /* 0x00000045820d7220 */ /* 0x040fe20000400000 */
[----:B------:R3:W-:Y:S01]  /*a130*/  @!P1 STS.128 [R191+0x3000], R96 ;  /* 0x00300060bf009388 */ /* 0x0007e20000000c00 */
[----:B------:R-:W-:Y:S01]  /*a140*/  FFMA R12, R133, R15, R12 ;  /* 0x0000000f850c7223 */ /* 0x000fe2000000000c */
[----:B------:R-:W-:Y:S01]  /*a150*/  F2FP.BF16.F32.PACK_AB R89, R11, R10 ;  /* 0x0000000a0b59723e */ /* 0x000fe200000010ff */
[----:B------:R-:W-:Y:S01]  /*a160*/  FFMA R13, R133, R14, R13 ;  /* 0x0000000e850d7223 */ /* 0x000fe2000000000d */
[C---:B------:R-:W-:Y:S01]  /*a170*/  SHF.L.U32 R11, R151.reuse, 0x10, RZ ;  /* 0x00000010970b7819 */ /* 0x040fe200000006ff */
[C---:B------:R-:W-:Y:S01]  /*a180*/  FMUL R8, R130.reuse, R70 ;  /* 0x0000004682087220 */ /* 0x040fe20000400000 */
[----:B------:R-:W-:Y:S01]  /*a190*/  LOP3.LUT R14, R151, 0xffff0000, RZ, 0xc0, !PT ;  /* 0xffff0000970e7812 */ /* 0x000fe200078ec0ff */
[----:B------:R-:W-:Y:S01]  /*a1a0*/  FMUL R9, R130, R71 ;  /* 0x0000004782097220 */ /* 0x000fe20000400000 */
[----:B------:R-:W-:Y:S01]  /*a1b0*/  SHF.L.U32 R15, R140, 0x10, RZ ;  /* 0x000000108c0f7819 */ /* 0x000fe200000006ff */
        /* <DEDUP_REMOVED lines=10> */
[----:B------:R-:W-:Y:S01]  /*a260*/  FMUL R13, R130, R75 ;  /* 0x0000004b820d7220 */ /* 0x000fe20000400000 */
[C---:B------:R-:W-:Y:S01]  /*a270*/  FFMA R11, R133.reuse, R14, R11 ;  /* 0x0000000e850b7223 */ /* 0x040fe2000000000b */
[----:B------:R-:W-:Y:S01]  /*a280*/  SHF.L.U32 R14, R142, 0x10, RZ ;  /* 0x000000108e0e7819 */ /* 0x000fe200000006ff */
[C---:B------:R-:W-:Y:S01]  /*a290*/  FFMA R12, R133.reuse, R15, R12 ;  /* 0x0000000f850c7223 */ /* 0x040fe2000000000c */
[----:B------:R-:W-:Y:S01]  /*a2a0*/  SHF.L.U32 R15, R144, 0x10, RZ ;  /* 0x00000010900f7819 */ /* 0x000fe200000006ff */
[----:B------:R-:W-:Y:S01]  /*a2b0*/  FFMA R13, R133, R16, R13 ;  /* 0x00000010850d7223 */ /* 0x000fe2000000000d */
[----:B------:R-:W-:Y:S01]  /*a2c0*/  LOP3.LUT R16, R142, 0xffff0000, RZ, 0xc0, !PT ;  /* 0xffff00008e107812 */ /* 0x000fe200078ec0ff */
[----:B------:R4:W-:Y:S01]  /*a2d0*/  @!P1 STS.128 [R199+0x3010], R88 ;  /* 0x00301058c7009388 */ /* 0x0009e20000000c00 */
[----:B-1----:R-:W-:Y:S01]  /*a2e0*/  F2FP.BF16.F32.PACK_AB R92, R11, R10 ;  /* 0x0000000a0b5c723e */ /* 0x002fe200000010ff */
[C---:B------:R-:W-:Y:S01]  /*a2f0*/  FMUL R8, R130.reuse, R76 ;  /* 0x0000004c82087220 */ /* 0x040fe20000400000 */
[----:B------:R-:W-:Y:S01]  /*a300*/  F2FP.BF16.F32.PACK_AB R93, R13, R12 ;  /* 0x0000000c0d5d723e */ /* 0x000fe200000010ff */
[C---:B------:R-:W-:Y:S01]  /*a310*/  FMUL R9, R130.reuse, R77 ;  /* 0x0000004d82097220 */ /* 0x040fe20000400000 */
[----:B------:R-:W-:Y:S01]  /*a320*/  SHF.L.U32 R13, R143, 0x10, RZ ;  /* 0x000000108f0d7819 */ /* 0x000fe200000006ff */
[----:B------:R-:W-:Y:S01]  /*a330*/  FFMA R8, R133, R14, R8 ;  /* 0x0000000e85087223 */ /* 0x000fe20000000008 */
[----:B------:R-:W-:Y:S01]  /*a340*/  LOP3.LUT R14, R143, 0xffff0000, RZ, 0xc0, !PT ;  /* 0xffff00008f0e7812 */ /* 0x000fe200078ec0ff */
[----:B------:R-:W1:Y:S01]  /*a350*/  S2R R201, SR_CgaCtaId ;  /* 0x0000000000c97919 */ /* 0x000e620000008800 */
[C---:B------:R-:W-:Y:S01]  /*a360*/  FMUL R10, R130.reuse, R78 ;  /* 0x0000004e820a7220 */ /* 0x040fe20000400000 */
[----:B------:R-:W-:Y:S01]  /*a370*/  FFMA R9, R133, R16, R9 ;  /* 0x0000001085097223 */ /* 0x000fe20000000009 */
[----:B------:R-:W-:Y:S01]  /*a380*/  SHF.L.U32 R16, R145, 0x10, RZ ;  /* 0x0000001091107819 */ /* 0x000fe200000006ff */
[C---:B------:R-:W-:Y:S01]  /*a390*/  FMUL R11, R130.reuse, R79 ;  /* 0x0000004f820b7220 */ /* 0x040fe20000400000 */
[----:B------:R-:W-:Y:S01]  /*a3a0*/  FFMA R10, R133, R13, R10 ;  /* 0x0000000d850a7223 */ /* 0x000fe2000000000a */
[----:B------:R-:W-:Y:S01]  /*a3b0*/  FMUL R12, R130, R80 ;  /* 0x00000050820c7220 */ /* 0x000fe20000400000 */
[----:B------:R-:W-:Y:S01]  /*a3c0*/  F2FP.BF16.F32.PACK_AB R94, R9, R8 ;  /* 0x00000008095e723e */ /* 0x000fe200000010ff */
[C---:B------:R-:W-:Y:S01]  /*a3d0*/  FFMA R11, R133.reuse, R14, R11 ;  /* 0x0000000e850b7223 */ /* 0x040fe2000000000b */
[----:B------:R-:W-:Y:S01]  /*a3e0*/  LOP3.LUT R14, R144, 0xffff0000, RZ, 0xc0, !PT ;  /* 0xffff0000900e7812 */ /* 0x000fe200078ec0ff */
[C---:B------:R-:W-:Y:S01]  /*a3f0*/  FMUL R8, R130.reuse, R81 ;  /* 0x0000005182087220 */ /* 0x040fe20000400000 */
[C---:B------:R-:W-:Y:S01]  /*a400*/  FMUL R9, R130.reuse, R82 ;  /* 0x0000005282097220 */ /* 0x040fe20000400000 */
[----:B------:R-:W-:Y:S01]  /*a410*/  FMUL R13, R130, R83 ;  /* 0x00000053820d7220 */ /* 0x000fe20000400000 */
[C---:B------:R-:W-:Y:S01]  /*a420*/  FFMA R12, R133.reuse, R15, R12 ;  /* 0x0000000f850c7223 */ /* 0x040fe2000000000c */
[C---:B------:R-:W-:Y:S01]  /*a430*/  FFMA R8, R133.reuse, R14, R8 ;  /* 0x0000000e85087223 */ /* 0x040fe20000000008 */
[----:B------:R-:W-:Y:S01]  /*a440*/  FFMA R9, R133, R16, R9 ;  /* 0x0000001085097223 */ /* 0x000fe20000000009 */
[----:B------:R-:W-:Y:S01]  /*a450*/  F2FP.BF16.F32.PACK_AB R95, R11, R10 ;  /* 0x0000000a0b5f723e */ /* 0x000fe200000010ff */
[C---:B------:R-:W-:Y:S01]  /*a460*/  FFMA R13, R133.reuse, R18, R13 ;  /* 0x00000012850d7223 */ /* 0x040fe2000000000d */
[----:B------:R-:W-:Y:S01]  /*a470*/  SHF.L.U32 R16, R146, 0x10, RZ ;  /* 0x0000001092107819 */ /* 0x000fe200000006ff */
[----:B------:R-:W-:Y:S01]  /*a480*/  FMUL R10, R130, R84 ;  /* 0x00000054820a7220 */ /* 0x000fe20000400000 */
[----:B------:R-:W-:Y:S01]  /*a490*/  LOP3.LUT R18, R146, 0xffff0000, RZ, 0xc0, !PT ;  /* 0xffff000092127812 */ /* 0x000fe200078ec0ff */
[----:B------:R4:W-:Y:S01]  /*a4a0*/  @!P1 STS.128 [R197+0x3020], R92 ;  /* 0x0030205cc5009388 */ /* 0x0009e20000000c00 */
[C---:B------:R-:W-:Y:S01]  /*a4b0*/  FMUL R11, R130.reuse, R85 ;  /* 0x00000055820b7220 */ /* 0x040fe20000400000 */
[C---:B------:R-:W-:Y:S01]  /*a4c0*/  FMUL R14, R130.reuse, R86 ;  /* 0x00000056820e7220 */ /* 0x040fe20000400000 */
[----:B------:R-:W-:Y:S01]  /*a4d0*/  FMUL R15, R130, R87 ;  /* 0x00000057820f7220 */ /* 0x000fe20000400000 */
[C---:B------:R-:W-:Y:S01]  /*a4e0*/  FFMA R10, R133.reuse, R16, R10 ;  /* 0x00000010850a7223 */ /* 0x040fe2000000000a */
[C---:B------:R-:W-:Y:S01]  /*a4f0*/  FFMA R11, R133.reuse, R18, R11 ;  /* 0x00000012850b7223 */ /* 0x040fe2000000000b */
[C---:B------:R-:W-:Y:S01]  /*a500*/  FFMA R14, R133.reuse, R17, R14 ;  /* 0x00000011850e7223 */ /* 0x040fe2000000000e */
[----:B------:R-:W-:Y:S01]  /*a510*/  FFMA R15, R133, R20, R15 ;  /* 0x00000014850f7223 */ /* 0x000fe2000000000f */
[----:B---3--:R-:W-:Y:S01]  /*a520*/  F2FP.BF16.F32.PACK_AB R96, R8, R12 ;  /* 0x0000000c0860723e */ /* 0x008fe200000010ff */
[----:B------:R-:W-:Y:S01]  /*a530*/  BSSY.RECONVERGENT B0, `(.L_x_129) ;  /* 0x0000021000007945 */ /* 0x000fe20003800200 */
[----:B------:R-:W-:Y:S02]  /*a540*/  F2FP.BF16.F32.PACK_AB R97, R13, R9 ;  /* 0x000000090d61723e */ /* 0x000fe400000010ff */
[----:B------:R-:W-:Y:S02]  /*a550*/  F2FP.BF16.F32.PACK_AB R98, R11, R10 ;  /* 0x0000000a0b62723e */ /* 0x000fe400000010ff */
[----:B------:R-:W-:Y:S02]  /*a560*/  F2FP.BF16.F32.PACK_AB R99, R15, R14 ;  /* 0x0000000e0f63723e */ /* 0x000fe400000010ff */
[----:B------:R-:W-:Y:S02]  /*a570*/  MOV R12, UR47 ;  /* 0x0000002f000c7c02 */ /* 0x000fe40008000f00 */
[----:B------:R-:W-:Y:S01]  /*a580*/  LEA R11, R138, UR45, 0x3 ;  /* 0x0000002d8a0b7c11 */ /* 0x000fe2000f8e18ff */
[----:B------:R4:W-:Y:S01]  /*a590*/  @!P1 STS.128 [R196+0x3010], R96 ;  /* 0x00301060c4009388 */ /* 0x0009e20000000c00 */
[----:B------:R-:W-:Y:S02]  /*a5a0*/  @P2 LEA R12, R12, UR45, 0x3 ;  /* 0x0000002d0c0c2c11 */ /* 0x000fe4000f8e18ff */
[----:B------:R-:W-:Y:S02]  /*a5b0*/  @P2 SHF.L.U32 R14, RZ, 0x1f, RZ ;  /* 0x0000001fff0e2819 */ /* 0x000fe400000006ff */
[----:B------:R-:W-:Y:S01]  /*a5c0*/  @P2 IADD3 R12, PT, PT, R12, 0x90, RZ ;  /* 0x000000900c0c2810 */ /* 0x000fe20007ffe0ff */
[----:B------:R-:W-:Y:S01]  /*a5d0*/  @!PT LDS RZ, [RZ] ;  /* 0x00000000fffff984 */ /* 0x000fe20000000800 */
[----:B------:R-:W-:Y:S01]  /*a5e0*/  @!PT LDS RZ, [RZ] ;  /* 0x00000000fffff984 */ /* 0x000fe20000000800 */
[----:B------:R-:W-:Y:S01]  /*a5f0*/  @!PT LDS RZ, [RZ] ;  /* 0x00000000fffff984 */ /* 0x000fe20000000800 */
[----:B------:R-:W-:Y:S01]  /*a600*/  @!PT LDS RZ, [RZ] ;  /* 0x00000000fffff984 */ /* 0x000fe20000000800 */
[----:B------:R3:W-:Y:S06]  /*a610*/  MEMBAR.ALL.CTA ;  /* 0x0000000000007992 */ /* 0x0007ec0000008000 */
[----:B---3--:R-:W3:Y:S01]  /*a620*/  FENCE.VIEW.ASYNC.S ;  /* 0x00000000000073c6 */ /* 0x008ee20000000000 */
[----:B-1----:R-:W-:Y:S01]  /*a630*/  @P2 PRMT R12, R201, 0x654, R12 ;  /* 0x00000654c90c2816 */ /* 0x002fe2000000000c */
[----:B---3--:R-:W-:Y:S06]  /*a640*/  BAR.SYNC.DEFER_BLOCKING 0x1, 0x80 ;  /* 0x0042000000007b1d */ /* 0x008fec0000010000 */
[----:B------:R-:W-:Y:S05]  /*a650*/  @P0 BRA `(.L_x_130) ;  /* 0x0000000000380947 */ /* 0x000fea0003800000 */
[----:B------:R-:W-:Y:S01]  /*a660*/  R2UR UR9, R202 ;  /* 0x00000000ca0972ca */ /* 0x000fe200000e0000 */
[----:B------:R-:W-:Y:S02]  /*a670*/  UIADD3 UR4, UP0, UPT, UR54, 0xa80, URZ ;  /* 0x00000a8036047890 */ /* 0x000fe4000ff1e0ff */
[----:B------:R-:W-:Y:S02]  /*a680*/  UIADD3 UR10, UPT, UPT, UR50, 0x40, URZ ;  /* 0x00000040320a7890 */ /* 0x000fe4000fffe0ff */
[----:B------:R-:W-:Y:S02]  /*a690*/  UIADD3 UR8, UPT, UPT, UR45, 0x2200, URZ ;  /* 0x000022002d087890 */ /* 0x000fe4000fffe0ff */
[----:B------:R-:W-:Y:S01]  /*a6a0*/  UIADD3.X UR5, UPT, UPT, URZ, UR55, URZ, UP0, !UPT ;  /* 0x00000037ff057290 */ /* 0x000fe200087fe4ff */
[----:B------:R-:W-:Y:S01]  /*a6b0*/  UMOV UR11, UR44 ;  /* 0x0000002c000b7c82 */ /* 0x000fe20008000000 */
[----:B------:R-:W-:Y:S01]  /*a6c0*/  UIADD3 UR12, UPT, UPT, UR45, 0x3200, URZ ;  /* 0x000032002d0c7890 */ /* 0x000fe2000fffe0ff */
[----:B------:R-:W-:Y:S03]  /*a6d0*/  UMOV UR15, UR44 ;  /* 0x0000002c000f7c82 */ /* 0x000fe60008000000 */
[----:B------:R-:W-:Y:S01]  /*a6e0*/  UIADD3 UR13, UPT, UPT, UR9, 0x80, URZ ;  /* 0x00000080090d7890 */ /* 0x000fe2000fffe0ff */
[----:B------:R-:W-:Y:S02]  /*a6f0*/  UMOV UR14, UR10 ;  /* 0x0000000a000e7c82 */ /* 0x000fe40008000000 */
[----:B------:R1:W-:Y:S06]  /*a700*/  UTMASTG.3D [UR8], [UR4] ;  /* 0x00000008040073b5 */ /* 0x0003ec0008010000 */
[----:B------:R1:W-:Y:S01]  /*a710*/  UTMASTG.3D [UR12], [UR4] ;  /* 0x0000000c040073b5 */ /* 0x0003e20008010000 */
[----:B------:R0:W-:Y:S01]  /*a720*/  UTMACMDFLUSH ;  /* 0x00000000000079b7 */ /* 0x0001e20000000000 */
[----:B-1----:R-:W-:Y:S04]  /*a730*/  DEPBAR.LE SB0, 0x1 ;  /* 0x000080400000791a */ /* 0x002fe80000000000 */
.L_x_130:
[----:B------:R-:W-:Y:S05]  /*a740*/  BSYNC.RECONVERGENT B0 ;  /* 0x0000000000007941 */ /* 0x000fea0003800200 */
.L_x_129:
[----:B------:R-:W-:Y:S01]  /*a750*/  BAR.SYNC.DEFER_BLOCKING 0x1, 0x80 ;  /* 0x0042000000007b1d */ /* 0x000fe20000010000 */
[----:B------:R-:W-:Y:S02]  /*a760*/  UISETP.NE.AND UP0, UPT, UR43, URZ, UPT ;  /* 0x000000ff2b00728c */ /* 0x000fe4000bf05270 */
[----:B------:R-:W-:Y:S03]  /*a770*/  UIADD3 UR5, UPT, UPT, UR47, 0x1, URZ ;  /* 0x000000012f057890 */ /* 0x000fe6000fffe0ff */
[----:B------:R1:W-:Y:S01]  /*a780*/  @P2 SYNCS.ARRIVE.TRANS64.RED.A1T0 RZ, [R12+URZ], RZ ;  /* 0x000000ff0cff29a7 */ /* 0x0003e200081004ff */
[----:B------:R-:W-:Y:S01]  /*a790*/  UMOV UR4, 0x40 ;  /* 0x0000004000047882 */ /* 0x000fe20000000000 */
[----:B------:R-:W-:Y:S01]  /*a7a0*/  BSSY B1, `(.L_x_131) ;  /* 0x0000021000017945 */ /* 0x000fe20003800000 */
[----:B------:R-:W-:Y:S02]  /*a7b0*/  USEL UR4, UR4, 0x20, !UP0 ;  /* 0x0000002004047887 */ /* 0x000fe4000c000000 */
[----:B------:R-:W-:Y:S02]  /*a7c0*/  UISETP.NE.AND UP0, UPT, UR5, 0x4, UPT ;  /* 0x000000040500788c */ /* 0x000fe4000bf05270 */
[----:B------:R-:W-:Y:S01]  /*a7d0*/  UIADD3 UR49, UPT, UPT, UR52, UR4, URZ ;  /* 0x0000000434317290 */ /* 0x000fe2000fffe0ff */
[----:B------:R-:W3:Y:S01]  /*a7e0*/  @P2 SYNCS.PHASECHK.TRANS64.TRYWAIT P0, [R11+URZ+0x70], R14 ;  /* 0x0000700e0b0025a7 */ /* 0x000ee200080011ff */
[----:B----4-:R-:W-:Y:S01]  /*a7f0*/  VIADD R92, R131, UR4 ;  /* 0x00000004835c7c36 */ /* 0x010fe20008000000 */
[----:B------:R-:W-:Y:S04]  /*a800*/  USEL UR46, UR5, URZ, UP0 ;  /* 0x000000ff052e7287 */ /* 0x000fe80008000000 */
[----:B------:R-:W-:Y:S04]  /*a810*/  SHF.R.U32.HI R6, RZ, 0x15, R92 ;  /* 0x00000015ff067819 */ /* 0x000fe8000001165c */
[----:B------:R-:W-:Y:S02]  /*a820*/  LOP3.LUT R17, R6, 0x3, RZ, 0xc0, !PT ;  /* 0x0000000306117812 */ /* 0x000fe400078ec0ff */
[----:B---3--:R-:W-:Y:S01]  /*a830*/  @P2 SEL R137, RZ, 0x1, !P0 ;  /* 0x00000001ff892807 */ /* 0x008fe20004000000 */
[----:B-1----:R-:W-:Y:S06]  /*a840*/  @!P2 BRA `(.L_x_132) ;  /* 0x000000000058a947 */ /* 0x002fec0003800000 */
        /* <DEDUP_REMOVED lines=8> */
[----:B------:R-:W-:Y:S04]  /*a8d0*/  SHF.L.U32 R4, RZ, 0x1f, RZ ;  /* 0x0000001fff047819 */ /* 0x000fe800000006ff */
[----:B------:R-:W1:Y:S02]  /*a8e0*/  SYNCS.PHASECHK.TRANS64.TRYWAIT P0, [R11+URZ+0x70], R4 ;  /* 0x000070040b0075a7 */ /* 0x000e6400080011ff */
[----:B-1----:R-:W-:Y:S05]  /*a8f0*/  @!P0 BRA `(.L_x_135) ;  /* 0x0000009000dc8947 */ /* 0x002fea0003800000 */
.L_x_134:
[----:B------:R-:W-:Y:S05]  /*a900*/  BSYNC B0 ;  /* 0x0000000000007941 */ /* 0x000fea0003800000 */
.L_x_133:
[----:B------:R-:W-:Y:S02]  /*a910*/  ISETP.NE.AND P0, PT, R139, RZ, PT ;  /* 0x000000ff8b00720c */ /* 0x000fe40003f05270 */
[----:B------:R-:W-:Y:S11]  /*a920*/  IADD3 R138, PT, PT, R138, 0x1, RZ ;  /* 0x000000018a8a7810 */ /* 0x000ff60007ffe0ff */
[----:B------:R3:W4:Y:S04]  /*a930*/  @P0 LDS.128 R160, [R3+0x20] ;  /* 0x0000200003a00984 */ /* 0x0007280000000c00 */
[----:B------:R3:W1:Y:S04]  /*a940*/  @P0 LDS.128 R140, [R3+0x1020] ;  /* 0x00102000038c0984 */ /* 0x0006680000000c00 */
[----:B------:R3:W1:Y:S04]  /*a950*/  @P0 LDS.128 R168, [R7] ;  /* 0x0000000007a80984 */ /* 0x0006680000000c00 */
[----:B------:R3:W1:Y:S04]  /*a960*/  @P0 LDS.128 R152, [R7+0x1000] ;  /* 0x0010000007980984 */ /* 0x0006680000000c00 */
[----:B------:R3:W1:Y:S04]  /*a970*/  @P0 LDS.128 R164, [R5+0x10] ;  /* 0x0000100005a40984 */ /* 0x0006680000000c00 */
[----:B------:R3:W1:Y:S04]  /*a980*/  @P0 LDS.128 R148, [R5+0x1010] ;  /* 0x0010100005940984 */ /* 0x0006680000000c00 */
[----:B------:R3:W1:Y:S04]  /*a990*/  @P0 LDS.128 R156, [R0+0x10] ;  /* 0x00001000009c0984 */ /* 0x0006680000000c00 */
[----:B------:R3:W1:Y:S02]  /*a9a0*/  @P0 LDS.128 R144, [R0+0x1010] ;  /* 0x0010100000900984 */ /* 0x0006640000000c00 */
.L_x_132:
[----:B------:R-:W-:Y:S05]  /*a9b0*/  BSYNC B1 ;  /* 0x0000000000017941 */ /* 0x000fea0003800000 */
.L_x_131:
[----:B------:R-:W-:Y:S11]  /*a9c0*/  ISETP.NE.AND P0, PT, R192, R17, PT ;  /* 0x00000011c000720c */ /* 0x000ff60003f05270 */
[----:B------:R-:W-:Y:S02]  /*a9d0*/  @!UPT UIADD3 URZ, UPT, UPT, URZ, URZ, URZ ;  /* 0x000000fffffff290 */ /* 0x000fe4000fffe0ff */
[----:B------:R-:W-:Y:S05]  /*a9e0*/  @P0 BRA `(.L_x_136) ;  /* 0x0000000000bc0947 */ /* 0x000fea0003800000 */
[----:B------:R-:W-:Y:S11]  /*a9f0*/  LOP3.LUT P0, RZ, R6, 0x3, R181, 0x48, !PT ;  /* 0x0000000306ff7812 */ /* 0x000ff600078048b5 */
[----:B------:R-:W-:Y:S02]  /*aa00*/  @!UPT UIADD3 URZ, UPT, UPT, URZ, URZ, URZ ;  /* 0x000000fffffff290 */ /* 0x000fe4000fffe0ff */
[----:B------:R-:W-:Y:S05]  /*aa10*/  @!P0 BRA `(.L_x_137) ;  /* 0x0000000000408947 */ /* 0x000fea0003800000 */
[----:B------:R-:W3:Y:S01]  /*aa20*/  LDCU.64 UR8, c[0x4][0x70] ;  /* 0x01000e00ff0877ac */ /* 0x000ee20008000a00 */
[----:B------:R-:W-:Y:S01]  /*aa30*/  MOV R15, 0x0 ;  /* 0x00000000000f7802 */ /* 0x000fe20000000f00 */
[----:B------:R-:W-:Y:S02]  /*aa40*/  HFMA2 R12, -RZ, RZ, 0, 5.9604644775390625e-08 ;  /* 0x00000001ff0c7431 */ /* 0x000fe400000001ff */
[----:B------:R-:W-:Y:S02]  /*aa50*/  IMAD.MOV.U32 R8, RZ, RZ, 0x192 ;  /* 0x00000192ff087424 */ /* 0x000fe400078e00ff */
[----:B------:R-:W-:Y:S01]  /*aa60*/  IMAD.MOV.U32 R13, RZ, RZ, RZ ;  /* 0x000000ffff0d7224 */ /* 0x000fe200078e00ff */
[----:B------:R-:W5:Y:S01]  /*aa70*/  LDCU.64 UR6, c[0x4][0x78] ;  /* 0x01000f00ff0677ac */ /* 0x000f620008000a00 */
[----:B------:R-:W2:Y:S01]  /*aa80*/  LDC.64 R14, c[0x4][R15] ;  /* 0x010000000f0e7b82 */ /* 0x000ea20000000a00 */
[----:B------:R-:W4:Y:S01]  /*aa90*/  LDCU.64 UR4, c[0x4][0x10] ;  /* 0x01000200ff0477ac */ /* 0x000f220008000a00 */
[----:B---3--:R-:W-:Y:S01]  /*aaa0*/  MOV R5, UR9 ;  /* 0x0000000900057c02 */ /* 0x008fe20008000f00 */
[----:B-1----:R-:W-:Y:S01]  /*aab0*/  IMAD.U32 R4, RZ, RZ, UR8 ;  /* 0x00000008ff047e24 */ /* 0x002fe2000f8e00ff */
[----:B-----5:R-:W-:Y:S01]  /*aac0*/  MOV R7, UR7 ;  /* 0x0000000700077c02 */ /* 0x020fe20008000f00 */
[----:B------:R-:W-:Y:S01]  /*aad0*/  IMAD.U32 R6, RZ, RZ, UR6 ;  /* 0x00000006ff067e24 */ /* 0x000fe2000f8e00ff */
[----:B----4-:R-:W-:Y:S01]  /*aae0*/  MOV R11, UR5 ;  /* 0x00000005000b7c02 */ /* 0x010fe20008000f00 */
[----:B------:R-:W-:Y:S02]  /*aaf0*/  IMAD.U32 R10, RZ, RZ, UR4 ;  /* 0x00000004ff0a7e24 */ /* 0x000fe4000f8e00ff */
[----:B------:R-:W-:Y:S07]  /*ab00*/  LEPC R20, `(.L_x_137) ;  /* 0x000000001014794e */ /* 0x000fee0000000000 */
[----:B--2---:R-:W-:Y:S05]  /*ab10*/  CALL.ABS.NOINC R14 ;  /* 0x000000000e007343 */ /* 0x004fea0003c00000 */
.L_x_137:
[----:B------:R-:W-:Y:S05]  /*ab20*/  WARPSYNC.ALL ;  /* 0x0000000000007948 */ /* 0x000fea0003800000 */
[C---:B------:R-:W-:Y:S01]  /*ab30*/  R2UR UR4, R92.reuse ;  /* 0x000000005c0472ca */ /* 0x040fe200000e0000 */
[----:B---3--:R-:W-:Y:S05]  /*ab40*/  VIADD R0, R92, 0x80 ;  /* 0x000000805c007836 */ /* 0x008fea0000000000 */
[----:B------:R-:W-:Y:S04]  /*ab50*/  SHF.R.U32.HI R0, RZ, 0x15, R0 ;  /* 0x00000015ff007819 */ /* 0x000fe80000011600 */
[----:B------:R-:W-:Y:S03]  /*ab60*/  LOP3.LUT P0, RZ, R0, 0x3, R181, 0x48, !PT ;  /* 0x0000000300ff7812 */ /* 0x000fe600078048b5 */
[----:B------:R-:W3:Y:S10]  /*ab70*/  LDTM.x32 R24, tmem[UR4] ;  /* 0x00000004001879ee */ /* 0x000ef400082c0000 */
[----:B---3--:R-:W-:Y:S05]  /*ab80*/  @!P0 BRA `(.L_x_138) ;  /* 0x0000000000408947 */ /* 0x008fea0003800000 */
        /* <DEDUP_REMOVED lines=16> */
.L_x_138:
[----:B------:R-:W-:Y:S05]  /*ac90*/  WARPSYNC.ALL ;  /* 0x0000000000007948 */ /* 0x000fea0003800000 */
[----:B------:R-:W-:Y:S11]  /*aca0*/  R2UR UR4, R92 ;  /* 0x000000005c0472ca */ /* 0x000ff600000e0000 */
[----:B------:R-:W-:Y:S02]  /*acb0*/  @!UPT UIADD3 URZ, UPT, UPT, URZ, URZ, URZ ;  /* 0x000000fffffff290 */ /* 0x000fe4000fffe0ff */
[----:B------:R-:W3:Y:S02]  /*acc0*/  LDTM.x32 R56, tmem[UR4+0x80] ;  /* 0x00008004003879ee */ /* 0x000ee400082c0000 */
[----:B---3--:R-:W-:Y:S01]  /*acd0*/  NOP ;  /* 0x0000000000007918 */ /* 0x008fe20000000000 */
.L_x_136:
[----:B-1----:R-:W-:Y:S01]  /*ace0*/  SHF.L.U32 R4, R168, 0x10, RZ ;  /* 0x00000010a8047819 */ /* 0x002fe200000006ff */
[----:B---3--:R-:W-:Y:S01]  /*acf0*/  FMUL R0, R130, R24 ;  /* 0x0000001882007220 */ /* 0x008fe20000400000 */
[----:B------:R-:W-:Y:S01]  /*ad00*/  LOP3.LUT R6, R168, 0xffff0000, RZ, 0xc0, !PT ;  /* 0xffff0000a8067812 */ /* 0x000fe200078ec0ff */
[C---:B------:R-:W-:Y:S01]  /*ad10*/  FMUL R3, R130.reuse, R25 ;  /* 0x0000001982037220 */ /* 0x040fe20000400000 */
[----:B------:R-:W-:Y:S01]  /*ad20*/  SHF.L.U32 R7, R169, 0x10, RZ ;  /* 0x00000010a9077819 */ /* 0x000fe200000006ff */
[----:B------:R-:W-:Y:S01]  /*ad30*/  FFMA R0, R133, R4, R0 ;  /* 0x0000000485007223 */ /* 0x000fe20000000000 */
[----:B------:R-:W-:Y:S01]  /*ad40*/  LOP3.LUT R8, R169, 0xffff0000, RZ, 0xc0, !PT ;  /* 0xffff0000a9087812 */ /* 0x000fe200078ec0ff */
[----:B------:R-:W-:Y:S01]  /*ad50*/  FMUL R4, R130, R26 ;  /* 0x0000001a82047220 */ /* 0x000fe20000400000 */
[C---:B------:R-:W-:Y:S01]  /*ad60*/  SHF.L.U32 R9, R170.reuse, 0x10, RZ ;  /* 0x00000010aa097819 */ /* 0x040fe200000006ff */
[----:B------:R-:W-:Y:S01]  /*ad70*/  FFMA R3, R133, R6, R3 ;  /* 0x0000000685037223 */ /* 0x000fe20000000003 */
[----:B------:R-:W-:Y:S01]  /*ad80*/  LOP3.LUT R10, R170, 0xffff0000, RZ, 0xc0, !PT ;  /* 0xffff0000aa0a7812 */ /* 0x000fe200078ec0ff */
[C---:B------:R-:W-:Y:S01]  /*ad90*/  FMUL R5, R130.reuse, R27 ;  /* 0x0000001b82057220 */ /* 0x040fe20000400000 */
[C---:B------:R-:W-:Y:S01]  /*ada0*/  SHF.L.U32 R11, R171.reuse, 0x10, RZ ;  /* 0x00000010ab0b7819 */ /* 0x040fe200000006ff */
[----:B------:R-:W-:Y:S01]  /*adb0*/  FMUL R6, R130, R28 ;  /* 0x0000001c82067220 */ /* 0x000fe20000400000 */
[----:B------:R-:W-:Y:S01]  /*adc0*/  LOP3.LUT R12, R171, 0xffff0000, RZ, 0xc0, !PT ;  /* 0xffff0000ab0c7812 */ /* 0x000fe200078ec0ff */
[C---:B------:R-:W-:Y:S01]  /*add0*/  FFMA R4, R133.reuse, R7, R4 ;  /* 0x0000000785047223 */ /* 0x040fe20000000004 */
[----:B------:R-:W-:Y:S01]  /*ade0*/  ISETP.NE.AND P1, PT, R192, R17, PT ;  /* 0x00000011c000720c */ /* 0x000fe20003f25270 */
[----:B------:R-:W-:Y:S01]  /*adf0*/  FFMA R5, R133, R8, R5 ;  /* 0x0000000885057223 */ /* 0x000fe20000000005 */
[----:B------:R-:W-:Y:S01]  /*ae00*/  F2FP.BF16.F32.PACK_AB R16, R3, R0 ;  /* 0x000000000310723e */ /* 0x000fe200000010ff */
[C---:B------:R-:W-:Y:S01]  /*ae10*/  FMUL R7, R130.reuse, R29 ;  /* 0x0000001d82077220 */ /* 0x040fe20000400000 */
[----:B------:R-:W-:Y:S01]  /*ae20*/  LOP3.LUT R14, R159, 0xffff0000, RZ, 0xc0, !PT ;  /* 0xffff00009f0e7812 */ /* 0x000fe200078ec0ff */
[----:B------:R-:W-:Y:S01]  /*ae30*/  FFMA R6, R133, R9, R6 ;  /* 0x0000000985067223 */ /* 0x000fe20000000006 */
[----:B------:R-:W-:Y:S01]  /*ae40*/  F2FP.BF16.F32.PACK_AB R17, R5, R4 ;  /* 0x000000040511723e */ /* 0x000fe200000010ff */
[C---:B------:R-:W-:Y:S01]  /*ae50*/  FMUL R8, R130.reuse, R30 ;  /* 0x0000001e82087220 */ /* 0x040fe20000400000 */
[----:B------:R-:W-:Y:S01]  /*ae60*/  ISETP.NE.AND P2, PT, R195, RZ, PT ;  /* 0x000000ffc300720c */ /* 0x000fe20003f45270 */
[----:B------:R-:W-:Y:S01]  /*ae70*/  FMUL R9, R130, R31 ;  /* 0x0000001f82097220 */ /* 0x000fe20000400000 */
[----:B------:R-:W-:Y:S01]  /*ae80*/  ISETP.NE.AND P0, PT, R192, RZ, PT ;  /* 0x000000ffc000720c */ /* 0x000fe20003f05270 */
[C---:B------:R-:W-:Y:S01]  /*ae90*/  FFMA R7, R133.reuse, R10, R7 ;  /* 0x0000000a85077223 */ /* 0x040fe20000000007 */
[C---:B------:R-:W-:Y:S01]  /*aea0*/  FFMA R8, R133.reuse, R11, R8 ;  /* 0x0000000b85087223 */ /* 0x040fe20000000008 */
[----:B------:R-:W-:Y:S01]  /*aeb0*/  SHF.L.U32 R11, R164, 0x10, RZ ;  /* 0x00000010a40b7819 */ /* 0x000fe200000006ff */
[----:B------:R-:W-:Y:S01]  /*aec0*/  FFMA R9, R133, R12, R9 ;  /* 0x0000000c85097223 */ /* 0x000fe20000000009 */
[----:B------:R-:W-:Y:S01]  /*aed0*/  SHF.L.U32 R12, R166, 0x10, RZ ;  /* 0x00000010a60c7819 */ /* 0x000fe200000006ff */
[C---:B------:R-:W-:Y:S01]  /*aee0*/  FMUL R10, R130.reuse, R32 ;  /* 0x00000020820a7220 */ /* 0x040fe20000400000 */
[----:B------:R-:W-:Y:S01]  /*aef0*/  F2FP.BF16.F32.PACK_AB R18, R7, R6 ;  /* 0x000000060712723e */ /* 0x000fe200000010ff */
[----:B------:R-:W-:Y:S01]  /*af00*/  FMUL R0, R130, R33 ;  /* 0x0000002182007220 */ /* 0x000fe20000400000 */
[----:B------:R-:W-:Y:S01]  /*af10*/  F2FP.BF16.F32.PACK_AB R19, R9, R8 ;  /* 0x000000080913723e */ /* 0x000fe200000010ff */
[----:B------:R-:W-:Y:S01]  /*af20*/  FFMA R10, R133, R11, R10 ;  /* 0x0000000b850a7223 */ /* 0x000fe2000000000a */
[----:B------:R-:W-:Y:S01]  /*af30*/  LOP3.LUT R6, R164, 0xffff0000, RZ, 0xc0, !PT ;  /* 0xffff0000a4067812 */ /* 0x000fe200078ec0ff */
[C---:B------:R-:W-:Y:S01]  /*af40*/  FMUL R3, R130.reuse, R34 ;  /* 0x0000002282037220 */ /* 0x040fe20000400000 */
[C---:B------:R-:W-:Y:S01]  /*af50*/  SHF.L.U32 R8, R165.reuse, 0x10, RZ ;  /* 0x00000010a5087819 */ /* 0x040fe200000006ff */
[----:B------:R1:W-:Y:S01]  /*af60*/  @!P1 STS.128 [R191+0x4000], R16 ;  /* 0x00400010bf009388 */ /* 0x0003e20000000c00 */
[----:B------:R-:W-:Y:S01]  /*af70*/  LOP3.LUT R7, R165, 0xffff0000, RZ, 0xc0, !PT ;  /* 0xffff0000a5077812 */ /* 0x000fe200078ec0ff */
[----:B------:R-:W-:Y:S01]  /*af80*/  FMUL R4, R130, R35 ;  /* 0x0000002382047220 */ /* 0x000fe20000400000 */
[----:B------:R-:W-:Y:S01]  /*af90*/  LOP3.LUT R9, R166, 0xffff0000, RZ, 0xc0, !PT ;  /* 0xffff0000a6097812 */ /* 0x000fe200078ec0ff */
[C---:B------:R-:W-:Y:S01]  /*afa0*/  FMUL R5, R130.reuse, R36 ;  /* 0x0000002482057220 */ /* 0x040fe20000400000 */
[----:B------:R-:W-:Y:S01]  /*afb0*/  LOP3.LUT R11, R167, 0xffff0000, RZ, 0xc0, !PT ;  /* 0xffff0000a70b7812 */ /* 0x000fe200078ec0ff */
[C---:B------:R-:W-:Y:S01]  /*afc0*/  FFMA R0, R133.reuse, R6, R0 ;  /* 0x0000000685007223 */ /* 0x040fe20000000000 */
[C---:B------:R-:W-:Y:S01]  /*afd0*/  FFMA R3, R133.reuse, R8, R3 ;  /* 0x0000000885037223 */ /* 0x040fe20000000003 */
[C---:B------:R-:W-:Y:S01]  /*afe0*/  FFMA R4, R133.reuse, R7, R4 ;  /* 0x0000000785047223 */ /* 0x040fe20000000004 */
[----:B------:R-:W-:Y:S01]  /*aff0*/  FFMA R5, R133, R12, R5 ;  /* 0x0000000c85057223 */ /* 0x000fe20000000005 */
[----:B------:R-:W-:Y:S01]  /*b000*/  SHF.L.U32 R12, R167, 0x10, RZ ;  /* 0x00000010a70c7819 */ /* 0x000fe200000006ff */
[----:B------:R-:W-:Y:S01]  /*b010*/  FMUL R6, R130, R37 ;  /* 0x0000002582067220 */ /* 0x000fe20000400000 */
[----:B------:R-:W-:Y:S01]  /*b020*/  F2FP.BF16.F32.PACK_AB R20, R0, R10 ;  /* 0x0000000a0014723e */ /* 0x000fe200000010ff */
[----:B------:R-:W-:Y:S01]  /*b030*/  FMUL R7, R130, R38 ;  /* 0x0000002682077220 */ /* 0x000fe20000400000 */
[----:B------:R-:W-:Y:S01]  /*b040*/  F2FP.BF16.F32.PACK_AB R21, R4, R3 ;  /* 0x000000030415723e */ /* 0x000fe200000010ff */
[----:B------:R-:W-:Y:S01]  /*b050*/  FMUL R8, R130, R39 ;  /* 0x0000002782087220 */ /* 0x000fe20000400000 */
[----:B----4-:R-:W-:Y:S01]  /*b060*/  SHF.L.U32 R3, R160, 0x10, RZ ;  /* 0x00000010a0037819 */ /* 0x010fe200000006ff */
[C---:B------:R-:W-:Y:S01]  /*b070*/  FFMA R6, R133.reuse, R9, R6 ;  /* 0x0000000985067223 */ /* 0x040fe20000000006 */
[----:B------:R-:W-:Y:S01]  /*b080*/  SHF.L.U32 R9, R162, 0x10, RZ ;  /* 0x00000010a2097819 */ /* 0x000fe200000006ff */
[----:B------:R-:W-:Y:S01]  /*b090*/  FFMA R7, R133, R12, R7 ;  /* 0x0000000c85077223 */ /* 0x000fe20000000007 */
[----:B------:R-:W-:Y:S01]  /*b0a0*/  LOP3.LUT R10, R157, 0xffff0000, RZ, 0xc0, !PT ;  /* 0xffff00009d0a7812 */ /* 0x000fe200078ec0ff */
[C---:B------:R-:W-:Y:S01]  /*b0b0*/  FFMA R8, R133.reuse, R11, R8 ;  /* 0x0000000b85087223 */ /* 0x040fe20000000008 */
[----:B------:R-:W-:Y:S01]  /*b0c0*/  F2FP.BF16.F32.PACK_AB R22, R6, R5 ;  /* 0x000000050616723e */ /* 0x000fe200000010ff */
[----:B------:R-:W-:Y:S01]  /*b0d0*/  FMUL R0, R130, R40 ;  /* 0x0000002882007220 */ /* 0x000fe20000400000 */
[----:B------:R-:W-:Y:S01]  /*b0e0*/  LOP3.LUT R6, R160, 0xffff0000, RZ, 0xc0, !PT ;  /* 0xffff0000a0067812 */ /* 0x000fe200078ec0ff */
[----:B------:R-:W-:Y:S01]  /*b0f0*/  FMUL R4, R130, R42 ;  /* 0x0000002a82047220 */ /* 0x000fe20000400000 */
[----:B------:R-:W-:Y:S01]  /*b100*/  F2FP.BF16.F32.PACK_AB R23, R8, R7 ;  /* 0x000000070817723e */ /* 0x000fe200000010ff */
[----:B------:R-:W-:Y:S01]  /*b110*/  FFMA R0, R133, R3, R0 ;  /* 0x0000000385007223 */ /* 0x000fe20000000000 */
[C---:B------:R-:W-:Y:S01]  /*b120*/  SHF.L.U32 R7, R161.reuse, 0x10, RZ ;  /* 0x00000010a1077819 */ /* 0x040fe200000006ff */
[C---:B------:R-:W-:Y:S01]  /*b130*/  FMUL R3, R130.reuse, R41 ;  /* 0x0000002982037220 */ /* 0x040fe20000400000 */
[----:B------:R-:W-:Y:S01]  /*b140*/  LOP3.LUT R8, R161, 0xffff0000, RZ, 0xc0, !PT ;  /* 0xffff0000a1087812 */ /* 0x000fe200078ec0ff */
[----:B------:R-:W-:Y:S01]  /*b150*/  FMUL R5, R130, R43 ;  /* 0x0000002b82057220 */ /* 0x000fe20000400000 */
[----:B------:R-:W-:Y:S01]  /*b160*/  LOP3.LUT R12, R158, 0xffff0000, RZ, 0xc0, !PT ;  /* 0xffff00009e0c7812 */ /* 0x000fe200078ec0ff */
[----:B------:R-:W-:Y:S01]  /*b170*/  FFMA R3, R133, R6, R3 ;  /* 0x0000000685037223 */ /* 0x000fe20000000003 */
[----:B------:R-:W-:Y:S01]  /*b180*/  SHF.L.U32 R11, R159, 0x10, RZ ;  /* 0x000000109f0b7819 */ /* 0x000fe200000006ff */
[C---:B------:R-:W-:Y:S01]  /*b190*/  FFMA R4, R133.reuse, R7, R4 ;  /* 0x0000000785047223 */ /* 0x040fe20000000004 */
        /* <DEDUP_REMOVED lines=60> */
[----:B------:R-:W-:Y:S01]  /*b560*/  FFMA R5, R133, R12, R5 ;  /* 0x0000000c85057223 */ /* 0x000fe20000000005 */
[----:B------:R-:W-:Y:S01]  /*b570*/  SHF.L.U32 R12, R155, 0x10, RZ ;  /* 0x000000109b0c7819 */ /* 0x000fe200000006ff */
[----:B------:R-:W-:Y:S01]  /*b580*/  FMUL R6, R130, R61 ;  /* 0x0000003d82067220 */ /* 0x000fe20000400000 */
[----:B------:R-:W-:Y:S01]  /*b590*/  F2FP.BF16.F32.PACK_AB R89, R4, R3 ;  /* 0x000000030459723e */ /* 0x000fe200000010ff */
[----:B------:R-:W-:Y:S01]  /*b5a0*/  FMUL R7, R130, R62 ;  /* 0x0000003e82077220 */ /* 0x000fe20000400000 */
[----:B------:R-:W-:Y:S01]  /*b5b0*/  SHF.L.U32 R3, R148, 0x10, RZ ;  /* 0x0000001094037819 */ /* 0x000fe200000006ff */
[----:B------:R-:W-:Y:S01]  /*b5c0*/  FMUL R8, R130, R63 ;  /* 0x0000003f82087220 */ /* 0x000fe20000400000 */
[----:B------:R-:W-:Y:S01]  /*b5d0*/  LOP3.LUT R14, R147, 0xffff0000, RZ, 0xc0, !PT ;  /* 0xffff0000930e7812 */ /* 0x000fe200078ec0ff */
        /* <DEDUP_REMOVED lines=8> */
[----:B------:R1:W-:Y:S01]  /*b660*/  @!P1 STS.128 [R196+0x4010], R20 ;  /* 0x00401014c4009388 */ /* 0x0003e20000000c00 */
[----:B------:R-:W-:Y:S01]  /*b670*/  F2FP.BF16.F32.PACK_AB R91, R8, R7 ;  /* 0x00000007085b723e */ /* 0x000fe200000010ff */
[----:B------:R-:W-:Y:S01]  /*b680*/  FFMA R0, R133, R3, R0 ;  /* 0x0000000385007223 */ /* 0x000fe20000000000 */
[C---:B------:R-:W-:Y:S01]  /*b690*/  SHF.L.U32 R7, R149.reuse, 0x10, RZ ;  /* 0x0000001095077819 */ /* 0x040fe200000006ff */
[C---:B------:R-:W-:Y:S01]  /*b6a0*/  FMUL R3, R130.reuse, R65 ;  /* 0x0000004182037220 */ /* 0x040fe20000400000 */
[----:B------:R-:W-:Y:S01]  /*b6b0*/  LOP3.LUT R8, R149, 0xffff0000, RZ, 0xc0, !PT ;  /* 0xffff000095087812 */ /* 0x000fe200078ec0ff */
[C---:B------:R-:W-:Y:S01]  /*b6c0*/  FMUL R4, R130.reuse, R66 ;  /* 0x0000004282047220 */ /* 0x040fe20000400000 */
[----:B------:R-:W-:Y:S01]  /*b6d0*/  SHF.L.U32 R11, R147, 0x10, RZ ;  /* 0x00000010930b7819 */ /* 0x000fe200000006ff */
[C---:B------:R-:W-:Y:S01]  /*b6e0*/  FMUL R5, R130.reuse, R67 ;  /* 0x0000004382057220 */ /* 0x040fe20000400000 */
[C---:B------:R-:W-:Y:S01]  /*b6f0*/  FFMA R3, R133.reuse, R6, R3 ;  /* 0x0000000685037223 */ /* 0x040fe20000000003 */
[C---:B------:R-:W-:Y:S01]  /*b700*/  FFMA R4, R133.reuse, R7, R4 ;  /* 0x0000000785047223 */ /* 0x040fe20000000004 */
[----:B------:R-:W-:Y:S01]  /*b710*/  FMUL R6, R130, R68 ;  /* 0x0000004482067220 */ /* 0x000fe20000400000 */
[----:B------:R-:W-:Y:S01]  /*b720*/  FFMA R5, R133, R8, R5 ;  /* 0x0000000885057223 */ /* 0x000fe20000000005 */
[----:B------:R-:W-:Y:S01]  /*b730*/  LOP3.LUT R8, R150, 0xffff0000, RZ, 0xc0, !PT ;  /* 0xffff000096087812 */ /* 0x000fe200078ec0ff */
[C---:B------:R-:W-:Y:S01]  /*b740*/  FMUL R7, R130.reuse, R69 ;  /* 0x0000004582077220 */ /* 0x040fe20000400000 */
[----:B---3--:R-:W-:Y:S01]  /*b750*/  F2FP.BF16.F32.PACK_AB R16, R3, R0 ;  /* 0x000000000310723e */ /* 0x008fe200000010ff */
[----:B------:R3:W-:Y:S01]  /*b760*/  @!P1 STS.128 [R191+0x5000], R88 ;  /* 0x00500058bf009388 */ /* 0x0007e20000000c00 */
[----:B------:R-:W-:Y:S01]  /*b770*/  F2FP.BF16.F32.PACK_AB R17, R5, R4 ;  /* 0x000000040511723e */ /* 0x000fe200000010ff */
[----:B------:R-:W-:Y:S01]  /*b780*/  FFMA R6, R133, R9, R6 ;  /* 0x0000000985067223 */ /* 0x000fe20000000006 */
[----:B------:R-:W-:Y:S01]  /*b790*/  SHF.L.U32 R5, R151, 0x10, RZ ;  /* 0x0000001097057819 */ /* 0x000fe200000006ff */
[----:B------:R-:W-:Y:S01]  /*b7a0*/  FFMA R7, R133, R8, R7 ;  /* 0x0000000885077223 */ /* 0x000fe20000000007 */
[----:B------:R-:W-:Y:S01]  /*b7b0*/  LOP3.LUT R8, R151, 0xffff0000, RZ, 0xc0, !PT ;  /* 0xffff000097087812 */ /* 0x000fe200078ec0ff */
[----:B------:R-:W-:Y:S01]  /*b7c0*/  FMUL R0, R130, R70 ;  /* 0x0000004682007220 */ /* 0x000fe20000400000 */
[----:B------:R-:W-:Y:S01]  /*b7d0*/  SHF.L.U32 R9, R140, 0x10, RZ ;  /* 0x000000108c097819 */ /* 0x000fe200000006ff */
[C---:B------:R-:W-:Y:S01]  /*b7e0*/  FMUL R3, R130.reuse, R71 ;  /* 0x0000004782037220 */ /* 0x040fe20000400000 */
[----:B------:R-:W-:Y:S01]  /*b7f0*/  F2FP.BF16.F32.PACK_AB R18, R7, R6 ;  /* 0x000000060712723e */ /* 0x000fe200000010ff */
[----:B------:R-:W-:Y:S01]  /*b800*/  FMUL R4, R130, R72 ;  /* 0x0000004882047220 */ /* 0x000fe20000400000 */
        /* <DEDUP_REMOVED lines=15> */
[C---:B------:R-:W-:Y:S01]  /*b900*/  FMUL R0, R130.reuse, R76 ;  /* 0x0000004c82007220 */ /* 0x040fe20000400000 */
[----:B-1----:R-:W-:Y:S01]  /*b910*/  F2FP.BF16.F32.PACK_AB R20, R5, R4 ;  /* 0x000000040514723e */ /* 0x002fe200000010ff */
[C---:B------:R-:W-:Y:S01]  /*b920*/  FMUL R3, R130.reuse, R77 ;  /* 0x0000004d82037220 */ /* 0x040fe20000400000 */
[----:B------:R-:W-:Y:S01]  /*b930*/  F2FP.BF16.F32.PACK_AB R21, R7, R6 ;  /* 0x000000060715723e */ /* 0x000fe200000010ff */
[----:B------:R3:W-:Y:S01]  /*b940*/  @!P1 STS.128 [R199+0x5010], R16 ;  /* 0x00501010c7009388 */ /* 0x0007e20000000c00 */
[----:B------:R-:W-:Y:S01]  /*b950*/  SHF.L.U32 R7, R143, 0x10, RZ ;  /* 0x000000108f077819 */ /* 0x000fe200000006ff */
[----:B------:R-:W-:Y:S01]  /*b960*/  FFMA R0, R133, R8, R0 ;  /* 0x0000000885007223 */ /* 0x000fe20000000000 */
[----:B------:R-:W-:Y:S01]  /*b970*/  LOP3.LUT R8, R143, 0xffff0000, RZ, 0xc0, !PT ;  /* 0xffff00008f087812 */ /* 0x000fe200078ec0ff */
        /* <DEDUP_REMOVED lines=28> */
[----:B------:R-:W-:Y:S02]  /*bb40*/  F2FP.BF16.F32.PACK_AB R12, R0, R6 ;  /* 0x00000006000c723e */ /* 0x000fe400000010ff */
[----:B------:R-:W-:Y:S02]  /*bb50*/  F2FP.BF16.F32.PACK_AB R13, R7, R3 ;  /* 0x00000003070d723e */ /* 0x000fe400000010ff */
[----:B------:R-:W-:Y:S02]  /*bb60*/  F2FP.BF16.F32.PACK_AB R14, R5, R4 ;  /* 0x00000004050e723e */ /* 0x000fe400000010ff */
[----:B------:R-:W-:Y:S02]  /*bb70*/  F2FP.BF16.F32.PACK_AB R15, R9, R8 ;  /* 0x00000008090f723e */ /* 0x000fe400000010ff */
[----:B------:R-:W-:Y:S02]  /*bb80*/  MOV R0, UR46 ;  /* 0x0000002e00007c02 */ /* 0x000fe40008000f00 */
[----:B------:R-:W-:Y:S01]  /*bb90*/  @P2 SHF.L.U32 R3, RZ, 0x1f, RZ ;  /* 0x0000001fff032819 */ /* 0x000fe200000006ff */
[----:B------:R3:W-:Y:S01]  /*bba0*/  @!P1 STS.128 [R196+0x5010], R12 ;  /* 0x0050100cc4009388 */ /* 0x0007e20000000c00 */
[----:B------:R-:W-:Y:S04]  /*bbb0*/  @P2 LEA R0, R0, UR45, 0x3 ;  /* 0x0000002d00002c11 */ /* 0x000fe8000f8e18ff */
[----:B------:R-:W-:Y:S02]  /*bbc0*/  @P2 IADD3 R4, PT, PT, R0, 0x90, RZ ;  /* 0x0000009000042810 */ /* 0x000fe40007ffe0ff */
[----:B------:R-:W-:Y:S01]  /*bbd0*/  LEA R0, R138, UR45, 0x3 ;  /* 0x0000002d8a007c11 */ /* 0x000fe2000f8e18ff */
[----:B------:R-:W-:Y:S01]  /*bbe0*/  @!PT LDS RZ, [RZ] ;  /* 0x00000000fffff984 */ /* 0x000fe20000000800 */
[----:B------:R-:W-:Y:S01]  /*bbf0*/  @!PT LDS RZ, [RZ] ;  /* 0x00000000fffff984 */ /* 0x000fe20000000800 */
[----:B------:R-:W-:Y:S01]  /*bc00*/  @!PT LDS RZ, [RZ] ;  /* 0x00000000fffff984 */ /* 0x000fe20000000800 */
[----:B------:R-:W-:Y:S01]  /*bc10*/  @!PT LDS RZ, [RZ] ;  /* 0x00000000fffff984 */ /* 0x000fe20000000800 */
[----:B------:R1:W-:Y:S06]  /*bc20*/  MEMBAR.ALL.CTA ;  /* 0x0000000000007992 */ /* 0x0003ec0000008000 */
[----:B-1----:R-:W1:Y:S02]  /*bc30*/  FENCE.VIEW.ASYNC.S ;  /* 0x00000000000073c6 */ /* 0x002e640000000000 */
[----:B------:R-:W-:Y:S05]  /*bc40*/  WARPSYNC.ALL ;  /* 0x0000000000007948 */ /* 0x000fea0003800000 */
[----:B------:R-:W-:Y:S01]  /*bc50*/  BSSY.RECONVERGENT B0, `(.L_x_139) ;  /* 0x0000010000007945 */ /* 0x000fe20003800200 */
[----:B------:R-:W-:Y:S01]  /*bc60*/  @P2 PRMT R4, R201, 0x654, R4 ;  /* 0x00000654c9042816 */ /* 0x000fe20000000004 */
[----:B-1----:R-:W-:Y:S06]  /*bc70*/  BAR.SYNC.DEFER_BLOCKING 0x1, 0x80 ;  /* 0x0042000000007b1d */ /* 0x002fec0000010000 */
[----:B------:R-:W-:Y:S05]  /*bc80*/  @P0 BRA `(.L_x_140) ;  /* 0x0000000000300947 */ /* 0x000fea0003800000 */
[----:B------:R-:W-:Y:S02]  /*bc90*/  UIADD3 UR4, UP0, UPT, UR54, 0xa80, URZ ;  /* 0x00000a8036047890 */ /* 0x000fe4000ff1e0ff */
[----:B------:R-:W-:Y:S02]  /*bca0*/  UIADD3 UR48, UPT, UPT, UR45, 0x4200, URZ ;  /* 0x000042002d307890 */ /* 0x000fe4000fffe0ff */
[----:B------:R-:W-:Y:S01]  /*bcb0*/  UIADD3.X UR5, UPT, UPT, URZ, UR55, URZ, UP0, !UPT ;  /* 0x00000037ff057290 */ /* 0x000fe200087fe4ff */
[----:B------:R-:W-:Y:S01]  /*bcc0*/  UMOV UR51, UR44 ;  /* 0x0000002c00337c82 */ /* 0x000fe20008000000 */
[----:B------:R-:W-:Y:S02]  /*bcd0*/  UIADD3 UR9, UPT, UPT, UR49, 0x80, URZ ;  /* 0x0000008031097890 */ /* 0x000fe4000fffe0ff */
[----:B------:R-:W-:Y:S01]  /*bce0*/  UIADD3 UR8, UPT, UPT, UR45, 0x5200, URZ ;  /* 0x000052002d087890 */ /* 0x000fe2000fffe0ff */
[----:B------:R-:W-:Y:S01]  /*bcf0*/  UMOV UR10, UR50 ;  /* 0x00000032000a7c82 */ /* 0x000fe20008000000 */
[----:B------:R-:W-:Y:S03]  /*bd00*/  UMOV UR11, UR44 ;  /* 0x0000002c000b7c82 */ /* 0x000fe60008000000 */
[----:B------:R1:W-:Y:S04]  /*bd10*/  UTMASTG.3D [UR48], [UR4] ;  /* 0x00000030040073b5 */ /* 0x0003e80008010000 */
[----:B------:R1:W-:Y:S01]  /*bd20*/  UTMASTG.3D [UR8], [UR4] ;  /* 0x00000008040073b5 */ /* 0x0003e20008010000 */
[----:B------:R0:W-:Y:S01]  /*bd30*/  UTMACMDFLUSH ;  /* 0x00000000000079b7 */ /* 0x0001e20000000000 */
[----:B-1----:R-:W-:Y:S04]  /*bd40*/  DEPBAR.LE SB0, 0x1 ;  /* 0x000080400000791a */ /* 0x002fe80000000000 */
.L_x_140:
[----:B------:R-:W-:Y:S05]  /*bd50*/  BSYNC.RECONVERGENT B0 ;  /* 0x0000000000007941 */ /* 0x000fea0003800200 */
.L_x_139:
[----:B------:R-:W-:Y:S01]  /*bd60*/  BAR.SYNC.DEFER_BLOCKING 0x1, 0x80 ;  /* 0x0042000000007b1d */ /* 0x000fe20000010000 */
[----:B------:R-:W-:Y:S01]  /*bd70*/  UIADD3 UR4, UPT, UPT, UR46, 0x1, URZ ;  /* 0x000000012e047890 */ /* 0x000fe2000fffe0ff */
[----:B---3--:R-:W-:Y:S03]  /*bd80*/  HFMA2 R16, -RZ, RZ, 0, 0 ;  /* 0x00000000ff107431 */ /* 0x008fe600000001ff */
[----:B------:R-:W-:Y:S04]  /*bd90*/  UISETP.NE.AND UP0, UPT, UR4, 0x4, UPT ;  /* 0x000000040400788c */ /* 0x000fe8000bf05270 */
[----:B------:R-:W-:Y:S01]  /*bda0*/  USEL UR47, UR4, URZ, UP0 ;  /* 0x000000ff042f7287 */ /* 0x000fe20008000000 */
[----:B------:R1:W-:Y:S01]  /*bdb0*/  @P2 SYNCS.ARRIVE.TRANS64.RED.A1T0 RZ, [R4+URZ], RZ ;  /* 0x000000ff04ff29a7 */ /* 0x0003e200081004ff */
[----:B------:R-:W-:Y:S01]  /*bdc0*/  BSSY B1, `(.L_x_141) ;  /* 0x000001e000017945 */ /* 0x000fe20003800000 */
[----:B------:R-:W3:Y:S02]  /*bdd0*/  @P2 SYNCS.PHASECHK.TRANS64.TRYWAIT P0, [R0+URZ+0x70], R3 ;  /* 0x00007003000025a7 */ /* 0x000ee400080011ff */
        /* <DEDUP_REMOVED lines=13> */
.L_x_144:
[----:B------:R-:W-:Y:S05]  /*beb0*/  BSYNC B0 ;  /* 0x0000000000007941 */ /* 0x000fea0003800000 */
.L_x_143:
[----:B------:R-:W-:Y:S01]  /*bec0*/  ISETP.NE.AND P0, PT, R139, RZ, PT ;  /* 0x000000ff8b00720c */ /* 0x000fe20003f05270 */
[----:B------:R-:W-:Y:S11]  /*bed0*/  VIADD R138, R138, 0x1 ;  /* 0x000000018a8a7836 */ /* 0x000ff60000000000 */
[----:B------:R-:W-:Y:S01]  /*bee0*/  @!UPT UIADD3 URZ, UPT, UPT, URZ, URZ, URZ ;  /* 0x000000fffffff290 */ /* 0x000fe2000fffe0ff */
[----:B------:R3:W4:Y:S04]  /*bef0*/  @P0 LDS.128 R160, [R4+0x20] ;  /* 0x0000200004a00984 */ /* 0x0007280000000c00 */
[----:B------:R3:W1:Y:S04]  /*bf00*/  @P0 LDS.128 R140, [R4+0x1020] ;  /* 0x00102000048c0984 */ /* 0x0006680000000c00 */
[----:B------:R3:W1:Y:S04]  /*bf10*/  @P0 LDS.128 R168, [R7] ;  /* 0x0000000007a80984 */ /* 0x0006680000000c00 */
[----:B------:R3:W1:Y:S04]  /*bf20*/  @P0 LDS.128 R152, [R7+0x1000] ;  /* 0x0010000007980984 */ /* 0x0006680000000c00 */
[----:B------:R3:W1:Y:S04]  /*bf30*/  @P0 LDS.128 R164, [R5+0x10] ;  /* 0x0000100005a40984 */ /* 0x0006680000000c00 */
[----:B------:R3:W1:Y:S04]  /*bf40*/  @P0 LDS.128 R148, [R5+0x1010] ;  /* 0x0010100005940984 */ /* 0x0006680000000c00 */
[----:B------:R3:W1:Y:S04]  /*bf50*/  @P0 LDS.128 R156, [R3+0x10] ;  /* 0x00001000039c0984 */ /* 0x0006680000000c00 */
[----:B------:R3:W1:Y:S01]  /*bf60*/  @P0 LDS.128 R144, [R3+0x1010] ;  /* 0x0010100003900984 */ /* 0x0006620000000c00 */
[C---:B------:R-:W-:Y:S04]  /*bf70*/  ISETP.NE.AND P0, PT, R138.reuse, 0x4, PT ;  /* 0x000000048a00780c */ /* 0x040fe80003f05270 */
[----:B------:R-:W-:Y:S02]  /*bf80*/  SEL R138, R138, RZ, P0 ;  /* 0x000000ff8a8a7207 */ /* 0x000fe40000000000 */
[----:B------:R-:W-:Y:S02]  /*bf90*/  SEL R16, RZ, 0x1, P0 ;  /* 0x00000001ff107807 */ /* 0x000fe40000000000 */
.L_x_142:
[----:B------:R-:W-:Y:S05]  /*bfa0*/  BSYNC B1 ;  /* 0x0000000000017941 */ /* 0x000fea0003800000 */
.L_x_141:
[----:B------:R-:W-:Y:S05]  /*bfb0*/  VIADD R92, R92, 0x400000 ;  /* 0x004000005c5c7836 */ /* 0x000fea0000000000 */
[----:B-1----:R-:W-:Y:S04]  /*bfc0*/  SHF.R.U32.HI R0, RZ, 0x15, R92 ;  /* 0x00000015ff007819 */ /* 0x002fe8000001165c */
[----:B------:R-:W-:Y:S04]  /*bfd0*/  LOP3.LUT R17, R0, 0x3, RZ, 0xc0, !PT ;  /* 0x0000000300117812 */ /* 0x000fe800078ec0ff */
        /* <DEDUP_REMOVED lines=11> */
[----:B------:R-:W1:Y:S01]  /*c090*/  LDCU.64 UR6, c[0x4][0x78] ;  /* 0x01000f00ff0677ac */ /* 0x000e620008000a00 */
[----:B------:R-:W2:Y:S01]  /*c0a0*/  LDC.64 R14, c[0x4][R15] ;  /* 0x010000000f0e7b82 */ /* 0x000ea20000000a00 */
[----:B------:R-:W5:Y:S01]  /*c0b0*/  LDCU.64 UR4, c[0x4][0x10] ;  /* 0x01000200ff0477ac */ /* 0x000f620008000a00 */
[----:B---3--:R-:W-:Y:S01]  /*c0c0*/  MOV R5, UR9 ;  /* 0x0000000900057c02 */ /* 0x008fe20008000f00 */
[----:B------:R-:W-:Y:S01]  /*c0d0*/  IMAD.U32 R4, RZ, RZ, UR8 ;  /* 0x00000008ff047e24 */ /* 0x000fe2000f8e00ff */
[----:B-1----:R-:W-:Y:S01]  /*c0e0*/  MOV R7, UR7 ;  /* 0x0000000700077c02 */ /* 0x002fe20008000f00 */
[----:B------:R-:W-:Y:S01]  /*c0f0*/  IMAD.U32 R6, RZ, RZ, UR6 ;  /* 0x00000006ff067e24 */ /* 0x000fe2000f8e00ff */
[----:B-----5:R-:W-:Y:S01]  /*c100*/  MOV R11, UR5 ;  /* 0x00000005000b7c02 */ /* 0x020fe20008000f00 */
[----:B------:R-:W-:Y:S02]  /*c110*/  IMAD.U32 R10, RZ, RZ, UR4 ;  /* 0x00000004ff0a7e24 */ /* 0x000fe4000f8e00ff */
[----:B------:R-:W-:Y:S07]  /*c120*/  LEPC R20, `(.L_x_147) ;  /* 0x000000001014794e */ /* 0x000fee0000000000 */
[----:B--2-4-:R-:W-:Y:S05]  /*c130*/  CALL.ABS.NOINC R14 ;  /* 0x000000000e007343 */ /* 0x014fea0003c00000 */
.L_x_147:
[----:B------:R-:W-:Y:S05]  /*c140*/  WARPSYNC.ALL ;  /* 0x0000000000007948 */ /* 0x000fea0003800000 */
[C---:B------:R-:W-:Y:S01]  /*c150*/  R2UR UR4, R92.reuse ;  /* 0x000000005c0472ca */ /* 0x040fe200000e0000 */
[----:B------:R-:W-:Y:S05]  /*c160*/  VIADD R0, R92, 0x80 ;  /* 0x000000805c007836 */ /* 0x000fea0000000000 */
[----:B------:R-:W-:Y:S04]  /*c170*/  SHF.R.U32.HI R0, RZ, 0x15, R0 ;  /* 0x00000015ff007819 */ /* 0x000fe80000011600 */
[----:B------:R-:W-:Y:S03]  /*c180*/  LOP3.LUT P0, RZ, R0, 0x3, R181, 0x48, !PT ;  /* 0x0000000300ff7812 */ /* 0x000fe600078048b5 */
[----:B------:R-:W1:Y:S10]  /*c190*/  LDTM.x32 R24, tmem[UR4] ;  /* 0x00000004001879ee */ /* 0x000e7400082c0000 */
[----:B-1----:R-:W-:Y:S05]  /*c1a0*/  @!P0 BRA `(.L_x_148) ;  /* 0x0000000000408947 */ /* 0x002fea0003800000 */
        /* <DEDUP_REMOVED lines=16> */
.L_x_148:
[----:B------:R-:W-:Y:S05]  /*c2b0*/  WARPSYNC.ALL ;  /* 0x0000000000007948 */ /* 0x000fea0003800000 */
[----:B------:R-:W-:Y:S11]  /*c2c0*/  R2UR UR4, R92 ;  /* 0x000000005c0472ca */ /* 0x000ff600000e0000 */
[----:B------:R-:W-:Y:S02]  /*c2d0*/  @!UPT UIADD3 URZ, UPT, UPT, URZ, URZ, URZ ;  /* 0x000000fffffff290 */ /* 0x000fe4000fffe0ff */
[----:B------:R-:W1:Y:S02]  /*c2e0*/  LDTM.x32 R56, tmem[UR4+0x80] ;  /* 0x00008004003879ee */ /* 0x000e6400082c0000 */
[----:B-1----:R-:W-:Y:S01]  /*c2f0*/  NOP ;  /* 0x0000000000007918 */ /* 0x002fe20000000000 */
.L_x_146:
[----:B---3--:R-:W-:Y:S01]  /*c300*/  SHF.L.U32 R4, R168, 0x10, RZ ;  /* 0x00000010a8047819 */ /* 0x008fe200000006ff */
[----:B------:R-:W-:Y:S01]  /*c310*/  FMUL R0, R130, R24 ;  /* 0x0000001882007220 */ /* 0x000fe20000400000 */
        /* <DEDUP_REMOVED lines=233> */
[----:B------:R-:W-:Y:S01]  /*d1b0*/  LEA R9, R138, UR45, 0x3 ;  /* 0x0000002d8a097c11 */ /* 0x000fe2000f8e18ff */
[----:B------:R3:W-:Y:S01]  /*d1c0*/  @!P1 STS.128 [R196+0x7010], R12 ;  /* 0x0070100cc4009388 */ /* 0x0007e20000000c00 */
[----:B------:R-:W-:Y:S02]  /*d1d0*/  @P2 LEA R0, R0, UR45, 0x3 ;  /* 0x0000002d00002c11 */ /* 0x000fe4000f8e18ff */
[----:B------:R-:W-:Y:S02]  /*d1e0*/  @P2 SHF.L.U32 R4, R16, 0x1f, RZ ;  /* 0x0000001f10042819 */ /* 0x000fe400000006ff */
[----:B------:R-:W-:Y:S01]  /*d1f0*/  @P2 IADD3 R0, PT, PT, R0, 0x90, RZ ;  /* 0x0000009000002810 */ /* 0x000fe20007ffe0ff */
        /* <DEDUP_REMOVED lines=13> */
[----:B------:R-:W-:Y:S02]  /*d2d0*/  UIADD3 UR8, UPT, UPT, UR45, 0x6200, URZ ;  /* 0x000062002d087890 */ /* 0x000fe4000fffe0ff */
[----:B------:R-:W-:Y:S01]  /*d2e0*/  UIADD3.X UR5, UPT, UPT, URZ, UR55, URZ, UP0, !UPT ;  /* 0x00000037ff057290 */ /* 0x000fe200087fe4ff */
[----:B------:R-:W-:Y:S01]  /*d2f0*/  UMOV UR9, UR49 ;  /* 0x0000003100097c82 */ /* 0x000fe20008000000 */
[----:B------:R-:W-:Y:S01]  /*d300*/  UMOV UR11, UR44 ;  /* 0x0000002c000b7c82 */ /* 0x000fe20008000000 */
[----:B------:R-:W-:Y:S02]  /*d310*/  UIADD3 UR13, UPT, UPT, UR49, 0x80, URZ ;  /* 0x00000080310d7890 */ /* 0x000fe4000fffe0ff */
[----:B------:R-:W-:Y:S01]  /*d320*/  UIADD3 UR12, UPT, UPT, UR45, 0x7200, URZ ;  /* 0x000072002d0c7890 */ /* 0x000fe2000fffe0ff */
[----:B------:R-:W-:Y:S03]  /*d330*/  UMOV UR15, UR44 ;  /* 0x0000002c000f7c82 */ /* 0x000fe60008000000 */
[----:B------:R1:W-:Y:S01]  /*d340*/  UTMASTG.3D [UR8], [UR4] ;  /* 0x00000008040073b5 */ /* 0x0003e20008010000 */
[----:B------:R-:W-:Y:S04]  /*d350*/  UMOV UR14, UR10 ;  /* 0x0000000a000e7c82 */ /* 0x000fe80008000000 */
[----:B------:R1:W-:Y:S01]  /*d360*/  UTMASTG.3D [UR12], [UR4] ;  /* 0x0000000c040073b5 */ /* 0x0003e20008010000 */
[----:B------:R0:W-:Y:S01]  /*d370*/  UTMACMDFLUSH ;  /* 0x00000000000079b7 */ /* 0x0001e20000000000 */
[----:B-1----:R-:W-:Y:S04]  /*d380*/  DEPBAR.LE SB0, 0x1 ;  /* 0x000080400000791a */ /* 0x002fe80000000000 */
.L_x_150:
[----:B------:R-:W-:Y:S05]  /*d390*/  BSYNC.RECONVERGENT B0 ;  /* 0x0000000000007941 */ /* 0x000fea0003800200 */
.L_x_149:
        /* <DEDUP_REMOVED lines=9> */
[----:B------:R-:W4:Y:S01]  /*d430*/  @P2 SYNCS.PHASECHK.TRANS64.TRYWAIT P0, [R9+URZ+0x70], R4 ;  /* 0x00007004090025a7 */ /* 0x000f2200080011ff */
[----:B------:R-:W-:Y:S01]  /*d440*/  VIADD R17, R131, UR4 ;  /* 0x0000000483117c36 */ /* 0x000fe20008000000 */
[----:B------:R-:W-:Y:S04]  /*d450*/  USEL UR46, UR5, URZ, UP0 ;  /* 0x000000ff052e7287 */ /* 0x000fe80008000000 */
[----:B------:R-:W-:Y:S04]  /*d460*/  SHF.R.U32.HI R6, RZ, 0x15, R17 ;  /* 0x00000015ff067819 */ /* 0x000fe80000011611 */
[----:B------:R-:W-:Y:S02]  /*d470*/  LOP3.LUT R19, R6, 0x3, RZ, 0xc0, !PT ;  /* 0x0000000306137812 */ /* 0x000fe400078ec0ff */
[----:B----4-:R-:W-:Y:S01]  /*d480*/  @P2 SEL R137, RZ, 0x1, !P0 ;  /* 0x00000001ff892807 */ /* 0x010fe20004000000 */
        /* <DEDUP_REMOVED lines=9> */
[----:B------:R-:W-:Y:S04]  /*d520*/  SHF.L.U32 R4, R16, 0x1f, RZ ;  /* 0x0000001f10047819 */ /* 0x000fe800000006ff */
[----:B------:R-:W1:Y:S02]  /*d530*/  SYNCS.PHASECHK.TRANS64.TRYWAIT P0, [R9+URZ+0x70], R4 ;  /* 0x00007004090075a7 */ /* 0x000e6400080011ff */
[----:B-1----:R-:W-:Y:S05]  /*d540*/  @!P0 BRA `(.L_x_155) ;  /* 0x0000006400f08947 */ /* 0x002fea0003800000 */
.L_x_154:
[----:B------:R-:W-:Y:S05]  /*d550*/  BSYNC B0 ;  /* 0x0000000000007941 */ /* 0x000fea0003800000 */
.L_x_153:
[----:B------:R-:W-:Y:S01]  /*d560*/  ISETP.NE.AND P0, PT, R139, RZ, PT ;  /* 0x000000ff8b00720c */ /* 0x000fe20003f05270 */
[----:B------:R-:W-:Y:S11]  /*d570*/  VIADD R138, R138, 0x1 ;  /* 0x000000018a8a7836 */ /* 0x000ff60000000000 */
[----:B------:R-:W-:Y:S01]  /*d580*/  @!UPT UIADD3 URZ, UPT, UPT, URZ, URZ, URZ ;  /* 0x000000fffffff290 */ /* 0x000fe2000fffe0ff */
[----:B------:R4:W2:Y:S04]  /*d590*/  @P0 LDS.128 R160, [R3+0x20] ;  /* 0x0000200003a00984 */ /* 0x0008a80000000c00 */
[----:B------:R4:W2:Y:S04]  /*d5a0*/  @P0 LDS.128 R140, [R3+0x1020] ;  /* 0x00102000038c0984 */ /* 0x0008a80000000c00 */
[----:B------:R4:W2:Y:S04]  /*d5b0*/  @P0 LDS.128 R168, [R7] ;  /* 0x0000000007a80984 */ /* 0x0008a80000000c00 */
[----:B------:R4:W2:Y:S04]  /*d5c0*/  @P0 LDS.128 R152, [R7+0x1000] ;  /* 0x0010000007980984 */ /* 0x0008a80000000c00 */
[----:B------:R4:W2:Y:S04]  /*d5d0*/  @P0 LDS.128 R164, [R5+0x10] ;  /* 0x0000100005a40984 */ /* 0x0008a80000000c00 */
[----:B------:R4:W2:Y:S04]  /*d5e0*/  @P0 LDS.128 R148, [R5+0x1010] ;  /* 0x0010100005940984 */ /* 0x0008a80000000c00 */
[----:B------:R4:W2:Y:S04]  /*d5f0*/  @P0 LDS.128 R156, [R0+0x10] ;  /* 0x00001000009c0984 */ /* 0x0008a80000000c00 */
[----:B------:R4:W2:Y:S01]  /*d600*/  @P0 LDS.128 R144, [R0+0x1010] ;  /* 0x0010100000900984 */ /* 0x0008a20000000c00 */
[C---:B------:R-:W-:Y:S04]  /*d610*/  ISETP.NE.AND P0, PT, R138.reuse, 0x4, PT ;  /* 0x000000048a00780c */ /* 0x040fe80003f05270 */
[----:B-1----:R-:W-:Y:S02]  /*d620*/  SEL R9, RZ, 0x1, P0 ;  /* 0x00000001ff097807 */ /* 0x002fe40000000000 */
[----:B------:R-:W-:Y:S02]  /*d630*/  SEL R138, R138, RZ, P0 ;  /* 0x000000ff8a8a7207 */ /* 0x000fe40000000000 */
[----:B------:R-:W-:Y:S02]  /*d640*/  LOP3.LUT R16, R16, R9, RZ, 0x3c, !PT ;  /* 0x0000000910107212 */ /* 0x000fe400078e3cff */
.L_x_152:
[----:B------:R-:W-:Y:S05]  /*d650*/  BSYNC B1 ;  /* 0x0000000000017941 */ /* 0x000fea0003800000 */
.L_x_151:
[----:B------:R-:W-:Y:S11]  /*d660*/  ISETP.NE.AND P0, PT, R192, R19, PT ;  /* 0x00000013c000720c */ /* 0x000ff60003f05270 */
[----:B------:R-:W-:Y:S02]  /*d670*/  @!UPT UIADD3 URZ, UPT, UPT, URZ, URZ, URZ ;  /* 0x000000fffffff290 */ /* 0x000fe4000fffe0ff */
[----:B------:R-:W-:Y:S05]  /*d680*/  @P0 BRA `(.L_x_156) ;  /* 0x0000000000bc0947 */ /* 0x000fea0003800000 */
[----:B------:R-:W-:Y:S11]  /*d690*/  LOP3.LUT P0, RZ, R6, 0x3, R181, 0x48, !PT ;  /* 0x0000000306ff7812 */ /* 0x000ff600078048b5 */
[----:B------:R-:W-:Y:S02]  /*d6a0*/  @!UPT UIADD3 URZ, UPT, UPT, URZ, URZ, URZ ;  /* 0x000000fffffff290 */ /* 0x000fe4000fffe0ff */
[----:B------:R-:W-:Y:S05]  /*d6b0*/  @!P0 BRA `(.L_x_157) ;  /* 0x0000000000408947 */ /* 0x000fea0003800000 */
[----:B------:R-:W4:Y:S01]  /*d6c0*/  LDCU.64 UR8, c[0x4][0x70] ;  /* 0x01000e00ff0877ac */ /* 0x000f220008000a00 */
[----:B---3--:R-:W-:Y:S01]  /*d6d0*/  MOV R15, 0x0 ;  /* 0x00000000000f7802 */ /* 0x008fe20000000f00 */
[----:B------:R-:W-:Y:S02]  /*d6e0*/  HFMA2 R12, -RZ, RZ, 0, 5.9604644775390625e-08 ;  /* 0x00000001ff0c7431 */ /* 0x000fe400000001ff */
[----:B------:R-:W-:Y:S02]  /*d6f0*/  IMAD.MOV.U32 R8, RZ, RZ, 0x192 ;  /* 0x00000192ff087424 */ /* 0x000fe400078e00ff */
[----:B------:R-:W-:Y:S01]  /*d700*/  IMAD.MOV.U32 R13, RZ, RZ, RZ ;  /* 0x000000ffff0d7224 */ /* 0x000fe200078e00ff */
[----:B------:R-:W1:Y:S01]  /*d710*/  LDCU.64 UR6, c[0x4][0x78] ;  /* 0x01000f00ff0677ac */ /* 0x000e620008000a00 */
[----:B------:R-:W3:Y:S01]  /*d720*/  LDC.64 R14, c[0x4][R15] ;  /* 0x010000000f0e7b82 */ /* 0x000ee20000000a00 */
[----:B------:R-:W5:Y:S01]  /*d730*/  LDCU.64 UR4, c[0x4][0x10] ;  /* 0x01000200ff0477ac */ /* 0x000f620008000a00 */
[----:B----4-:R-:W-:Y:S01]  /*d740*/  MOV R5, UR9 ;  /* 0x0000000900057c02 */ /* 0x010fe20008000f00 */
[----:B------:R-:W-:Y:S01]  /*d750*/  IMAD.U32 R4, RZ, RZ, UR8 ;  /* 0x00000008ff047e24 */ /* 0x000fe2000f8e00ff */
[----:B-1----:R-:W-:Y:S01]  /*d760*/  MOV R7, UR7 ;  /* 0x0000000700077c02 */ /* 0x002fe20008000f00 */
[----:B------:R-:W-:Y:S01]  /*d770*/  IMAD.U32 R6, RZ, RZ, UR6 ;  /* 0x00000006ff067e24 */ /* 0x000fe2000f8e00ff */
[----:B-----5:R-:W-:Y:S01]  /*d780*/  MOV R11, UR5 ;  /* 0x00000005000b7c02 */ /* 0x020fe20008000f00 */
[----:B------:R-:W-:Y:S02]  /*d790*/  IMAD.U32 R10, RZ, RZ, UR4 ;  /* 0x00000004ff0a7e24 */ /* 0x000fe4000f8e00ff */
[----:B------:R-:W-:Y:S07]  /*d7a0*/  LEPC R20, `(.L_x_157) ;  /* 0x000000001014794e */ /* 0x000fee0000000000 */
[----:B--23--:R-:W-:Y:S05]  /*d7b0*/  CALL.ABS.NOINC R14 ;  /* 0x000000000e007343 */ /* 0x00cfea0003c00000 */
.L_x_157:
[----:B------:R-:W-:Y:S05]  /*d7c0*/  WARPSYNC.ALL ;  /* 0x0000000000007948 */ /* 0x000fea0003800000 */
[C---:B------:R-:W-:Y:S01]  /*d7d0*/  R2UR UR4, R17.reuse ;  /* 0x00000000110472ca */ /* 0x040fe200000e0000 */
[----:B----4-:R-:W-:Y:S05]  /*d7e0*/  VIADD R0, R17, 0x80 ;  /* 0x0000008011007836 */ /* 0x010fea0000000000 */
[----:B------:R-:W-:Y:S04]  /*d7f0*/  SHF.R.U32.HI R0, RZ, 0x15, R0 ;  /* 0x00000015ff007819 */ /* 0x000fe80000011600 */
[----:B------:R-:W-:Y:S03]  /*d800*/  LOP3.LUT P0, RZ, R0, 0x3, R181, 0x48, !PT ;  /* 0x0000000300ff7812 */ /* 0x000fe600078048b5 */
[----:B------:R-:W1:Y:S10]  /*d810*/  LDTM.x32 R24, tmem[UR4] ;  /* 0x00000004001879ee */ /* 0x000e7400082c0000 */
[----:B-1----:R-:W-:Y:S05]  /*d820*/  @!P0 BRA `(.L_x_158) ;  /* 0x0000000000408947 */ /* 0x002fea0003800000 */
[----:B------:R-:W1:Y:S01]  /*d830*/  LDCU.64 UR8, c[0x4][0x70] ;  /* 0x01000e00ff0877ac */ /* 0x000e620008000a00 */
[----:B---3--:R-:W-:Y:S01]  /*d840*/  MOV R15, 0x0 ;  /* 0x00000000000f7802 */ /* 0x008fe20000000f00 */
[----:B------:R-:W-:Y:S02]  /*d850*/  HFMA2 R12, -RZ, RZ, 0, 5.9604644775390625e-08 ;  /* 0x00000001ff0c7431 */ /* 0x000fe400000001ff */
[----:B------:R-:W-:Y:S02]  /*d860*/  IMAD.MOV.U32 R8, RZ, RZ, 0x192 ;  /* 0x00000192ff087424 */ /* 0x000fe400078e00ff */
[----:B------:R-:W-:Y:S01]  /*d870*/  IMAD.MOV.U32 R13, RZ, RZ, RZ ;  /* 0x000000ffff0d7224 */ /* 0x000fe200078e00ff */
[----:B------:R-:W3:Y:S01]  /*d880*/  LDCU.64 UR6, c[0x4][0x78] ;  /* 0x01000f00ff0677ac */ /* 0x000ee20008000a00 */
[----:B------:R-:W4:Y:S01]  /*d890*/  LDC.64 R14, c[0x4][R15] ;  /* 0x010000000f0e7b82 */ /* 0x000f220000000a00 */
[----:B------:R-:W5:Y:S01]  /*d8a0*/  LDCU.64 UR4, c[0x4][0x10] ;  /* 0x01000200ff0477ac */ /* 0x000f620008000a00 */
[----:B-1----:R-:W-:Y:S01]  /*d8b0*/  MOV R5, UR9 ;  /* 0x0000000900057c02 */ /* 0x002fe20008000f00 */
[----:B------:R-:W-:Y:S01]  /*d8c0*/  IMAD.U32 R4, RZ, RZ, UR8 ;  /* 0x00000008ff047e24 */ /* 0x000fe2000f8e00ff */
[----:B---3--:R-:W-:Y:S01]  /*d8d0*/  MOV R7, UR7 ;  /* 0x0000000700077c02 */ /* 0x008fe20008000f00 */
[----:B------:R-:W-:Y:S01]  /*d8e0*/  IMAD.U32 R6, RZ, RZ, UR6 ;  /* 0x00000006ff067e24 */ /* 0x000fe2000f8e00ff */
[----:B-----5:R-:W-:Y:S01]  /*d8f0*/  MOV R11, UR5 ;  /* 0x00000005000b7c02 */ /* 0x020fe20008000f00 */
[----:B------:R-:W-:Y:S02]  /*d900*/  IMAD.U32 R10, RZ, RZ, UR4 ;  /* 0x00000004ff0a7e24 */ /* 0x000fe4000f8e00ff */
[----:B------:R-:W-:Y:S07]  /*d910*/  LEPC R20, `(.L_x_158) ;  /* 0x000000001014794e */ /* 0x000fee0000000000 */
[----:B--2-4-:R-:W-:Y:S05]  /*d920*/  CALL.ABS.NOINC R14 ;  /* 0x000000000e007343 */ /* 0x014fea0003c00000 */
.L_x_158:
[----:B------:R-:W-:Y:S05]  /*d930*/  WARPSYNC.ALL ;  /* 0x0000000000007948 */ /* 0x000fea0003800000 */
[----:B------:R-:W-:Y:S11]  /*d940*/  R2UR UR4, R17 ;  /* 0x00000000110472ca */ /* 0x000ff600000e0000 */
[----:B------:R-:W-:Y:S02]  /*d950*/  @!UPT UIADD3 URZ, UPT, UPT, URZ, URZ, URZ ;  /* 0x000000fffffff290 */ /* 0x000fe4000fffe0ff */
[----:B------:R-:W1:Y:S02]  /*d960*/  LDTM.x32 R56, tmem[UR4+0x80] ;  /* 0x00008004003879ee */ /* 0x000e6400082c0000 */
[----:B-1----:R-:W-:Y:S01]  /*d970*/  NOP ;  /* 0x0000000000007918 */ /* 0x002fe20000000000 */
.L_x_156:
[----:B--2---:R-:W-:Y:S01]  /*d980*/  SHF.L.U32 R4, R168, 0x10, RZ ;  /* 0x00000010a8047819 */ /* 0x004fe200000006ff */
[----:B----4-:R-:W-:Y:S01]  /*d990*/  FMUL R0, R130, R24 ;  /* 0x0000001882007220 */ /* 0x010fe20000400000 */
        /* <DEDUP_REMOVED lines=12> */
[----:B---3--:R-:W-:Y:S01]  /*da60*/  LOP3.LUT R12, R171, 0xffff0000, RZ, 0xc0, !PT ;  /* 0xffff0000ab0c7812 */ /* 0x008fe200078ec0ff */
        /* <DEDUP_REMOVED lines=25> */
[----:B------:R1:W-:Y:S01]  /*dc00*/  @!P1 STS.128 [R191], R20 ;  /* 0x00000014bf009388 */ /* 0x0003e20000000c00 */
        /* <DEDUP_REMOVED lines=15> */
[----:B------:R-:W-:Y:S01]  /*dd00*/  SHF.L.U32 R3, R160, 0x10, RZ ;  /* 0x00000010a0037819 */ /* 0x000fe200000006ff */
        /* <DEDUP_REMOVED lines=110> */
[----:B--2---:R-:W-:Y:S01]  /*e3f0*/  F2FP.BF16.F32.PACK_AB R20, R3, R0 ;  /* 0x000000000314723e */ /* 0x004fe200000010ff */
        /* <DEDUP_REMOVED lines=83> */
[----:B------:R-:W-:Y:S01]  /*e930*/  UIADD3 UR4, UPT, UPT, UR45, 0x200, URZ ;  /* 0x000002002d047890 */ /* 0x000fe2000fffe0ff */
[----:B------:R-:W-:Y:S01]  /*e940*/  UMOV UR51, UR44 ;  /* 0x0000002c00337c82 */ /* 0x000fe20008000000 */
[----:B------:R-:W-:Y:S02]  /*e950*/  UIADD3 UR9, UPT, UPT, UR49, 0x80, URZ ;  /* 0x0000008031097890 */ /* 0x000fe4000fffe0ff */
[----:B------:R-:W-:Y:S02]  /*e960*/  UIADD3 UR8, UPT, UPT, UR45, 0x1200, URZ ;  /* 0x000012002d087890 */ /* 0x000fe4000fffe0ff */
[----:B------:R-:W-:Y:S01]  /*e970*/  MOV R184, UR4 ;  /* 0x0000000400b87c02 */ /* 0x000fe20008000f00 */
[----:B------:R-:W-:Y:S01]  /*e980*/  UIADD3 UR4, UP0, UPT, UR54, 0xa80, URZ ;  /* 0x00000a8036047890 */ /* 0x000fe2000ff1e0ff */
[----:B------:R-:W-:Y:S02]  /*e990*/  UMOV UR10, UR50 ;  /* 0x00000032000a7c82 */ /* 0x000fe40008000000 */
[----:B------:R-:W-:Y:S01]  /*e9a0*/  R2UR UR48, R184 ;  /* 0x00000000b83072ca */ /* 0x000fe200000e0000 */
[----:B------:R-:W-:Y:S01]  /*e9b0*/  UIADD3.X UR5, UPT, UPT, URZ, UR55, URZ, UP0, !UPT ;  /* 0x00000037ff057290 */ /* 0x000fe200087fe4ff */
[----:B------:R-:W-:Y:S11]  /*e9c0*/  UMOV UR11, UR44 ;  /* 0x0000002c000b7c82 */ /* 0x000ff60008000000 */
[----:B------:R1:W-:Y:S01]  /*e9d0*/  UTMASTG.3D [UR48], [UR4] ;  /* 0x00000030040073b5 */ /* 0x0003e20008010000 */
[----:B------:R1:W-:Y:S01]  /*e9e0*/  UTMASTG.3D [UR8], [UR4] ;  /* 0x00000008040073b5 */ /* 0x0003e20008010000 */
[----:B------:R0:W-:Y:S01]  /*e9f0*/  UTMACMDFLUSH ;  /* 0x00000000000079b7 */ /* 0x0001e20000000000 */
[----:B-1----:R-:W-:Y:S04]  /*ea00*/  DEPBAR.LE SB0, 0x1 ;  /* 0x000080400000791a */ /* 0x002fe80000000000 */
.L_x_160:
[----:B------:R-:W-:Y:S05]  /*ea10*/  BSYNC.RECONVERGENT B0 ;  /* 0x0000000000007941 */ /* 0x000fea0003800200 */
.L_x_159:
[----:B------:R-:W-:Y:S01]  /*ea20*/  BAR.SYNC.DEFER_BLOCKING 0x1, 0x80 ;  /* 0x0042000000007b1d */ /* 0x000fe20000010000 */
[----:B------:R-:W-:Y:S04]  /*ea30*/  UIADD3 UR4, UPT, UPT, UR46, 0x1, URZ ;  /* 0x000000012e047890 */ /* 0x000fe8000fffe0ff */
        /* <DEDUP_REMOVED lines=18> */
.L_x_164:
[----:B------:R-:W-:Y:S05]  /*eb60*/  BSYNC B0 ;  /* 0x0000000000007941 */ /* 0x000fea0003800000 */
.L_x_163:
[----:B------:R-:W-:Y:S01]  /*eb70*/  ISETP.NE.AND P0, PT, R139, RZ, PT ;  /* 0x000000ff8b00720c */ /* 0x000fe20003f05270 */
[----:B------:R-:W-:Y:S11]  /*eb80*/  VIADD R138, R138, 0x1 ;  /* 0x000000018a8a7836 */ /* 0x000ff60000000000 */
[----:B------:R-:W-:Y:S01]  /*eb90*/  @!UPT UIADD3 URZ, UPT, UPT, URZ, URZ, URZ ;  /* 0x000000fffffff290 */ /* 0x000fe2000fffe0ff */
[----:B------:R3:W4:Y:S04]  /*eba0*/  @P0 LDS.128 R160, [R3+0x20] ;  /* 0x0000200003a00984 */ /* 0x0007280000000c00 */
        /* <DEDUP_REMOVED lines=11> */
.L_x_162:
[----:B------:R-:W-:Y:S05]  /*ec60*/  BSYNC B1 ;  /* 0x0000000000017941 */ /* 0x000fea0003800000 */
.L_x_161:
[----:B---3--:R-:W-:Y:S05]  /*ec70*/  VIADD R3, R17, 0x400000 ;  /* 0x0040000011037836 */ /* 0x008fea0000000000 */
[----:B------:R-:W-:Y:S04]  /*ec80*/  SHF.R.U32.HI R0, RZ, 0x15, R3 ;  /* 0x00000015ff007819 */ /* 0x000fe80000011603 */
[----:B------:R-:W-:Y:S04]  /*ec90*/  LOP3.LUT R17, R0, 0x3, RZ, 0xc0, !PT ;  /* 0x0000000300117812 */ /* 0x000fe800078ec0ff */
[----:B------:R-:W-:Y:S11]  /*eca0*/  ISETP.NE.AND P0, PT, R192, R17, PT ;  /* 0x00000011c000720c */ /* 0x000ff60003f05270 */
[----:B------:R-:W-:Y:S02]  /*ecb0*/  @!UPT UIADD3 URZ, UPT, UPT, URZ, URZ, URZ ;  /* 0x000000fffffff290 */ /* 0x000fe4000fffe0ff */
[----:B------:R-:W-:Y:S05]  /*ecc0*/  @P0 BRA `(.L_x_166) ;  /* 0x0000000000bc0947 */ /* 0x000fea0003800000 */
[----:B------:R-:W-:Y:S02]  /*ecd0*/  LOP3.LUT P0, RZ, R0, 0x3, R181, 0x48, !PT ;  /* 0x0000000300ff7812 */ /* 0x000fe400078048b5 */
[----:B------:R-:W-:Y:S11]  /*ece0*/  MOV R18, R3 ;  /* 0x0000000300127202 */ /* 0x000ff60000000f00 */
[----:B------:R-:W-:Y:S05]  /*ecf0*/  @!P0 BRA `(.L_x_167) ;  /* 0x0000000000408947 */ /* 0x000fea0003800000 */
[----:B------:R-:W1:Y:S01]  /*ed00*/  LDCU.64 UR8, c[0x4][0x70] ;  /* 0x01000e00ff0877ac */ /* 0x000e620008000a00 */
[----:B--2---:R-:W-:Y:S01]  /*ed10*/  MOV R15, 0x0 ;  /* 0x00000000000f7802 */ /* 0x004fe20000000f00 */
[----:B------:R-:W-:Y:S02]  /*ed20*/  HFMA2 R12, -RZ, RZ, 0, 5.9604644775390625e-08 ;  /* 0x00000001ff0c7431 */ /* 0x000fe400000001ff */
[----:B------:R-:W-:Y:S02]  /*ed30*/  IMAD.MOV.U32 R8, RZ, RZ, 0x192 ;  /* 0x00000192ff087424 */ /* 0x000fe400078e00ff */
[----:B------:R-:W-:Y:S01]  /*ed40*/  IMAD.MOV.U32 R13, RZ, RZ, RZ ;  /* 0x000000ffff0d7224 */ /* 0x000fe200078e00ff */
[----:B------:R-:W2:Y:S01]  /*ed50*/  LDCU.64 UR6, c[0x4][0x78] ;  /* 0x01000f00ff0677ac */ /* 0x000ea20008000a00 */
[----:B------:R-:W3:Y:S01]  /*ed60*/  LDC.64 R14, c[0x4][R15] ;  /* 0x010000000f0e7b82 */ /* 0x000ee20000000a00 */
[----:B------:R-:W5:Y:S01]  /*ed70*/  LDCU.64 UR4, c[0x4][0x10] ;  /* 0x01000200ff0477ac */ /* 0x000f620008000a00 */
[----:B-1----:R-:W-:Y:S01]  /*ed80*/  MOV R5, UR9 ;  /* 0x0000000900057c02 */ /* 0x002fe20008000f00 */
[----:B------:R-:W-:Y:S01]  /*ed90*/  IMAD.U32 R4, RZ, RZ, UR8 ;  /* 0x00000008ff047e24 */ /* 0x000fe2000f8e00ff */
[----:B--2---:R-:W-:Y:S01]  /*eda0*/  MOV R7, UR7 ;  /* 0x0000000700077c02 */ /* 0x004fe20008000f00 */
[----:B------:R-:W-:Y:S01]  /*edb0*/  IMAD.U32 R6, RZ, RZ, UR6 ;  /* 0x00000006ff067e24 */ /* 0x000fe2000f8e00ff */
[----:B-----5:R-:W-:Y:S01]  /*edc0*/  MOV R11, UR5 ;  /* 0x00000005000b7c02 */ /* 0x020fe20008000f00 */
[----:B------:R-:W-:Y:S02]  /*edd0*/  IMAD.U32 R10, RZ, RZ, UR4 ;  /* 0x00000004ff0a7e24 */ /* 0x000fe4000f8e00ff */
[----:B------:R-:W-:Y:S07]  /*ede0*/  LEPC R20, `(.L_x_167) ;  /* 0x000000001014794e */ /* 0x000fee0000000000 */
[----:B---34-:R-:W-:Y:S05]  /*edf0*/  CALL.ABS.NOINC R14 ;  /* 0x000000000e007343 */ /* 0x018fea0003c00000 */
.L_x_167:
[----:B------:R-:W-:Y:S05]  /*ee00*/  WARPSYNC.ALL ;  /* 0x0000000000007948 */ /* 0x000fea0003800000 */
[C---:B------:R-:W-:Y:S01]  /*ee10*/  R2UR UR4, R18.reuse ;  /* 0x00000000120472ca */ /* 0x040fe200000e0000 */
[----:B------:R-:W-:Y:S05]  /*ee20*/  VIADD R0, R18, 0x80 ;  /* 0x0000008012007836 */ /* 0x000fea0000000000 */
[----:B------:R-:W-:Y:S04]  /*ee30*/  SHF.R.U32.HI R0, RZ, 0x15, R0 ;  /* 0x00000015ff007819 */ /* 0x000fe80000011600 */
[----:B------:R-:W-:Y:S03]  /*ee40*/  LOP3.LUT P0, RZ, R0, 0x3, R181, 0x48, !PT ;  /* 0x0000000300ff7812 */ /* 0x000fe600078048b5 */
[----:B------:R-:W1:Y:S10]  /*ee50*/  LDTM.x32 R24, tmem[UR4] ;  /* 0x00000004001879ee */ /* 0x000e7400082c0000 */
[----:B-1----:R-:W-:Y:S05]  /*ee60*/  @!P0 BRA `(.L_x_168) ;  /* 0x0000000000408947 */ /* 0x002fea0003800000 */
        /* <DEDUP_REMOVED lines=16> */
.L_x_168:
[----:B------:R-:W-:Y:S05]  /*ef70*/  WARPSYNC.ALL ;  /* 0x0000000000007948 */ /* 0x000fea0003800000 */
[----:B------:R-:W-:Y:S11]  /*ef80*/  R2UR UR4, R18 ;  /* 0x00000000120472ca */ /* 0x000ff600000e0000 */
[----:B------:R-:W-:Y:S02]  /*ef90*/  @!UPT UIADD3 URZ, UPT, UPT, URZ, URZ, URZ ;  /* 0x000000fffffff290 */ /* 0x000fe4000fffe0ff */
[----:B------:R-:W1:Y:S02]  /*efa0*/  LDTM.x32 R56, tmem[UR4+0x80] ;  /* 0x00008004003879ee */ /* 0x000e6400082c0000 */
[----:B-1----:R-:W-:Y:S01]  /*efb0*/  NOP ;  /* 0x0000000000007918 */ /* 0x002fe20000000000 */
.L_x_166:
[----:B--2---:R-:W-:Y:S01]  /*efc0*/  SHF.L.U32 R4, R168, 0x10, RZ ;  /* 0x00000010a8047819 */ /* 0x004fe200000006ff */
        /* <DEDUP_REMOVED lines=234> */
[----:B------:R-:W-:Y:S01]  /*fe70*/  @P2 SHF.L.U32 R3, R16, 0x1f, RZ ;  /* 0x0000001f10032819 */ /* 0x000fe200000006ff */
        /* <DEDUP_REMOVED lines=29> */
.L_x_170:
[----:B------:R-:W-:Y:S05]  /*10050*/  BSYNC.RECONVERGENT B0 ;  /* 0x0000000000007941 */ /* 0x000fea0003800200 */
.L_x_169:
[----:B------:R-:W-:Y:S01]  /*10060*/  BAR.SYNC.DEFER_BLOCKING 0x1, 0x80 ;  /* 0x0042000000007b1d */ /* 0x000fe20000010000 */
[----:B------:R-:W-:Y:S02]  /*10070*/  UISETP.NE.AND UP0, UPT, UR43, URZ, UPT ;  /* 0x000000ff2b00728c */ /* 0x000fe4000bf05270 */
[----:B------:R-:W-:Y:S02]  /*10080*/  UIADD3 UR5, UPT, UPT, UR47, 0x1, URZ ;  /* 0x000000012f057890 */ /* 0x000fe4000fffe0ff */
[----:B------:R-:W-:Y:S02]  /*10090*/  USEL UR4, URZ, 0x60, !UP0 ;  /* 0x00000060ff047887 */ /* 0x000fe4000c000000 */
[----:B------:R-:W-:Y:S02]  /*100a0*/  UISETP.NE.AND UP0, UPT, UR5, 0x4, UPT ;  /* 0x000000040500788c */ /* 0x000fe4000bf05270 */
[----:B------:R-:W-:Y:S02]  /*100b0*/  UIADD3 UR49, UPT, UPT, UR52, UR4, URZ ;  /* 0x0000000434317290 */ /* 0x000fe4000fffe0ff */
[----:B------:R-:W-:Y:S01]  /*100c0*/  VIADD R131, R131, UR4 ;  /* 0x0000000483837c36 */ /* 0x000fe20008000000 */
[----:B------:R-:W-:Y:S04]  /*100d0*/  USEL UR46, UR5, URZ, UP0 ;  /* 0x000000ff052e7287 */ /* 0x000fe80008000000 */
[----:B------:R-:W-:Y:S04]  /*100e0*/  SHF.R.U32.HI R6, RZ, 0x15, R131 ;  /* 0x00000015ff067819 */ /* 0x000fe80000011683 */
[----:B------:R-:W-:Y:S01]  /*100f0*/  LOP3.LUT R17, R6, 0x3, RZ, 0xc0, !PT ;  /* 0x0000000306117812 */ /* 0x000fe200078ec0ff */
        /* <DEDUP_REMOVED lines=16> */
.L_x_174:
[----:B------:R-:W-:Y:S05]  /*10200*/  BSYNC B0 ;  /* 0x0000000000007941 */ /* 0x000fea0003800000 */
.L_x_173:
        /* <DEDUP_REMOVED lines=15> */
.L_x_172:
[----:B------:R-:W-:Y:S05]  /*10300*/  BSYNC B1 ;  /* 0x0000000000017941 */ /* 0x000fea0003800000 */
.L_x_171:
[----:B------:R-:W-:Y:S11]  /*10310*/  ISETP.NE.AND P0, PT, R192, R17, PT ;  /* 0x00000011c000720c */ /* 0x000ff60003f05270 */
[----:B------:R-:W-:Y:S02]  /*10320*/  @!UPT UIADD3 URZ, UPT, UPT, URZ, URZ, URZ ;  /* 0x000000fffffff290 */ /* 0x000fe4000fffe0ff */
[----:B------:R-:W-:Y:S05]  /*10330*/  @P0 BRA `(.L_x_176) ;  /* 0x0000000000bc0947 */ /* 0x000fea0003800000 */
[----:B------:R-:W-:Y:S11]  /*10340*/  LOP3.LUT P0, RZ, R6, 0x3, R181, 0x48, !PT ;  /* 0x0000000306ff7812 */ /* 0x000ff600078048b5 */
[----:B------:R-:W-:Y:S02]  /*10350*/  @!UPT UIADD3 URZ, UPT, UPT, URZ, URZ, URZ ;  /* 0x000000fffffff290 */ /* 0x000fe4000fffe0ff */
[----:B------:R-:W-:Y:S05]  /*10360*/  @!P0 BRA `(.L_x_177) ;  /* 0x0000000000408947 */ /* 0x000fea0003800000 */
[----:B------:R-:W3:Y:S01]  /*10370*/  LDCU.64 UR8, c[0x4][0x70] ;  /* 0x01000e00ff0877ac */ /* 0x000ee20008000a00 */
[----:B--2---:R-:W-:Y:S01]  /*10380*/  MOV R15, 0x0 ;  /* 0x00000000000f7802 */ /* 0x004fe20000000f00 */
        /* <DEDUP_REMOVED lines=14> */
.L_x_177:
        /* <DEDUP_REMOVED lines=23> */
.L_x_178:
[----:B------:R-:W-:Y:S05]  /*105e0*/  WARPSYNC.ALL ;  /* 0x0000000000007948 */ /* 0x000fea0003800000 */
[----:B------:R-:W-:Y:S11]  /*105f0*/  R2UR UR4, R131 ;  /* 0x00000000830472ca */ /* 0x000ff600000e0000 */
[----:B------:R-:W-:Y:S02]  /*10600*/  @!UPT UIADD3 URZ, UPT, UPT, URZ, URZ, URZ ;  /* 0x000000fffffff290 */ /* 0x000fe4000fffe0ff */
[----:B------:R-:W1:Y:S02]  /*10610*/  LDTM.x32 R56, tmem[UR4+0x80] ;  /* 0x00008004003879ee */ /* 0x000e6400082c0000 */
[----:B-1----:R-:W-:Y:S01]  /*10620*/  NOP ;  /* 0x0000000000007918 */ /* 0x002fe20000000000 */
.L_x_176:
[----:B--23--:R-:W-:Y:S01]  /*10630*/  SHF.L.U32 R4, R168, 0x10, RZ ;  /* 0x00000010a8047819 */ /* 0x00cfe200000006ff */
        /* <DEDUP_REMOVED lines=262> */
.L_x_180:
[----:B------:R-:W-:Y:S05]  /*116a0*/  BSYNC.RECONVERGENT B0 ;  /* 0x0000000000007941 */ /* 0x000fea0003800200 */
.L_x_179:
        /* <DEDUP_REMOVED lines=14> */
[----:B------:R-:W-:Y:S01]  /*11790*/  @P1 IADD3 R7, PT, PT, R200, R5, RZ ;  /* 0x00000005c8071210 */ /* 0x000fe20007ffe0ff */
[----:B------:R-:W-:Y:S06]  /*117a0*/  @P0 BRA `(.L_x_184) ;  /* 0x00000000000c0947 */ /* 0x000fec0003800000 */
[----:B------:R-:W-:Y:S04]  /*117b0*/  SHF.L.U32 R16, R16, 0x1f, RZ ;  /* 0x0000001f10107819 */ /* 0x000fe800000006ff */
[----:B------:R-:W1:Y:S02]  /*117c0*/  SYNCS.PHASECHK.TRANS64.TRYWAIT P0, [R3+URZ+0x70], R16 ;  /* 0x00007010030075a7 */ /* 0x000e6400080011ff */
[----:B-1----:R-:W-:Y:S05]  /*117d0*/  @!P0 BRA `(.L_x_185) ;  /* 0x0000002400888947 */ /* 0x002fea0003800000 */
.L_x_184:
[----:B------:R-:W-:Y:S05]  /*117e0*/  BSYNC B0 ;  /* 0x0000000000007941 */ /* 0x000fea0003800000 */
.L_x_183:
[----:B------:R-:W-:Y:S11]  /*117f0*/  ISETP.NE.AND P0, PT, R139, RZ, PT ;  /* 0x000000ff8b00720c */ /* 0x000ff60003f05270 */
[----:B------:R-:W-:Y:S02]  /*11800*/  @!UPT UIADD3 URZ, UPT, UPT, URZ, URZ, URZ ;  /* 0x000000fffffff290 */ /* 0x000fe4000fffe0ff */
[----:B------:R3:W4:Y:S01]  /*11810*/  @P0 LDS.128 R168, [R5] ;  /* 0x0000000005a80984 */ /* 0x0007220000000c00 */
[----:B------:R-:W-:Y:S03]  /*11820*/  @P0 IADD3 R0, PT, PT, R190, R7, RZ ;  /* 0x00000007be000210 */ /* 0x000fe60007ffe0ff */
[----:B------:R3:W1:Y:S04]  /*11830*/  @P0 LDS.128 R152, [R5+0x1000] ;  /* 0x0010000005980984 */ /* 0x0006680000000c00 */
[----:B------:R3:W1:Y:S04]  /*11840*/  @P0 LDS.128 R160, [R198+0x20] ;  /* 0x00002000c6a00984 */ /* 0x0006680000000c00 */
[----:B------:R3:W1:Y:S04]  /*11850*/  @P0 LDS.128 R140, [R198+0x1020] ;  /* 0x00102000c68c0984 */ /* 0x0006680000000c00 */
[----:B------:R3:W1:Y:S04]  /*11860*/  @P0 LDS.128 R164, [R7+0x10] ;  /* 0x0000100007a40984 */ /* 0x0006680000000c00 */
[----:B------:R3:W1:Y:S04]  /*11870*/  @P0 LDS.128 R148, [R7+0x1010] ;  /* 0x0010100007940984 */ /* 0x0006680000000c00 */
[----:B------:R3:W1:Y:S04]  /*11880*/  @P0 LDS.128 R156, [R0+0x10] ;  /* 0x00001000009c0984 */ /* 0x0006680000000c00 */
[----:B------:R3:W1:Y:S02]  /*11890*/  @P0 LDS.128 R144, [R0+0x1010] ;  /* 0x0010100000900984 */ /* 0x0006640000000c00 */
.L_x_182:
[----:B------:R-:W-:Y:S05]  /*118a0*/  BSYNC B1 ;  /* 0x0000000000017941 */ /* 0x000fea0003800000 */
.L_x_181:
        /* <DEDUP_REMOVED lines=14> */
[----:B------:R-:W2:Y:S01]  /*11990*/  LDCU.64 UR6, c[0x4][0x78] ;  /* 0x01000f00ff0677ac */ /* 0x000ea20008000a00 */
[----:B------:R-:W1:Y:S01]  /*119a0*/  LDC.64 R14, c[0x4][R15] ;  /* 0x010000000f0e7b82 */ /* 0x000e620000000a00 */
[----:B------:R-:W5:Y:S01]  /*119b0*/  LDCU.64 UR4, c[0x4][0x10] ;  /* 0x01000200ff0477ac */ /* 0x000f620008000a00 */
[----:B---3--:R-:W-:Y:S01]  /*119c0*/  MOV R5, UR9 ;  /* 0x0000000900057c02 */ /* 0x008fe20008000f00 */
[----:B------:R-:W-:Y:S01]  /*119d0*/  IMAD.U32 R4, RZ, RZ, UR8 ;  /* 0x00000008ff047e24 */ /* 0x000fe2000f8e00ff */
[----:B--2---:R-:W-:Y:S01]  /*119e0*/  MOV R7, UR7 ;  /* 0x0000000700077c02 */ /* 0x004fe20008000f00 */
[----:B------:R-:W-:Y:S01]  /*119f0*/  IMAD.U32 R6, RZ, RZ, UR6 ;  /* 0x00000006ff067e24 */ /* 0x000fe2000f8e00ff */
[----:B-----5:R-:W-:Y:S01]  /*11a00*/  MOV R11, UR5 ;  /* 0x00000005000b7c02 */ /* 0x020fe20008000f00 */
[----:B------:R-:W-:Y:S02]  /*11a10*/  IMAD.U32 R10, RZ, RZ, UR4 ;  /* 0x00000004ff0a7e24 */ /* 0x000fe4000f8e00ff */
[----:B------:R-:W-:Y:S07]  /*11a20*/  LEPC R20, `(.L_x_187) ;  /* 0x000000001014794e */ /* 0x000fee0000000000 */
[----:B-1--4-:R-:W-:Y:S05]  /*11a30*/  CALL.ABS.NOINC R14 ;  /* 0x000000000e007343 */ /* 0x012fea0003c00000 */
.L_x_187:
[----:B------:R-:W-:Y:S05]  /*11a40*/  WARPSYNC.ALL ;  /* 0x0000000000007948 */ /* 0x000fea0003800000 */
[C---:B------:R-:W-:Y:S01]  /*11a50*/  R2UR UR4, R131.reuse ;  /* 0x00000000830472ca */ /* 0x040fe200000e0000 */
[----:B------:R-:W-:Y:S05]  /*11a60*/  VIADD R0, R131, 0x80 ;  /* 0x0000008083007836 */ /* 0x000fea0000000000 */
[----:B------:R-:W-:Y:S04]  /*11a70*/  SHF.R.U32.HI R0, RZ, 0x15, R0 ;  /* 0x00000015ff007819 */ /* 0x000fe80000011600 */
[----:B------:R-:W-:Y:S03]  /*11a80*/  LOP3.LUT P0, RZ, R0, 0x3, R181, 0x48, !PT ;  /* 0x0000000300ff7812 */ /* 0x000fe600078048b5 */
[----:B------:R-:W3:Y:S10]  /*11a90*/  LDTM.x32 R24, tmem[UR4] ;  /* 0x00000004001879ee */ /* 0x000ef400082c0000 */
[----:B---3--:R-:W-:Y:S05]  /*11aa0*/  @!P0 BRA `(.L_x_188) ;  /* 0x0000000000408947 */ /* 0x008fea0003800000 */
        /* <DEDUP_REMOVED lines=16> */
.L_x_188:
[----:B------:R-:W-:Y:S05]  /*11bb0*/  WARPSYNC.ALL ;  /* 0x0000000000007948 */ /* 0x000fea0003800000 */
[----:B------:R-:W-:Y:S11]  /*11bc0*/  R2UR UR4, R131 ;  /* 0x00000000830472ca */ /* 0x000ff600000e0000 */
[----:B------:R-:W-:Y:S02]  /*11bd0*/  @!UPT UIADD3 URZ, UPT, UPT, URZ, URZ, URZ ;  /* 0x000000fffffff290 */ /* 0x000fe4000fffe0ff */
[----:B------:R-:W3:Y:S02]  /*11be0*/  LDTM.x32 R56, tmem[UR4+0x80] ;  /* 0x00008004003879ee */ /* 0x000ee400082c0000 */
[----:B---3--:R-:W-:Y:S01]  /*11bf0*/  NOP ;  /* 0x0000000000007918 */ /* 0x008fe20000000000 */
.L_x_186:
[----:B----4-:R-:W-:Y:S01]  /*11c00*/  SHF.L.U32 R6, R168, 0x10, RZ ;  /* 0x00000010a8067819 */ /* 0x010fe200000006ff */
[----:B------:R-:W-:Y:S01]  /*11c10*/  FMUL R0, R130, R24 ;  /* 0x0000001882007220 */ /* 0x000fe20000400000 */
[----:B------:R-:W-:Y:S01]  /*11c20*/  LOP3.LUT R8, R168, 0xffff0000, RZ, 0xc0, !PT ;  /* 0xffff0000a8087812 */ /* 0x000fe200078ec0ff */
[----:B-1----:R-:W-:Y:S01]  /*11c30*/  FMUL R3, R130, R25 ;  /* 0x0000001982037220 */ /* 0x002fe20000400000 */
[----:B------:R-:W-:Y:S01]  /*11c40*/  SHF.L.U32 R7, R169, 0x10, RZ ;  /* 0x00000010a9077819 */ /* 0x000fe200000006ff */
[----:B------:R-:W-:Y:S01]  /*11c50*/  FFMA R0, R133, R6, R0 ;  /* 0x0000000685007223 */ /* 0x000fe20000000000 */
[----:B--2---:R-:W-:Y:S01]  /*11c60*/  LOP3.LUT R88, R169, 0xffff0000, RZ, 0xc0, !PT ;  /* 0xffff0000a9587812 */ /* 0x004fe200078ec0ff */
[----:B------:R-:W-:Y:S01]  /*11c70*/  FFMA R3, R133, R8, R3 ;  /* 0x0000000885037223 */ /* 0x000fe20000000003 */
[----:B------:R-:W-:Y:S01]  /*11c80*/  SHF.L.U32 R89, R170, 0x10, RZ ;  /* 0x00000010aa597819 */ /* 0x000fe200000006ff */
[----:B------:R-:W-:Y:S01]  /*11c90*/  FMUL R4, R130, R26 ;  /* 0x0000001a82047220 */ /* 0x000fe20000400000 */
[----:B------:R-:W-:Y:S01]  /*11ca0*/  LOP3.LUT R90, R170, 0xffff0000, RZ, 0xc0, !PT ;  /* 0xffff0000aa5a7812 */ /* 0x000fe200078ec0ff */
[----:B------:R-:W-:Y:S01]  /*11cb0*/  FMUL R5, R130, R27 ;  /* 0x0000001b82057220 */ /* 0x000fe20000400000 */
[----:B------:R-:W-:Y:S01]  /*11cc0*/  SHF.L.U32 R91, R171, 0x10, RZ ;  /* 0x00000010ab5b7819 */ /* 0x000fe200000006ff */
[----:B------:R-:W-:Y:S01]  /*11cd0*/  FFMA R4, R133, R7, R4 ;  /* 0x0000000785047223 */ /* 0x000fe20000000004 */
[----:B------:R-:W-:Y:S01]  /*11ce0*/  LOP3.LUT R92, R171, 0xffff0000, RZ, 0xc0, !PT ;  /* 0xffff0000ab5c7812 */ /* 0x000fe200078ec0ff */
[C---:B------:R-:W-:Y:S01]  /*11cf0*/  FFMA R5, R133.reuse, R88, R5 ;  /* 0x0000005885057223 */ /* 0x040fe20000000005 */
[----:B------:R-:W-:Y:S01]  /*11d00*/  ISETP.NE.AND P1, PT, R192, R17, PT ;  /* 0x00000011c000720c */ /* 0x000fe20003f25270 */
        /* <DEDUP_REMOVED lines=21> */
[----:B------:R-:W-:Y:S01]  /*11e60*/  LOP3.LUT R102, R160, 0xffff0000, RZ, 0xc0, !PT ;  /* 0xffff0000a0667812 */ /* 0x000fe200078ec0ff */
[----:B------:R-:W-:Y:S01]  /*11e70*/  FMUL R3, R130, R33 ;  /* 0x0000002182037220 */ /* 0x000fe20000400000 */
[----:B------:R-:W-:Y:S01]  /*11e80*/  SHF.L.U32 R103, R161, 0x10, RZ ;  /* 0x00000010a1677819 */ /* 0x000fe200000006ff */
[----:B------:R-:W-:Y:S01]  /*11e90*/  FFMA R0, R133, R93, R0 ;  /* 0x0000005d85007223 */ /* 0x000fe20000000000 */
[----:B------:R-:W-:Y:S01]  /*11ea0*/  LOP3.LUT R104, R161, 0xffff0000, RZ, 0xc0, !PT ;  /* 0xffff0000a1687812 */ /* 0x000fe200078ec0ff */
[----:B------:R-:W-:Y:S01]  /*11eb0*/  FFMA R3, R133, R94, R3 ;  /* 0x0000005e85037223 */ /* 0x000fe20000000003 */
[----:B------:R-:W-:Y:S01]  /*11ec0*/  SHF.L.U32 R105, R162, 0x10, RZ ;  /* 0x00000010a2697819 */ /* 0x000fe200000006ff */
[----:B------:R-:W-:Y:S01]  /*11ed0*/  FMUL R17, R130, R63 ;  /* 0x0000003f82117220 */ /* 0x000fe20000400000 */
[----:B------:R-:W-:Y:S01]  /*11ee0*/  LOP3.LUT R106, R162, 0xffff0000, RZ, 0xc0, !PT ;  /* 0xffff0000a26a7812 */ /* 0x000fe200078ec0ff */
[C---:B------:R-:W-:Y:S01]  /*11ef0*/  FMUL R63, R130.reuse, R77 ;  /* 0x0000004d823f7220 */ /* 0x040fe20000400000 */
[----:B------:R-:W-:Y:S01]  /*11f00*/  F2FP.BF16.F32.PACK_AB R77, R5, R4 ;  /* 0x00000004054d723e */ /* 0x000fe200000010ff */
[C---:B------:R-:W-:Y:S01]  /*11f10*/  FMUL R4, R130.reuse, R34 ;  /* 0x0000002282047220 */ /* 0x040fe20000400000 */
[----:B------:R-:W-:Y:S01]  /*11f20*/  F2FP.BF16.F32.PACK_AB R32, R3, R0 ;  /* 0x000000000320723e */ /* 0x000fe200000010ff */
[C---:B------:R-:W-:Y:S01]  /*11f30*/  FMUL R5, R130.reuse, R35 ;  /* 0x0000002382057220 */ /* 0x040fe20000400000 */
[C---:B------:R-:W-:Y:S01]  /*11f40*/  SHF.L.U32 R107, R163.reuse, 0x10, RZ ;  /* 0x00000010a36b7819 */ /* 0x040fe200000006ff */
[C---:B------:R-:W-:Y:S01]  /*11f50*/  FMUL R18, R130.reuse, R64 ;  /* 0x0000004082127220 */ /* 0x040fe20000400000 */
[----:B------:R-:W-:Y:S01]  /*11f60*/  LOP3.LUT R108, R163, 0xffff0000, RZ, 0xc0, !PT ;  /* 0xffff0000a36c7812 */ /* 0x000fe200078ec0ff */
[C---:B------:R-:W-:Y:S01]  /*11f70*/  FMUL R64, R130.reuse, R78 ;  /* 0x0000004e82407220 */ /* 0x040fe20000400000 */
[----:B------:R-:W-:Y:S01]  /*11f80*/  F2FP.BF16.F32.PACK_AB R78, R7, R6 ;  /* 0x00000006074e723e */ /* 0x000fe200000010ff */
[----:B------:R-:W-:Y:S01]  /*11f90*/  FMUL R19, R130, R65 ;  /* 0x0000004182137220 */ /* 0x000fe20000400000 */
[----:B------:R-:W-:Y:S01]  /*11fa0*/  SHF.L.U32 R109, R156, 0x10, RZ ;  /* 0x000000109c6d7819 */ /* 0x000fe200000006ff */
[C---:B------:R-:W-:Y:S01]  /*11fb0*/  FMUL R65, R130.reuse, R79 ;  /* 0x0000004f82417220 */ /* 0x040fe20000400000 */
[----:B------:R-:W-:Y:S01]  /*11fc0*/  F2FP.BF16.F32.PACK_AB R79, R9, R8 ;  /* 0x00000008094f723e */ /* 0x000fe200000010ff */
        /* <DEDUP_REMOVED lines=10> */
[----:B------:R-:W-:Y:S01]  /*12070*/  FMUL R9, R130, R39 ;  /* 0x0000002782097220 */ /* 0x000fe20000400000 */
[----:B------:R-:W-:Y:S01]  /*12080*/  SHF.L.U32 R115, R159, 0x10, RZ ;  /* 0x000000109f737819 */ /* 0x000fe200000006ff */
[----:B------:R-:W-:Y:S01]  /*12090*/  FFMA R6, R133, R97, R6 ;  /* 0x0000006185067223 */ /* 0x000fe20000000006 */
[----:B------:R-:W-:Y:S01]  /*120a0*/  F2FP.BF16.F32.PACK_AB R33, R5, R4 ;  /* 0x000000040521723e */ /* 0x000fe200000010ff */
[----:B------:R-:W-:Y:S01]  /*120b0*/  FFMA R7, R133, R98, R7 ;  /* 0x0000006285077223 */ /* 0x000fe20000000007 */
[----:B------:R-:W-:Y:S01]  /*120c0*/  LOP3.LUT R116, R159, 0xffff0000, RZ, 0xc0, !PT ;  /* 0xffff00009f747812 */ /* 0x000fe200078ec0ff */
[C---:B------:R-:W-:Y:S01]  /*120d0*/  FFMA R8, R133.reuse, R99, R8 ;  /* 0x0000006385087223 */ /* 0x040fe20000000008 */
[C---:B------:R-:W-:Y:S01]  /*120e0*/  SHF.L.U32 R117, R152.reuse, 0x10, RZ ;  /* 0x0000001098757819 */ /* 0x040fe200000006ff */
[----:B------:R-:W-:Y:S01]  /*120f0*/  FFMA R9, R133, R100, R9 ;  /* 0x0000006485097223 */ /* 0x000fe20000000009 */
[----:B------:R-:W-:Y:S01]  /*12100*/  F2FP.BF16.F32.PACK_AB R34, R7, R6 ;  /* 0x000000060722723e */ /* 0x000fe200000010ff */
[----:B------:R-:W-:Y:S01]  /*12110*/  @!P1 STS.128 [R191+0x6000], R76 ;  /* 0x0060004cbf009388 */ /* 0x000fe20000000c00 */
[----:B------:R-:W-:Y:S01]  /*12120*/  LOP3.LUT R118, R152, 0xffff0000, RZ, 0xc0, !PT ;  /* 0xffff000098767812 */ /* 0x000fe200078ec0ff */
[C---:B------:R-:W-:Y:S01]  /*12130*/  FMUL R0, R130.reuse, R40 ;  /* 0x0000002882007220 */ /* 0x040fe20000400000 */
[----:B------:R-:W-:Y:S01]  /*12140*/  F2FP.BF16.F32.PACK_AB R35, R9, R8 ;  /* 0x000000080923723e */ /* 0x000fe200000010ff */
[C---:B------:R-:W-:Y:S01]  /*12150*/  FMUL R3, R130.reuse, R41 ;  /* 0x0000002982037220 */ /* 0x040fe20000400000 */
[C---:B------:R-:W-:Y:S01]  /*12160*/  SHF.L.U32 R119, R153.reuse, 0x10, RZ ;  /* 0x0000001099777819 */ /* 0x040fe200000006ff */
[----:B------:R-:W-:Y:S01]  /*12170*/  FMUL R4, R130, R42 ;  /* 0x0000002a82047220 */ /* 0x000fe20000400000 */
[----:B------:R-:W-:Y:S01]  /*12180*/  LOP3.LUT R120, R153, 0xffff0000, RZ, 0xc0, !PT ;  /* 0xffff000099787812 */ /* 0x000fe200078ec0ff */
[----:B------:R1:W-:Y:S01]  /*12190*/  @!P1 STS.128 [R199+0x6010], R32 ;  /* 0x00601020c7009388 */ /* 0x0003e20000000c00 */
[----:B------:R-:W-:Y:S01]  /*121a0*/  SHF.L.U32 R121, R154, 0x10, RZ ;  /* 0x000000109a797819 */ /* 0x000fe200000006ff */
[----:B------:R-:W-:Y:S01]  /*121b0*/  FMUL R5, R130, R43 ;  /* 0x0000002b82057220 */ /* 0x000fe20000400000 */
[----:B------:R-:W-:Y:S01]  /*121c0*/  LOP3.LUT R122, R154, 0xffff0000, RZ, 0xc0, !PT ;  /* 0xffff00009a7a7812 */ /* 0x000fe200078ec0ff */
[----:B------:R-:W-:Y:S01]  /*121d0*/  FFMA R0, R133, R101, R0 ;  /* 0x0000006585007223 */ /* 0x000fe20000000000 */
[C---:B------:R-:W-:Y:S01]  /*121e0*/  SHF.L.U32 R123, R155.reuse, 0x10, RZ ;  /* 0x000000109b7b7819 */ /* 0x040fe200000006ff */
[----:B------:R-:W-:Y:S01]  /*121f0*/  FMUL R6, R130, R44 ;  /* 0x0000002c82067220 */ /* 0x000fe20000400000 */
[----:B------:R-:W-:Y:S01]  /*12200*/  LOP3.LUT R124, R155, 0xffff0000, RZ, 0xc0, !PT ;  /* 0xffff00009b7c7812 */ /* 0x000fe200078ec0ff */
[C---:B------:R-:W-:Y:S01]  /*12210*/  FFMA R3, R133.reuse, R102, R3 ;  /* 0x0000006685037223 */ /* 0x040fe20000000003 */
[----:B------:R-:W-:Y:S01]  /*12220*/  SHF.L.U32 R125, R148, 0x10, RZ ;  /* 0x00000010947d7819 */ /* 0x000fe200000006ff */
[----:B------:R-:W-:Y:S01]  /*12230*/  FMUL R7, R130, R45 ;  /* 0x0000002d82077220 */ /* 0x000fe20000400000 */
[----:B------:R-:W-:Y:S01]  /*12240*/  LOP3.LUT R126, R148, 0xffff0000, RZ, 0xc0, !PT ;  /* 0xffff0000947e7812 */ /* 0x000fe200078ec0ff */
[----:B------:R-:W-:Y:S01]  /*12250*/  FFMA R4, R133, R103, R4 ;  /* 0x0000006785047223 */ /* 0x000fe20000000004 */
[----:B------:R-:W-:Y:S01]  /*12260*/  F2FP.BF16.F32.PACK_AB R36, R3, R0 ;  /* 0x000000000324723e */ /* 0x000fe200000010ff */
[C---:B------:R-:W-:Y:S01]  /*12270*/  FMUL R8, R130.reuse, R46 ;  /* 0x0000002e82087220 */ /* 0x040fe20000400000 */
[----:B------:R-:W-:Y:S01]  /*12280*/  SHF.L.U32 R127, R149, 0x10, RZ ;  /* 0x00000010957f7819 */ /* 0x000fe200000006ff */
[----:B------:R-:W-:Y:S01]  /*12290*/  FFMA R5, R133, R104, R5 ;  /* 0x0000006885057223 */ /* 0x000fe20000000005 */
[----:B------:R-:W-:Y:S01]  /*122a0*/  LOP3.LUT R128, R149, 0xffff0000, RZ, 0xc0, !PT ;  /* 0xffff000095807812 */ /* 0x000fe200078ec0ff */
[----:B------:R-:W-:Y:S01]  /*122b0*/  FMUL R9, R130, R47 ;  /* 0x0000002f82097220 */ /* 0x000fe20000400000 */
[C---:B------:R-:W-:Y:S01]  /*122c0*/  SHF.L.U32 R129, R150.reuse, 0x10, RZ ;  /* 0x0000001096817819 */ /* 0x040fe200000006ff */
[----:B------:R-:W-:Y:S01]  /*122d0*/  FFMA R6, R133, R105, R6 ;  /* 0x0000006985067223 */ /* 0x000fe20000000006 */
[----:B------:R-:W-:Y:S01]  /*122e0*/  F2FP.BF16.F32.PACK_AB R37, R5, R4 ;  /* 0x000000040525723e */ /* 0x000fe200000010ff */
[C---:B------:R-:W-:Y:S01]  /*122f0*/  FFMA R7, R133.reuse, R106, R7 ;  /* 0x0000006a85077223 */ /* 0x040fe20000000007 */
[----:B------:R-:W-:Y:S01]  /*12300*/  LOP3.LUT R132, R150, 0xffff0000, RZ, 0xc0, !PT ;  /* 0xffff000096847812 */ /* 0x000fe200078ec0ff */
[----:B------:R-:W-:Y:S01]  /*12310*/  FFMA R8, R133, R107, R8 ;  /* 0x0000006b85087223 */ /* 0x000fe20000000008 */
[----:B------:R-:W-:Y:S01]  /*12320*/  SHF.L.U32 R131, R151, 0x10, RZ ;  /* 0x0000001097837819 */ /* 0x000fe200000006ff */
[----:B------:R-:W-:Y:S01]  /*12330*/  FFMA R9, R133, R108, R9 ;  /* 0x0000006c85097223 */ /* 0x000fe20000000009 */
[----:B------:R-:W-:Y:S01]  /*12340*/  F2FP.BF16.F32.PACK_AB R38, R7, R6 ;  /* 0x000000060726723e */ /* 0x000fe200000010ff */
[C---:B------:R-:W-:Y:S01]  /*12350*/  FMUL R0, R130.reuse, R48 ;  /* 0x0000003082007220 */ /* 0x040fe20000400000 */
[----:B------:R-:W-:Y:S01]  /*12360*/  LOP3.LUT R134, R151, 0xffff0000, RZ, 0xc0, !PT ;  /* 0xffff000097867812 */ /* 0x000fe200078ec0ff */
[C---:B------:R-:W-:Y:S01]  /*12370*/  FMUL R3, R130.reuse, R49 ;  /* 0x0000003182037220 */ /* 0x040fe20000400000 */
[----:B------:R-:W-:Y:S01]  /*12380*/  F2FP.BF16.F32.PACK_AB R39, R9, R8 ;  /* 0x000000080927723e */ /* 0x000fe200000010ff */
[----:B------:R-:W-:Y:S01]  /*12390*/  FMUL R4, R130, R50 ;  /* 0x0000003282047220 */ /* 0x000fe20000400000 */
[----:B------:R-:W-:Y:S01]  /*123a0*/  SHF.L.U32 R135, R140, 0x10, RZ ;  /* 0x000000108c877819 */ /* 0x000fe200000006ff */
[----:B------:R-:W-:Y:S01]  /*123b0*/  FMUL R5, R130, R51 ;  /* 0x0000003382057220 */ /* 0x000fe20000400000 */
[----:B------:R-:W-:Y:S01]  /*123c0*/  LOP3.LUT R136, R140, 0xffff0000, RZ, 0xc0, !PT ;  /* 0xffff00008c887812 */ /* 0x000fe200078ec0ff */
[----:B------:R-:W-:Y:S01]  /*123d0*/  FFMA R0, R133, R109, R0 ;  /* 0x0000006d85007223 */ /* 0x000fe20000000000 */
[C---:B------:R-:W-:Y:S01]  /*123e0*/  SHF.L.U32 R137, R141.reuse, 0x10, RZ ;  /* 0x000000108d897819 */ /* 0x040fe200000006ff */
[----:B------:R-:W-:Y:S01]  /*123f0*/  FMUL R6, R130, R52 ;  /* 0x0000003482067220 */ /* 0x000fe20000400000 */
[----:B------:R-:W-:Y:S01]  /*12400*/  LOP3.LUT R138, R141, 0xffff0000, RZ, 0xc0, !PT ;  /* 0xffff00008d8a7812 */ /* 0x000fe200078ec0ff */
[----:B------:R2:W-:Y:S01]  /*12410*/  @!P1 STS.128 [R197+0x6020], R36 ;  /* 0x00602024c5009388 */ /* 0x0005e20000000c00 */
[C---:B------:R-:W-:Y:S01]  /*12420*/  FFMA R3, R133.reuse, R110, R3 ;  /* 0x0000006e85037223 */ /* 0x040fe20000000003 */
[C---:B------:R-:W-:Y:S01]  /*12430*/  SHF.L.U32 R139, R142.reuse, 0x10, RZ ;  /* 0x000000108e8b7819 */ /* 0x040fe200000006ff */
[C---:B------:R-:W-:Y:S01]  /*12440*/  FFMA R4, R133.reuse, R111, R4 ;  /* 0x0000006f85047223 */ /* 0x040fe20000000004 */
[C---:B------:R-:W-:Y:S01]  /*12450*/  FFMA R5, R133.reuse, R112, R5 ;  /* 0x0000007085057223 */ /* 0x040fe20000000005 */
[----:B------:R-:W-:Y:S01]  /*12460*/  LOP3.LUT R140, R142, 0xffff0000, RZ, 0xc0, !PT ;  /* 0xffff00008e8c7812 */ /* 0x000fe200078ec0ff */
[----:B------:R-:W-:Y:S01]  /*12470*/  FFMA R6, R133, R113, R6 ;  /* 0x0000007185067223 */ /* 0x000fe20000000006 */
[----:B-1----:R-:W-:Y:S01]  /*12480*/  F2FP.BF16.F32.PACK_AB R32, R3, R0 ;  /* 0x000000000320723e */ /* 0x002fe200000010ff */
[C---:B------:R-:W-:Y:S01]  /*12490*/  FMUL R7, R130.reuse, R53 ;  /* 0x0000003582077220 */ /* 0x040fe20000400000 */
[----:B------:R-:W-:Y:S01]  /*124a0*/  F2FP.BF16.F32.PACK_AB R33, R5, R4 ;  /* 0x000000040521723e */ /* 0x000fe200000010ff */
[C---:B------:R-:W-:Y:S01]  /*124b0*/  FMUL R8, R130.reuse, R54 ;  /* 0x0000003682087220 */ /* 0x040fe20000400000 */
[C---:B------:R-:W-:Y:S01]  /*124c0*/  FMUL R9, R130.reuse, R55 ;  /* 0x0000003782097220 */ /* 0x040fe20000400000 */
[----:B------:R-:W-:Y:S01]  /*124d0*/  FFMA R7, R133, R114, R7 ;  /* 0x0000007285077223 */ /* 0x000fe20000000007 */
[C---:B------:R-:W-:Y:S01]  /*124e0*/  FMUL R10, R130.reuse, R56 ;  /* 0x00000038820a7220 */ /* 0x040fe20000400000 */
[----:B------:R-:W-:Y:S01]  /*124f0*/  SHF.L.U32 R141, R143, 0x10, RZ ;  /* 0x000000108f8d7819 */ /* 0x000fe200000006ff */
[C---:B------:R-:W-:Y:S01]  /*12500*/  FFMA R8, R133.reuse, R115, R8 ;  /* 0x0000007385087223 */ /* 0x040fe20000000008 */
[----:B------:R-:W-:Y:S01]  /*12510*/  FFMA R9, R133, R116, R9 ;  /* 0x0000007485097223 */ /* 0x000fe20000000009 */
[----:B------:R-:W-:Y:S01]  /*12520*/  F2FP.BF16.F32.PACK_AB R34, R7, R6 ;  /* 0x000000060722723e */ /* 0x000fe200000010ff */
[----:B------:R-:W-:Y:S01]  /*12530*/  FFMA R10, R133, R117, R10 ;  /* 0x00000075850a7223 */ /* 0x000fe2000000000a */
[C---:B------:R-:W-:Y:S01]  /*12540*/  FMUL R11, R130.reuse, R57 ;  /* 0x00000039820b7220 */ /* 0x040fe20000400000 */
[----:B------:R-:W-:Y:S01]  /*12550*/  LOP3.LUT R142, R143, 0xffff0000, RZ, 0xc0, !PT ;  /* 0xffff00008f8e7812 */ /* 0x000fe200078ec0ff */
[C---:B------:R-:W-:Y:S01]  /*12560*/  FMUL R12, R130.reuse, R58 ;  /* 0x0000003a820c7220 */ /* 0x040fe20000400000 */
[----:B------:R-:W-:Y:S01]  /*12570*/  F2FP.BF16.F32.PACK_AB R35, R9, R8 ;  /* 0x000000080923723e */ /* 0x000fe200000010ff */
[----:B------:R-:W-:Y:S01]  /*12580*/  FFMA R11, R133, R118, R11 ;  /* 0x00000076850b7223 */ /* 0x000fe2000000000b */
[C---:B------:R-:W-:Y:S01]  /*12590*/  FMUL R13, R130.reuse, R59 ;  /* 0x0000003b820d7220 */ /* 0x040fe20000400000 */
[C---:B------:R-:W-:Y:S01]  /*125a0*/  FMUL R14, R130.reuse, R60 ;  /* 0x0000003c820e7220 */ /* 0x040fe20000400000 */
[----:B------:R-:W-:Y:S01]  /*125b0*/  FMUL R15, R130, R61 ;  /* 0x0000003d820f7220 */ /* 0x000fe20000400000 */
[----:B------:R2:W-:Y:S01]  /*125c0*/  @!P1 STS.128 [R196+0x6010], R32 ;  /* 0x00601020c4009388 */ /* 0x0005e20000000c00 */
[----:B------:R-:W-:Y:S01]  /*125d0*/  F2FP.BF16.F32.PACK_AB R4, R11, R10 ;  /* 0x0000000a0b04723e */ /* 0x000fe200000010ff */
[C---:B------:R-:W-:Y:S01]  /*125e0*/  FFMA R12, R133.reuse, R119, R12 ;  /* 0x00000077850c7223 */ /* 0x040fe2000000000c */
[C---:B------:R-:W-:Y:S01]  /*125f0*/  SHF.L.U32 R25, R144.reuse, 0x10, RZ ;  /* 0x0000001090197819 */ /* 0x040fe200000006ff */
[C---:B------:R-:W-:Y:S01]  /*12600*/  FFMA R13, R133.reuse, R120, R13 ;  /* 0x00000078850d7223 */ /* 0x040fe2000000000d */
[C---:B------:R-:W-:Y:S01]  /*12610*/  FFMA R14, R133.reuse, R121, R14 ;  /* 0x00000079850e7223 */ /* 0x040fe2000000000e */
[----:B------:R-:W-:Y:S01]  /*12620*/  LOP3.LUT R24, R144, 0xffff0000, RZ, 0xc0, !PT ;  /* 0xffff000090187812 */ /* 0x000fe200078ec0ff */
[C---:B------:R-:W-:Y:S01]  /*12630*/  FFMA R15, R133.reuse, R122, R15 ;  /* 0x0000007a850f7223 */ /* 0x040fe2000000000f */
[C---:B------:R-:W-:Y:S01]  /*12640*/  FFMA R16, R133.reuse, R123, R16 ;  /* 0x0000007b85107223 */ /* 0x040fe20000000010 */
[C---:B------:R-:W-:Y:S01]  /*12650*/  FMUL R20, R130.reuse, R66 ;  /* 0x0000004282147220 */ /* 0x040fe20000400000 */
        /* <DEDUP_REMOVED lines=8> */
[----:B------:R-:W-:Y:S01]  /*126e0*/  FFMA R21, R133, R128, R21 ;  /* 0x0000008085157223 */ /* 0x000fe20000000015 */
[C---:B------:R-:W-:Y:S01]  /*126f0*/  FMUL R57, R130.reuse, R71 ;  /* 0x0000004782397220 */ /* 0x040fe20000400000 */
[----:B------:R-:W-:Y:S01]  /*12700*/  F2FP.BF16.F32.PACK_AB R5, R13, R12 ;  /* 0x0000000c0d05723e */ /* 0x000fe200000010ff */
[----:B------:R-:W-:Y:S01]  /*12710*/  FFMA R22, R133, R129, R22 ;  /* 0x0000008185167223 */ /* 0x000fe20000000016 */
[----:B------:R-:W-:Y:S01]  /*12720*/  F2FP.BF16.F32.PACK_AB R6, R15, R14 ;  /* 0x0000000e0f06723e */ /* 0x000fe200000010ff */
[C---:B------:R-:W-:Y:S01]  /*12730*/  FMUL R58, R130.reuse, R72 ;  /* 0x00000048823a7220 */ /* 0x040fe20000400000 */
[----:B------:R-:W-:Y:S01]  /*12740*/  F2FP.BF16.F32.PACK_AB R7, R17, R16 ;  /* 0x000000101107723e */ /* 0x000fe200000010ff */
[C---:B------:R-:W-:Y:S01]  /*12750*/  FFMA R23, R133.reuse, R132, R23 ;  /* 0x0000008485177223 */ /* 0x040fe20000000017 */
[C---:B------:R-:W-:Y:S01]  /*12760*/  FMUL R59, R130.reuse, R73 ;  /* 0x00000049823b7220 */ /* 0x040fe20000400000 */
[----:B------:R-:W-:Y:S01]  /*12770*/  FFMA R56, R133, R131, R56 ;  /* 0x0000008385387223 */ /* 0x000fe20000000038 */
[C---:B------:R-:W-:Y:S01]  /*12780*/  FMUL R60, R130.reuse, R74 ;  /* 0x0000004a823c7220 */ /* 0x040fe20000400000 */
[----:B------:R2:W-:Y:S01]  /*12790*/  @!P1 STS.128 [R191+0x7000], R4 ;  /* 0x00700004bf009388 */ /* 0x0005e20000000c00 */
[----:B------:R-:W-:Y:S01]  /*127a0*/  F2FP.BF16.F32.PACK_AB R8, R19, R18 ;  /* 0x000000121308723e */ /* 0x000fe200000010ff */
[C---:B------:R-:W-:Y:S01]  /*127b0*/  FFMA R57, R133.reuse, R134, R57 ;  /* 0x0000008685397223 */ /* 0x040fe20000000039 */
[C---:B------:R-:W-:Y:S01]  /*127c0*/  FMUL R61, R130.reuse, R75 ;  /* 0x0000004b823d7220 */ /* 0x040fe20000400000 */
[C---:B------:R-:W-:Y:S01]  /*127d0*/  FFMA R58, R133.reuse, R135, R58 ;  /* 0x00000087853a7223 */ /* 0x040fe2000000003a */
[C---:B------:R-:W-:Y:S01]  /*127e0*/  FFMA R59, R133.reuse, R136, R59 ;  /* 0x00000088853b7223 */ /* 0x040fe2000000003b */
[C---:B------:R-:W-:Y:S01]  /*127f0*/  FFMA R60, R133.reuse, R137, R60 ;  /* 0x00000089853c7223 */ /* 0x040fe2000000003c */
[----:B------:R-:W-:Y:S01]  /*12800*/  FFMA R61, R133, R138, R61 ;  /* 0x0000008a853d7223 */ /* 0x000fe2000000003d */
[----:B------:R-:W-:Y:S01]  /*12810*/  F2FP.BF16.F32.PACK_AB R9, R21, R20 ;  /* 0x000000141509723e */ /* 0x000fe200000010ff */
[----:B------:R-:W-:Y:S01]  /*12820*/  FFMA R62, R133, R139, R62 ;  /* 0x0000008b853e7223 */ /* 0x000fe2000000003e */
[----:B------:R-:W-:Y:S01]  /*12830*/  F2FP.BF16.F32.PACK_AB R10, R23, R22 ;  /* 0x00000016170a723e */ /* 0x000fe200000010ff */
[C---:B------:R-:W-:Y:S01]  /*12840*/  FMUL R66, R130.reuse, R80 ;  /* 0x0000005082427220 */ /* 0x040fe20000400000 */
[----:B------:R-:W-:Y:S01]  /*12850*/  F2FP.BF16.F32.PACK_AB R11, R57, R56 ;  /* 0x00000038390b723e */ /* 0x000fe200000010ff */
[----:B------:R-:W-:Y:S01]  /*12860*/  FFMA R63, R133, R140, R63 ;  /* 0x0000008c853f7223 */ /* 0x000fe2000000003f */
[C---:B------:R-:W-:Y:S01]  /*12870*/  FMUL R67, R130.reuse, R81 ;  /* 0x0000005182437220 */ /* 0x040fe20000400000 */
[----:B------:R-:W-:Y:S01]  /*12880*/  SHF.L.U32 R27, R145, 0x10, RZ ;  /* 0x00000010911b7819 */ /* 0x000fe200000006ff */
[----:B------:R-:W-:Y:S01]  /*12890*/  FFMA R64, R133, R141, R64 ;  /* 0x0000008d85407223 */ /* 0x000fe20000000040 */
[----:B------:R2:W-:Y:S01]  /*128a0*/  @!P1 STS.128 [R199+0x7010], R8 ;  /* 0x00701008c7009388 */ /* 0x0005e20000000c00 */
[C---:B------:R-:W-:Y:S01]  /*128b0*/  FMUL R68, R130.reuse, R82 ;  /* 0x0000005282447220 */ /* 0x040fe20000400000 */
[----:B------:R-:W-:Y:S01]  /*128c0*/  LOP3.LUT R26, R145, 0xffff0000, RZ, 0xc0, !PT ;  /* 0xffff0000911a7812 */ /* 0x000fe200078ec0ff */
[C---:B------:R-:W-:Y:S01]  /*128d0*/  FFMA R65, R133.reuse, R142, R65 ;  /* 0x0000008e85417223 */ /* 0x040fe20000000041 */
[----:B------:R-:W-:Y:S01]  /*128e0*/  FMUL R69, R130, R83 ;  /* 0x0000005382457220 */ /* 0x000fe20000400000 */
[----:B------:R-:W-:Y:S01]  /*128f0*/  SHF.L.U32 R29, R146, 0x10, RZ ;  /* 0x00000010921d7819 */ /* 0x000fe200000006ff */
[C---:B------:R-:W-:Y:S01]  /*12900*/  FFMA R66, R133.reuse, R25, R66 ;  /* 0x0000001985427223 */ /* 0x040fe20000000042 */
[----:B------:R-:W-:Y:S01]  /*12910*/  FMUL R70, R130, R84 ;  /* 0x0000005482467220 */ /* 0x000fe20000400000 */
[----:B------:R-:W-:Y:S01]  /*12920*/  LOP3.LUT R28, R146, 0xffff0000, RZ, 0xc0, !PT ;  /* 0xffff0000921c7812 */ /* 0x000fe200078ec0ff */
[----:B------:R-:W-:Y:S01]  /*12930*/  FFMA R67, R133, R24, R67 ;  /* 0x0000001885437223 */ /* 0x000fe20000000043 */
[C---:B------:R-:W-:Y:S01]  /*12940*/  FMUL R71, R130.reuse, R85 ;  /* 0x0000005582477220 */ /* 0x040fe20000400000 */
[----:B------:R-:W-:Y:S01]  /*12950*/  SHF.L.U32 R31, R147, 0x10, RZ ;  /* 0x00000010931f7819 */ /* 0x000fe200000006ff */
[----:B------:R-:W-:Y:S01]  /*12960*/  FFMA R68, R133, R27, R68 ;  /* 0x0000001b85447223 */ /* 0x000fe20000000044 */
[C---:B------:R-:W-:Y:S01]  /*12970*/  FMUL R72, R130.reuse, R86 ;  /* 0x0000005682487220 */ /* 0x040fe20000400000 */
[----:B------:R-:W-:Y:S01]  /*12980*/  LOP3.LUT R30, R147, 0xffff0000, RZ, 0xc0, !PT ;  /* 0xffff0000931e7812 */ /* 0x000fe200078ec0ff */
[----:B------:R-:W-:Y:S01]  /*12990*/  FFMA R69, R133, R26, R69 ;  /* 0x0000001a85457223 */ /* 0x000fe20000000045 */
        /* <DEDUP_REMOVED lines=13> */
[----:B------:R-:W-:Y:S02]  /*12a70*/  F2FP.BF16.F32.PACK_AB R19, R73, R72 ;  /* 0x000000484913723e */ /* 0x000fe400000010ff */
[----:B------:R-:W-:Y:S03]  /*12a80*/  ISETP.NE.AND P0, PT, R192, RZ, PT ;  /* 0x000000ffc000720c */ /* 0x000fe60003f05270 */
[----:B------:R2:W-:Y:S01]  /*12a90*/  @!P1 STS.128 [R196+0x7010], R16 ;  /* 0x00701010c4009388 */ /* 0x0005e20000000c00 */
[----:B------:R-:W-:Y:S01]  /*12aa0*/  @!PT LDS RZ, [RZ] ;  /* 0x00000000fffff984 */ /* 0x000fe20000000800 */
[----:B------:R-:W-:Y:S01]  /*12ab0*/  @!PT LDS RZ, [RZ] ;  /* 0x00000000fffff984 */ /* 0x000fe20000000800 */
[----:B------:R-:W-:Y:S01]  /*12ac0*/  @!PT LDS RZ, [RZ] ;  /* 0x00000000fffff984 */ /* 0x000fe20000000800 */
[----:B------:R-:W-:Y:S01]  /*12ad0*/  @!PT LDS RZ, [RZ] ;  /* 0x00000000fffff984 */ /* 0x000fe20000000800 */
[----:B------:R1:W-:Y:S07]  /*12ae0*/  MEMBAR.ALL.CTA ;  /* 0x0000000000007992 */ /* 0x0003ee0000008000 */
[----:B-1----:R-:W1:Y:S01]  /*12af0*/  FENCE.VIEW.ASYNC.S ;  /* 0x00000000000073c6 */ /* 0x002e620000000000 */
[----:B------:R-:W-:Y:S05]  /*12b00*/  WARPSYNC.ALL ;  /* 0x0000000000007948 */ /* 0x000fea0003800000 */
[----:B------:R-:W-:Y:S01]  /*12b10*/  BSSY.RECONVERGENT B0, `(.L_x_189) ;  /* 0x0000011000007945 */ /* 0x000fe20003800200 */
        /* <DEDUP_REMOVED lines=16> */
.L_x_190:
[----:B------:R-:W-:Y:S05]  /*12c20*/  BSYNC.RECONVERGENT B0 ;  /* 0x0000000000007941 */ /* 0x000fea0003800200 */
.L_x_189:
[----:B------:R-:W-:Y:S01]  /*12c30*/  BAR.SYNC.DEFER_BLOCKING 0x1, 0x80 ;  /* 0x0042000000007b1d */ /* 0x000fe20000010000 */
[----:B------:R-:W-:Y:S09]  /*12c40*/  UISETP.NE.AND UP0, UPT, UR53, -0x8, UPT ;  /* 0xfffffff83500788c */ /* 0x000ff2000bf05270 */
[----:B------:R-:W-:Y:S05]  /*12c50*/  BRA.U !UP0, `(.L_x_191) ;  /* 0x0000000108247547 */ /* 0x000fea000b800000 */
[----:B------:R-:W-:Y:S01]  /*12c60*/  ISETP.NE.AND P0, PT, R195, RZ, PT ;  /* 0x000000ffc300720c */ /* 0x000fe20003f05270 */
[----:B------:R-:W-:Y:S01]  /*12c70*/  IMAD.U32 R0, RZ, RZ, UR47 ;  /* 0x0000002fff007e24 */ /* 0x000fe2000f8e00ff */
[----:B------:R-:W-:Y:S04]  /*12c80*/  UIADD3 UR4, UPT, UPT, UR47, 0x1, URZ ;  /* 0x000000012f047890 */ /* 0x000fe8000fffe0ff */
[----:B------:R-:W-:Y:S04]  /*12c90*/  UISETP.NE.AND UP0, UPT, UR4, 0x4, UPT ;  /* 0x000000040400788c */ /* 0x000fe8000bf05270 */
[----:B------:R-:W-:Y:S03]  /*12ca0*/  USEL UR47, UR4, URZ, UP0 ;  /* 0x000000ff042f7287 */ /* 0x000fe60008000000 */
[----:B------:R-:W-:Y:S05]  /*12cb0*/  @P0 LEA R0, R0, UR45, 0x3 ;  /* 0x0000002d00000c11 */ /* 0x000fea000f8e18ff */
[----:B------:R-:W-:Y:S05]  /*12cc0*/  @P0 VIADD R0, R0, 0x90 ;  /* 0x0000009000000836 */ /* 0x000fea0000000000 */
[----:B------:R-:W-:Y:S04]  /*12cd0*/  @P0 PRMT R0, R201, 0x654, R0 ;  /* 0x00000654c9000816 */ /* 0x000fe80000000000 */
[----:B------:R1:W-:Y:S03]  /*12ce0*/  @P0 SYNCS.ARRIVE.TRANS64.RED.A1T0 RZ, [R0+URZ], RZ ;  /* 0x000000ff00ff09a7 */ /* 0x0003e600081004ff */
.L_x_191:
[----:B------:R-:W-:Y:S01]  /*12cf0*/  R2UR UR6, R194 ;  /* 0x00000000c20672ca */ /* 0x000fe200000e0000 */
[----:B------:R-:W-:Y:S01]  /*12d00*/  UIADD3 UR53, UPT, UPT, UR53, 0x8, URZ ;  /* 0x0000000835357890 */ /* 0x000fe2000fffe0ff */
[----:B------:R-:W-:Y:S01]  /*12d10*/  R2UR UR5, R182 ;  /* 0x00000000b60572ca */ /* 0x000fe200000e0000 */
[----:B------:R-:W-:Y:S01]  /*12d20*/  ULOP3.LUT UR43, UR43, 0x1, URZ, 0x3c, !UPT ;  /* 0x000000012b2b7892 */ /* 0x000fe2000f8e3cff */
[----:B------:R-:W-:Y:S02]  /*12d30*/  R2UR UR4, R183 ;  /* 0x00000000b70472ca */ /* 0x000fe400000e0000 */
[----:B------:R-:W-:Y:S02]  /*12d40*/  R2UR UR44, R193 ;  /* 0x00000000c12c72ca */ /* 0x000fe400000e0000 */
[C---:B------:R-:W-:Y:S04]  /*12d50*/  ISETP.NE.AND P0, PT, R186.reuse, 0x2, PT ;  /* 0x00000002ba00780c */ /* 0x040fe80003f05270 */
[----:B-1----:R-:W-:Y:S01]  /*12d60*/  SEL R0, RZ, 0x1, P0 ;  /* 0x00000001ff007807 */ /* 0x002fe20000000000 */
[----:B------:R-:W-:Y:S01]  /*12d70*/  UISETP.NE.AND UP0, UPT, UR6, URZ, UPT ;  /* 0x000000ff0600728c */ /* 0x000fe2000bf05270 */
[----:B------:R-:W-:Y:S01]  /*12d80*/  SEL R186, R186, RZ, P0 ;  /* 0x000000ffbaba7207 */ /* 0x000fe20000000000 */
[----:B------:R-:W-:Y:S01]  /*12d90*/  UIADD3 UR20, UPT, UPT, UR36, UR5, URZ ;  /* 0x0000000524147290 */ /* 0x000fe2000fffe0ff */
[----:B------:R-:W-:Y:S01]  /*12da0*/  LOP3.LUT R189, R189, R0, RZ, 0x3c, !PT ;  /* 0x00000000bdbd7212 */ /* 0x000fe200078e3cff */
[----:B------:R-:W-:Y:S05]  /*12db0*/  UIADD3 UR19, UPT, UPT, UR37, UR4, URZ ;  /* 0x0000000425137290 */ /* 0x000fea000fffe0ff */
[----:B------:R-:W-:Y:S07]  /*12dc0*/  BRA.U UP0, `(.L_x_192) ;  /* 0xffffff3d001c7547 */ /* 0x000fee000b83ffff */
[----:B------:R-:W1:Y:S01]  /*12dd0*/  LDCU.64 UR4, c[0x0][0xc88] ;  /* 0x00019100ff0477ac */ /* 0x000e620008000a00 */
[----:B------:R-:W-:Y:S01]  /*12de0*/  SYNCS.ARRIVE.TRANS64.A1T0 RZ, [UR45+0x110], RZ ;  /* 0x000110ffffff79a7 */ /* 0x000fe2000810002d */
[----:B------:R-:W3:Y:S01]  /*12df0*/  LDCU.64 UR6, c[0x0][0xc90] ;  /* 0x00019200ff0677ac */ /* 0x000ee20008000a00 */
[----:B-1----:R-:W-:Y:S02]  /*12e00*/  ISETP.NE.U32.AND P2, PT, RZ, UR4, PT ;  /* 0x00000004ff007c0c */ /* 0x002fe4000bf45070 */
[----:B---3--:R-:W-:Y:S02]  /*12e10*/  ISETP.NE.U32.AND P1, PT, RZ, UR6, PT ;  /* 0x00000006ff007c0c */ /* 0x008fe4000bf25070 */
[----:B------:R-:W-:Y:S02]  /*12e20*/  ISETP.NE.AND.EX P2, PT, RZ, UR5, PT, P2 ;  /* 0x00000005ff007c0c */ /* 0x000fe4000bf45320 */
[----:B------:R-:W-:-:S13]  /*12e30*/  ISETP.NE.AND.EX P0, PT, RZ, UR7, PT, P1 ;  /* 0x00000007ff007c0c */ /* 0x000fda000bf05310 */
[----:B------:R-:W-:Y:S05]  /*12e40*/  @P2 BRA P0, `(.L_x_193) ;  /* 0x00000000003c2947 */ /* 0x000fea0000000000 */
[----:B------:R-:W-:-:S13]  /*12e50*/  ISETP.NE.AND.EX P1, PT, RZ, UR7, PT, P1 ;  /* 0x00000007ff007c0c */ /* 0x000fda000bf25310 */
[----:B------:R-:W-:Y:S05]  /*12e60*/  @P1 BRA `(.L_x_194) ;  /* 0x00000000000c1947 */ /* 0x000fea0003800000 */
[----:B------:R-:W-:-:S13]  /*12e70*/  FSETP.NEU.AND P0, PT, R133, RZ, PT ;  /* 0x000000ff8500720b */ /* 0x000fda0003f0d000 */
[----:B------:R-:W-:Y:S05]  /*12e80*/  @!P0 EXIT ;  /* 0x000000000000894d */ /* 0x000fea0003800000 */
[----:B------:R-:W-:Y:S05]  /*12e90*/  BRA `(.L_x_193) ;  /* 0x0000000000287947 */ /* 0x000fea0003800000 */
.L_x_194:
[----:B------:R-:W-:Y:S01]  /*12ea0*/  ISETP.NE.AND P0, PT, R185, RZ, PT ;  /* 0x000000ffb900720c */ /* 0x000fe20003f05270 */
[----:B------:R-:W-:-:S12]  /*12eb0*/  BSSY.RECONVERGENT B0, `(.L_x_193) ;  /* 0x0000008000007945 */ /* 0x000fd80003800200 */
[----:B------:R-:W-:Y:S05]  /*12ec0*/  @P0 BRA `(.L_x_195) ;  /* 0x0000000000100947 */ /* 0x000fea0003800000 */
[----:B------:R-:W-:-:S04]  /*12ed0*/  ISETP.NE.U32.AND P0, PT, RZ, UR4, PT ;  /* 0x00000004ff007c0c */ /* 0x000fc8000bf05070 */
[----:B------:R-:W-:-:S13]  /*12ee0*/  ISETP.NE.AND.EX P0, PT, RZ, UR5, PT, P0 ;  /* 0x00000005ff007c0c */ /* 0x000fda000bf05300 */
[----:B------:R-:W-:Y:S05]  /*12ef0*/  @!P0 EXIT ;  /* 0x000000000000894d */ /* 0x000fea0003800000 */
[----:B------:R-:W-:Y:S05]  /*12f00*/  BRA `(.L_x_196) ;  /* 0x0000000000087947 */ /* 0x000fea0003800000 */
.L_x_195:
[----:B------:R-:W-:-:S13]  /*12f10*/  FSETP.NEU.AND P0, PT, R133, RZ, PT ;  /* 0x000000ff8500720b */ /* 0x000fda0003f0d000 */
[----:B------:R-:W-:Y:S05]  /*12f20*/  @!P0 EXIT ;  /* 0x000000000000894d */ /* 0x000fea0003800000 */
.L_x_196:
[----:B------:R-:W-:Y:S05]  /*12f30*/  BSYNC.RECONVERGENT B0 ;  /* 0x0000000000007941 */ /* 0x000fea0003800200 */
.L_x_193:
[----:B------:R-:W1:Y:S01]  /*12f40*/  S2UR UR7, SR_CgaCtaId ;  /* 0x00000000000779c3 */ /* 0x000e620000008800 */
[----:B------:R-:W-:Y:S01]  /*12f50*/  ULEA UR6, UR47, UR45, 0x3 ;  /* 0x0000002d2f067291 */ /* 0x000fe2000f8e18ff */
[----:B------:R-:W-:-:S04]  /*12f60*/  DEPBAR.LE SB0, 0x0 ;  /* 0x000080000000791a */ /* 0x000fc80000000000 */
[----:B------:R-:W-:-:S04]  /*12f70*/  UIADD3 UR6, UPT, UPT, UR6, 0x90, URZ ;  /* 0x0000009006067890 */ /* 0x000fc8000fffe0ff */
[----:B-1----:R-:W-:-:S09]  /*12f80*/  UPRMT UR6, UR7, 0x654, UR6 ;  /* 0x0000065407067896 */ /* 0x002fd20008000006 */
[----:B------:R-:W-:Y:S01]  /*12f90*/  SYNCS.ARRIVE.TRANS64.RED.A1T0 RZ, [UR6], RZ ;  /* 0x000000ffffff79a7 */ /* 0x000fe20008100406 */
[----:B------:R-:W-:Y:S05]  /*12fa0*/  EXIT ;  /* 0x000000000000794d */ /* 0x000fea0003800000 */
.L_x_24:
[----:B-1----:R1:W3:Y:S02]  /*12fb0*/  SYNCS.PHASECHK.TRANS64.TRYWAIT P0, [R0+URZ+0x100], R3 ;  /* 0x00010003000075a7 */ /* 0x0022e400080011ff */
[----:B---3--:R-:W-:Y:S05]  /*12fc0*/  @!P0 NANOSLEEP.SYNCS 0x989680 ;  /* 0x009896800000895d */ /* 0x008fea0003900000 */
[----:B------:R-:W3:Y:S02]  /*12fd0*/  @!P0 SYNCS.PHASECHK.TRANS64 P0, [R0+URZ+0x100], R3 ;  /* 0x00010003000085a7 */ /* 0x000ee400080010ff */
[----:B---3--:R-:W-:Y:S05]  /*12fe0*/  @!P0 BRA `(.L_x_24) ;  /* 0xfffffffc00f08947 */ /* 0x008fea000383ffff */
[----:B------:R-:W-:Y:S05]  /*12ff0*/  BRA `(.L_x_197) ;  /* 0xfffffeec00247947 */ /* 0x000fea000383ffff */
.L_x_27:
[----:B-1----:R-:W-:-:S07]  /*13000*/  MOV R0, UR41 ;  /* 0x0000002900007c02 */ /* 0x002fce0008000f00 */
.L_x_198:
[----:B-1----:R1:W3:Y:S02]  /*13010*/  SYNCS.PHASECHK.TRANS64.TRYWAIT P0, [R0+URZ+0x38], R3 ;  /* 0x00003803000075a7 */ /* 0x0022e400080011ff */
[----:B---3--:R-:W-:Y:S05]  /*13020*/  @!P0 NANOSLEEP.SYNCS 0x989680 ;  /* 0x009896800000895d */ /* 0x008fea0003900000 */
[----:B------:R-:W3:Y:S02]  /*13030*/  @!P0 SYNCS.PHASECHK.TRANS64 P0, [R0+URZ+0x38], R3 ;  /* 0x00003803000085a7 */ /* 0x000ee400080010ff */
[----:B---3--:R-:W-:Y:S05]  /*13040*/  @!P0 BRA `(.L_x_198) ;  /* 0xfffffffc00f08947 */ /* 0x008fea000383ffff */
[----:B------:R-:W-:Y:S05]  /*13050*/  BRA `(.L_x_26) ;  /* 0xfffffeec006c7947 */ /* 0x000fea000383ffff */
.L_x_36:
[----:B-1----:R-:W-:-:S07]  /*13060*/  MOV R0, UR41 ;  /* 0x0000002900007c02 */ /* 0x002fce0008000f00 */
.L_x_199:
[----:B-1----:R1:W2:Y:S02]  /*13070*/  SYNCS.PHASECHK.TRANS64.TRYWAIT P0, [R0+URZ+0x38], R3 ;  /* 0x00003803000075a7 */ /* 0x0022a400080011ff */
[----:B--2---:R-:W-:Y:S05]  /*13080*/  @!P0 NANOSLEEP.SYNCS 0x989680 ;  /* 0x009896800000895d */ /* 0x004fea0003900000 */
[----:B------:R-:W2:Y:S02]  /*13090*/  @!P0 SYNCS.PHASECHK.TRANS64 P0, [R0+URZ+0x38], R3 ;  /* 0x00003803000085a7 */ /* 0x000ea400080010ff */
[----:B--2---:R-:W-:Y:S05]  /*130a0*/  @!P0 BRA `(.L_x_199) ;  /* 0xfffffffc00f08947 */ /* 0x004fea000383ffff */
[----:B------:R-:W-:Y:S05]  /*130b0*/  BRA `(.L_x_35) ;  /* 0xfffffef000807947 */ /* 0x000fea000383ffff */
.L_x_43:
[----:B-1----:R1:W4:Y:S02]  /*130c0*/  SYNCS.PHASECHK.TRANS64.TRYWAIT P0, [R3+URZ+0xc0], R0 ;  /* 0x0000c000030075a7 */ /* 0x00232400080011ff */
[----:B----4-:R-:W-:Y:S05]  /*130d0*/  @!P0 NANOSLEEP.SYNCS 0x989680 ;  /* 0x009896800000895d */ /* 0x010fea0003900000 */
[----:B------:R-:W4:Y:S02]  /*130e0*/  @!P0 SYNCS.PHASECHK.TRANS64 P0, [R3+URZ+0xc0], R0 ;  /* 0x0000c000030085a7 */ /* 0x000f2400080010ff */
[----:B----4-:R-:W-:Y:S05]  /*130f0*/  @!P0 BRA `(.L_x_43) ;  /* 0xfffffffc00f08947 */ /* 0x010fea000383ffff */
[----:B------:R-:W-:Y:S05]  /*13100*/  BRA `(.L_x_200) ;  /* 0xfffffef400747947 */ /* 0x000fea000383ffff */
.L_x_47:
[----:B-1----:R-:W-:-:S07]  /*13110*/  MOV R0, UR4 ;  /* 0x0000000400007c02 */ /* 0x002fce0008000f00 */
.L_x_201:
[----:B-1----:R1:W2:Y:S02]  /*13120*/  SYNCS.PHASECHK.TRANS64.TRYWAIT P0, [R0+URZ], R3 ;  /* 0x00000003000075a7 */ /* 0x0022a400080011ff */
[----:B--2---:R-:W-:Y:S05]  /*13130*/  @!P0 NANOSLEEP.SYNCS 0x989680 ;  /* 0x009896800000895d */ /* 0x004fea0003900000 */
[----:B------:R-:W2:Y:S02]  /*13140*/  @!P0 SYNCS.PHASECHK.TRANS64 P0, [R0+URZ], R3 ;  /* 0x00000003000085a7 */ /* 0x000ea400080010ff */
[----:B--2---:R-:W-:Y:S05]  /*13150*/  @!P0 BRA `(.L_x_201) ;  /* 0xfffffffc00f08947 */ /* 0x004fea000383ffff */
[----:B------:R-:W-:Y:S05]  /*13160*/  BRA `(.L_x_202) ;  /* 0xfffffefc00207947 */ /* 0x000fea000383ffff */
.L_x_48:
[----:B------:R-:W-:-:S07]  /*13170*/  MOV R0, UR5 ;  /* 0x0000000500007c02 */ /* 0x000fce0008000f00 */
.L_x_203:
[----:B-1----:R1:W2:Y:S02]  /*13180*/  SYNCS.PHASECHK.TRANS64.TRYWAIT P0, [R0+URZ], R3 ;  /* 0x00000003000075a7 */ /* 0x0022a400080011ff */
[----:B--2---:R-:W-:Y:S05]  /*13190*/  @!P0 NANOSLEEP.SYNCS 0x989680 ;  /* 0x009896800000895d */ /* 0x004fea0003900000 */
[----:B------:R-:W2:Y:S02]  /*131a0*/  @!P0 SYNCS.PHASECHK.TRANS64 P0, [R0+URZ], R3 ;  /* 0x00000003000085a7 */ /* 0x000ea400080010ff */
[----:B--2---:R-:W-:Y:S05]  /*131b0*/  @!P0 BRA `(.L_x_203) ;  /* 0xfffffffc00f08947 */ /* 0x004fea000383ffff */
[----:B------:R-:W-:Y:S05]  /*131c0*/  BRA `(.L_x_204) ;  /* 0xfffffefc002c7947 */ /* 0x000fea000383ffff */
.L_x_49:
[----:B------:R-:W-:-:S07]  /*131d0*/  MOV R0, UR5 ;  /* 0x0000000500007c02 */ /* 0x000fce0008000f00 */
.L_x_205:
[----:B-1----:R1:W2:Y:S02]  /*131e0*/  SYNCS.PHASECHK.TRANS64.TRYWAIT P0, [R0+URZ], R3 ;  /* 0x00000003000075a7 */ /* 0x0022a400080011ff */
[----:B--2---:R-:W-:Y:S05]  /*131f0*/  @!P0 NANOSLEEP.SYNCS 0x989680 ;  /* 0x009896800000895d */ /* 0x004fea0003900000 */
[----:B------:R-:W2:Y:S02]  /*13200*/  @!P0 SYNCS.PHASECHK.TRANS64 P0, [R0+URZ], R3 ;  /* 0x00000003000085a7 */ /* 0x000ea400080010ff */
[----:B--2---:R-:W-:Y:S05]  /*13210*/  @!P0 BRA `(.L_x_205) ;  /* 0xfffffffc00f08947 */ /* 0x004fea000383ffff */
[----:B------:R-:W-:Y:S05]  /*13220*/  BRA `(.L_x_206) ;  /* 0xfffffefc00387947 */ /* 0x000fea000383ffff */
.L_x_50:
[----:B------:R-:W-:-:S07]  /*13230*/  MOV R0, UR5 ;  /* 0x0000000500007c02 */ /* 0x000fce0008000f00 */
.L_x_207:
[----:B-1----:R1:W2:Y:S02]  /*13240*/  SYNCS.PHASECHK.TRANS64.TRYWAIT P0, [R0+URZ], R3 ;  /* 0x00000003000075a7 */ /* 0x0022a400080011ff */
[----:B--2---:R-:W-:Y:S05]  /*13250*/  @!P0 NANOSLEEP.SYNCS 0x989680 ;  /* 0x009896800000895d */ /* 0x004fea0003900000 */
[----:B------:R-:W2:Y:S02]  /*13260*/  @!P0 SYNCS.PHASECHK.TRANS64 P0, [R0+URZ], R3 ;  /* 0x00000003000085a7 */ /* 0x000ea400080010ff */
[----:B--2---:R-:W-:Y:S05]  /*13270*/  @!P0 BRA `(.L_x_207) ;  /* 0xfffffffc00f08947 */ /* 0x004fea000383ffff */
[----:B------:R-:W-:Y:S05]  /*13280*/  BRA `(.L_x_208) ;  /* 0xfffffefc00447947 */ /* 0x000fea000383ffff */
.L_x_51:
[----:B------:R-:W-:-:S07]  /*13290*/  MOV R0, UR5 ;  /* 0x0000000500007c02 */ /* 0x000fce0008000f00 */
.L_x_209:
[----:B-1----:R1:W2:Y:S02]  /*132a0*/  SYNCS.PHASECHK.TRANS64.TRYWAIT P0, [R0+URZ], R3 ;  /* 0x00000003000075a7 */ /* 0x0022a400080011ff */
[----:B--2---:R-:W-:Y:S05]  /*132b0*/  @!P0 NANOSLEEP.SYNCS 0x989680 ;  /* 0x009896800000895d */ /* 0x004fea0003900000 */
[----:B------:R-:W2:Y:S02]  /*132c0*/  @!P0 SYNCS.PHASECHK.TRANS64 P0, [R0+URZ], R3 ;  /* 0x00000003000085a7 */ /* 0x000ea400080010ff */
[----:B--2---:R-:W-:Y:S05]  /*132d0*/  @!P0 BRA `(.L_x_209) ;  /* 0xfffffffc00f08947 */ /* 0x004fea000383ffff */
[----:B------:R-:W-:Y:S05]  /*132e0*/  BRA `(.L_x_210) ;  /* 0xfffffefc00507947 */ /* 0x000fea000383ffff */
.L_x_52:
[----:B------:R-:W-:-:S07]  /*132f0*/  MOV R0, UR5 ;  /* 0x0000000500007c02 */ /* 0x000fce0008000f00 */
.L_x_211:
[----:B-1----:R1:W2:Y:S02]  /*13300*/  SYNCS.PHASECHK.TRANS64.TRYWAIT P0, [R0+URZ], R3 ;  /* 0x00000003000075a7 */ /* 0x0022a400080011ff */
[----:B--2---:R-:W-:Y:S05]  /*13310*/  @!P0 NANOSLEEP.SYNCS 0x989680 ;  /* 0x009896800000895d */ /* 0x004fea0003900000 */
[----:B------:R-:W2:Y:S02]  /*13320*/  @!P0 SYNCS.PHASECHK.TRANS64 P0, [R0+URZ], R3 ;  /* 0x00000003000085a7 */ /* 0x000ea400080010ff */
[----:B--2---:R-:W-:Y:S05]  /*13330*/  @!P0 BRA `(.L_x_211) ;  /* 0xfffffffc00f08947 */ /* 0x004fea000383ffff */
[----:B------:R-:W-:Y:S05]  /*13340*/  BRA `(.L_x_212) ;  /* 0xfffffefc005c7947 */ /* 0x000fea000383ffff */
.L_x_55:
[----:B--2---:R2:W3:Y:S02]  /*13350*/  SYNCS.PHASECHK.TRANS64.TRYWAIT P0, [R0+URZ+0xf0], R5 ;  /* 0x0000f005000075a7 */ /* 0x0044e400080011ff */
[----:B---3--:R-:W-:Y:S05]  /*13360*/  @!P0 NANOSLEEP.SYNCS 0x989680 ;  /* 0x009896800000895d */ /* 0x008fea0003900000 */
[----:B------:R-:W3:Y:S02]  /*13370*/  @!P0 SYNCS.PHASECHK.TRANS64 P0, [R0+URZ+0xf0], R5 ;  /* 0x0000f005000085a7 */ /* 0x000ee400080010ff */
[----:B---3--:R-:W-:Y:S05]  /*13380*/  @!P0 BRA `(.L_x_55) ;  /* 0xfffffffc00f08947 */ /* 0x008fea000383ffff */
[----:B------:R-:W-:Y:S05]  /*13390*/  BRA `(.L_x_213) ;  /* 0xfffffefc00c07947 */ /* 0x000fea000383ffff */
.L_x_56:
[----:B------:R-:W-:-:S07]  /*133a0*/  MOV R0, UR4 ;  /* 0x0000000400007c02 */ /* 0x000fce0008000f00 */
.L_x_214:
[----:B--2---:R2:W3:Y:S02]  /*133b0*/  SYNCS.PHASECHK.TRANS64.TRYWAIT P0, [R0+URZ+0xd0], R5 ;  /* 0x0000d005000075a7 */ /* 0x0044e400080011ff */
[----:B---3--:R-:W-:Y:S05]  /*133c0*/  @!P0 NANOSLEEP.SYNCS 0x989680 ;  /* 0x009896800000895d */ /* 0x008fea0003900000 */
[----:B------:R-:W3:Y:S02]  /*133d0*/  @!P0 SYNCS.PHASECHK.TRANS64 P0, [R0+URZ+0xd0], R5 ;  /* 0x0000d005000085a7 */ /* 0x000ee400080010ff */
[----:B---3--:R-:W-:Y:S05]  /*133e0*/  @!P0 BRA `(.L_x_214) ;  /* 0xfffffffc00f08947 */ /* 0x008fea000383ffff */
[----:B------:R-:W-:Y:S05]  /*133f0*/  BRA `(.L_x_215) ;  /* 0xfffffefc00d07947 */ /* 0x000fea000383ffff */
.L_x_57:
[----:B--2---:R2:W3:Y:S02]  /*13400*/  SYNCS.PHASECHK.TRANS64.TRYWAIT P1, [R0+URZ+0xc0], R5 ;  /* 0x0000c005000075a7 */ /* 0x0044e400080211ff */
[----:B---3--:R-:W-:Y:S05]  /*13410*/  @!P1 NANOSLEEP.SYNCS 0x989680 ;  /* 0x009896800000995d */ /* 0x008fea0003900000 */
[----:B------:R-:W3:Y:S02]  /*13420*/  @!P1 SYNCS.PHASECHK.TRANS64 P1, [R0+URZ+0xc0], R5 ;  /* 0x0000c005000095a7 */ /* 0x000ee400080210ff */
[----:B---3--:R-:W-:Y:S05]  /*13430*/  @!P1 BRA `(.L_x_57) ;  /* 0xfffffffc00f09947 */ /* 0x008fea000383ffff */
[----:B------:R-:W-:Y:S05]  /*13440*/  BRA `(.L_x_216) ;  /* 0xffffff0000007947 */ /* 0x000fea000383ffff */
.L_x_60:
[----:B------:R-:W-:-:S07]  /*13450*/  MOV R0, UR4 ;  /* 0x0000000400007c02 */ /* 0x000fce0008000f00 */
.L_x_217:
[----:B--2---:R2:W3:Y:S02]  /*13460*/  SYNCS.PHASECHK.TRANS64.TRYWAIT P0, [R0+URZ+0xd0], R3 ;  /* 0x0000d003000075a7 */ /* 0x0044e400080011ff */
[----:B---3--:R-:W-:Y:S05]  /*13470*/  @!P0 NANOSLEEP.SYNCS 0x989680 ;  /* 0x009896800000895d */ /* 0x008fea0003900000 */
[----:B------:R-:W3:Y:S02]  /*13480*/  @!P0 SYNCS.PHASECHK.TRANS64 P0, [R0+URZ+0xd0], R3 ;  /* 0x0000d003000085a7 */ /* 0x000ee400080010ff */
[----:B---3--:R-:W-:Y:S05]  /*13490*/  @!P0 BRA `(.L_x_217) ;  /* 0xfffffffc00f08947 */ /* 0x008fea000383ffff */
[----:B------:R-:W-:Y:S05]  /*134a0*/  BRA `(.L_x_59) ;  /* 0xffffff0000547947 */ /* 0x000fea000383ffff */
.L_x_67:
[----:B--2---:R2:W3:Y:S02]  /*134b0*/  SYNCS.PHASECHK.TRANS64.TRYWAIT P0, [R16+URZ+0xc0], R5 ;  /* 0x0000c005100075a7 */ /* 0x0044e400080011ff */
[----:B---3--:R-:W-:Y:S05]  /*134c0*/  @!P0 NANOSLEEP.SYNCS 0x989680 ;  /* 0x009896800000895d */ /* 0x008fea0003900000 */
[----:B------:R-:W3:Y:S02]  /*134d0*/  @!P0 SYNCS.PHASECHK.TRANS64 P0, [R16+URZ+0xc0], R5 ;  /* 0x0000c005100085a7 */ /* 0x000ee400080010ff */
[----:B---3--:R-:W-:Y:S05]  /*134e0*/  @!P0 BRA `(.L_x_67) ;  /* 0xfffffffc00f08947 */ /* 0x008fea000383ffff */
[----:B------:R-:W-:Y:S05]  /*134f0*/  BRA `(.L_x_218) ;  /* 0xffffff08000c7947 */ /* 0x000fea000383ffff */
.L_x_70:
[----:B--2---:R2:W3:Y:S02]  /*13500*/  SYNCS.PHASECHK.TRANS64.TRYWAIT P1, [R4+URZ], R5 ;  /* 0x00000005040075a7 */ /* 0x0044e400080211ff */
[----:B---3--:R-:W-:Y:S05]  /*13510*/  @!P1 NANOSLEEP.SYNCS 0x989680 ;  /* 0x009896800000995d */ /* 0x008fea0003900000 */
[----:B------:R-:W3:Y:S02]  /*13520*/  @!P1 SYNCS.PHASECHK.TRANS64 P1, [R4+URZ], R5 ;  /* 0x00000005040095a7 */ /* 0x000ee400080210ff */
[----:B---3--:R-:W-:Y:S05]  /*13530*/  @!P1 BRA `(.L_x_70) ;  /* 0xfffffffc00f09947 */ /* 0x008fea000383ffff */
[----:B------:R-:W-:Y:S05]  /*13540*/  BRA `(.L_x_69) ;  /* 0xffffff0800607947 */ /* 0x000fea000383ffff */
.L_x_71:
[----:B--2---:R2:W3:Y:S02]  /*13550*/  SYNCS.PHASECHK.TRANS64.TRYWAIT P2, [R3+URZ+0xe8], R20 ;  /* 0x0000e814030075a7 */ /* 0x0044e400080411ff */
[----:B---3--:R-:W-:Y:S05]  /*13560*/  @!P2 NANOSLEEP.SYNCS 0x989680 ;  /* 0x009896800000a95d */ /* 0x008fea0003900000 */
[----:B------:R-:W3:Y:S02]  /*13570*/  @!P2 SYNCS.PHASECHK.TRANS64 P2, [R3+URZ+0xe8], R20 ;  /* 0x0000e8140300a5a7 */ /* 0x000ee400080410ff */
[----:B---3--:R-:W-:Y:S05]  /*13580*/  @!P2 BRA `(.L_x_71) ;  /* 0xfffffffc00f0a947 */ /* 0x008fea000383ffff */
[----:B------:R-:W-:Y:S05]  /*13590*/  BRA `(.L_x_219) ;  /* 0xffffff0800e07947 */ /* 0x000fea000383ffff */
.L_x_74:
[----:B---3--:R3:W4:Y:S02]  /*135a0*/  SYNCS.PHASECHK.TRANS64.TRYWAIT P2, [R7+URZ], R4 ;  /* 0x00000004070075a7 */ /* 0x00872400080411ff */
[----:B----4-:R-:W-:Y:S05]  /*135b0*/  @!P2 NANOSLEEP.SYNCS 0x989680 ;  /* 0x009896800000a95d */ /* 0x010fea0003900000 */
[----:B------:R-:W4:Y:S02]  /*135c0*/  @!P2 SYNCS.PHASECHK.TRANS64 P2, [R7+URZ], R4 ;  /* 0x000000040700a5a7 */ /* 0x000f2400080410ff */
[----:B----4-:R-:W-:Y:S05]  /*135d0*/  @!P2 BRA `(.L_x_74) ;  /* 0xfffffffc00f0a947 */ /* 0x010fea000383ffff */
[----:B------:R-:W-:Y:S05]  /*135e0*/  BRA `(.L_x_73) ;  /* 0xffffff0c00a07947 */ /* 0x000fea000383ffff */
.L_x_77:
[----:B--2---:R2:W3:Y:S02]  /*135f0*/  SYNCS.PHASECHK.TRANS64.TRYWAIT P0, [R3+URZ+0x110], R2 ;  /* 0x00011002030075a7 */ /* 0x0044e400080011ff */
[----:B---3--:R-:W-:Y:S05]  /*13600*/  @!P0 NANOSLEEP.SYNCS 0x989680 ;  /* 0x009896800000895d */ /* 0x008fea0003900000 */
[----:B------:R-:W3:Y:S02]  /*13610*/  @!P0 SYNCS.PHASECHK.TRANS64 P0, [R3+URZ+0x110], R2 ;  /* 0x00011002030085a7 */ /* 0x000ee400080010ff */
[----:B---3--:R-:W-:Y:S05]  /*13620*/  @!P0 BRA `(.L_x_77) ;  /* 0xfffffffc00f08947 */ /* 0x008fea000383ffff */
[----:B------:R-:W-:Y:S05]  /*13630*/  BRA `(.L_x_220) ;  /* 0xffffff1000f07947 */ /* 0x000fea000383ffff */
.L_x_82:
[----:B-1----:R1:W2:Y:S02]  /*13640*/  SYNCS.PHASECHK.TRANS64.TRYWAIT P0, [R12+URZ+0xc0], R9 ;  /* 0x0000c0090c0075a7 */ /* 0x0022a400080011ff */
[----:B--2---:R-:W-:Y:S05]  /*13650*/  @!P0 NANOSLEEP.SYNCS 0x989680 ;  /* 0x009896800000895d */ /* 0x004fea0003900000 */
[----:B------:R-:W2:Y:S02]  /*13660*/  @!P0 SYNCS.PHASECHK.TRANS64 P0, [R12+URZ+0xc0], R9 ;  /* 0x0000c0090c0085a7 */ /* 0x000ea400080010ff */
[----:B--2---:R-:W-:Y:S05]  /*13670*/  @!P0 BRA `(.L_x_82) ;  /* 0xfffffffc00f08947 */ /* 0x004fea000383ffff */
[----:B------:R-:W-:Y:S05]  /*13680*/  BRA `(.L_x_221) ;  /* 0xffffff1800207947 */ /* 0x000fea000383ffff */
.L_x_85:
[----:B------:R-:W-:Y:S07]  /*13690*/  MOV R0, UR21 ;  /* 0x0000001500007c02 */ /* 0x000fee0008000f00 */
.L_x_222:
[----:B-1----:R1:W2:Y:S02]  /*136a0*/  SYNCS.PHASECHK.TRANS64.TRYWAIT P2, [R0+URZ+0xb8], R9 ;  /* 0x0000b809000075a7 */ /* 0x0022a400080411ff */
[----:B--2---:R-:W-:Y:S05]  /*136b0*/  @!P2 NANOSLEEP.SYNCS 0x989680 ;  /* 0x009896800000a95d */ /* 0x004fea0003900000 */
[----:B------:R-:W2:Y:S02]  /*136c0*/  @!P2 SYNCS.PHASECHK.TRANS64 P2, [R0+URZ+0xb8], R9 ;  /* 0x0000b8090000a5a7 */ /* 0x000ea400080410ff */
[----:B--2---:R-:W-:Y:S05]  /*136d0*/  @!P2 BRA `(.L_x_222) ;  /* 0xfffffffc00f0a947 */ /* 0x004fea000383ffff */
[----:B------:R-:W-:Y:S05]  /*136e0*/  BRA `(.L_x_84) ;  /* 0xffffff1c00887947 */ /* 0x000fea000383ffff */
.L_x_88:
[----:B------:R-:W-:Y:S07]  /*136f0*/  MOV R9, UR21 ;  /* 0x0000001500097c02 */ /* 0x000fee0008000f00 */
.L_x_223:
[----:B-1----:R1:W2:Y:S02]  /*13700*/  SYNCS.PHASECHK.TRANS64.TRYWAIT P0, [R9+URZ+0x90], R10 ;  /* 0x0000900a090075a7 */ /* 0x0022a400080011ff */
[----:B--2---:R-:W-:Y:S05]  /*13710*/  @!P0 NANOSLEEP.SYNCS 0x989680 ;  /* 0x009896800000895d */ /* 0x004fea0003900000 */
[----:B------:R-:W2:Y:S02]  /*13720*/  @!P0 SYNCS.PHASECHK.TRANS64 P0, [R9+URZ+0x90], R10 ;  /* 0x0000900a090085a7 */ /* 0x000ea400080010ff */
[----:B--2---:R-:W-:Y:S05]  /*13730*/  @!P0 BRA `(.L_x_223) ;  /* 0xfffffffc00f08947 */ /* 0x004fea000383ffff */
[----:B------:R-:W-:Y:S05]  /*13740*/  BRA `(.L_x_224) ;  /* 0xffffff1c00f07947 */ /* 0x000fea000383ffff */
.L_x_89:
[----:B------:R-:W-:Y:S07]  /*13750*/  MOV R9, UR21 ;  /* 0x0000001500097c02 */ /* 0x000fee0008000f00 */
.L_x_225:
[----:B-1----:R1:W2:Y:S02]  /*13760*/  SYNCS.PHASECHK.TRANS64.TRYWAIT P0, [R9+URZ+0x98], R10 ;  /* 0x0000980a090075a7 */ /* 0x0022a400080011ff */
[----:B--2---:R-:W-:Y:S05]  /*13770*/  @!P0 NANOSLEEP.SYNCS 0x989680 ;  /* 0x009896800000895d */ /* 0x004fea0003900000 */
[----:B------:R-:W2:Y:S02]  /*13780*/  @!P0 SYNCS.PHASECHK.TRANS64 P0, [R9+URZ+0x98], R10 ;  /* 0x0000980a090085a7 */ /* 0x000ea400080010ff */
[----:B--2---:R-:W-:Y:S05]  /*13790*/  @!P0 BRA `(.L_x_225) ;  /* 0xfffffffc00f08947 */ /* 0x004fea000383ffff */
[----:B------:R-:W-:Y:S05]  /*137a0*/  BRA `(.L_x_226) ;  /* 0xffffff2000487947 */ /* 0x000fea000383ffff */
.L_x_90:
[----:B------:R-:W-:Y:S07]  /*137b0*/  MOV R9, UR21 ;  /* 0x0000001500097c02 */ /* 0x000fee0008000f00 */
.L_x_227:
[----:B-1----:R1:W2:Y:S02]  /*137c0*/  SYNCS.PHASECHK.TRANS64.TRYWAIT P0, [R9+URZ+0xa0], R10 ;  /* 0x0000a00a090075a7 */ /* 0x0022a400080011ff */
[----:B--2---:R-:W-:Y:S05]  /*137d0*/  @!P0 NANOSLEEP.SYNCS 0x989680 ;  /* 0x009896800000895d */ /* 0x004fea0003900000 */
[----:B------:R-:W2:Y:S02]  /*137e0*/  @!P0 SYNCS.PHASECHK.TRANS64 P0, [R9+URZ+0xa0], R10 ;  /* 0x0000a00a090085a7 */ /* 0x000ea400080010ff */
[----:B--2---:R-:W-:Y:S05]  /*137f0*/  @!P0 BRA `(.L_x_227) ;  /* 0xfffffffc00f08947 */ /* 0x004fea000383ffff */
[----:B------:R-:W-:Y:S05]  /*13800*/  BRA `(.L_x_228) ;  /* 0xffffff2000a87947 */ /* 0x000fea000383ffff */
.L_x_91:
[----:B------:R-:W-:Y:S07]  /*13810*/  MOV R9, UR21 ;  /* 0x0000001500097c02 */ /* 0x000fee0008000f00 */
.L_x_229:
[----:B-1----:R1:W2:Y:S02]  /*13820*/  SYNCS.PHASECHK.TRANS64.TRYWAIT P0, [R9+URZ+0xa8], R10 ;  /* 0x0000a80a090075a7 */ /* 0x0022a400080011ff */
[----:B--2---:R-:W-:Y:S05]  /*13830*/  @!P0 NANOSLEEP.SYNCS 0x989680 ;  /* 0x009896800000895d */ /* 0x004fea0003900000 */
[----:B------:R-:W2:Y:S02]  /*13840*/  @!P0 SYNCS.PHASECHK.TRANS64 P0, [R9+URZ+0xa8], R10 ;  /* 0x0000a80a090085a7 */ /* 0x000ea400080010ff */
[----:B--2---:R-:W-:Y:S05]  /*13850*/  @!P0 BRA `(.L_x_229) ;  /* 0xfffffffc00f08947 */ /* 0x004fea000383ffff */
[----:B------:R-:W-:Y:S05]  /*13860*/  BRA `(.L_x_230) ;  /* 0xffffff2400087947 */ /* 0x000fea000383ffff */
.L_x_92:
[----:B------:R-:W-:Y:S07]  /*13870*/  MOV R0, UR21 ;  /* 0x0000001500007c02 */ /* 0x000fee0008000f00 */
.L_x_231:
[----:B-1----:R1:W2:Y:S02]  /*13880*/  SYNCS.PHASECHK.TRANS64.TRYWAIT P0, [R0+URZ+0x90], R9 ;  /* 0x00009009000075a7 */ /* 0x0022a400080011ff */
[----:B--2---:R-:W-:Y:S05]  /*13890*/  @!P0 NANOSLEEP.SYNCS 0x989680 ;  /* 0x009896800000895d */ /* 0x004fea0003900000 */
[----:B------:R-:W2:Y:S02]  /*138a0*/  @!P0 SYNCS.PHASECHK.TRANS64 P0, [R0+URZ+0x90], R9 ;  /* 0x00009009000085a7 */ /* 0x000ea400080010ff */
[----:B--2---:R-:W-:Y:S05]  /*138b0*/  @!P0 BRA `(.L_x_231) ;  /* 0xfffffffc00f08947 */ /* 0x004fea000383ffff */
[----:B------:R-:W-:Y:S05]  /*138c0*/  BRA `(.L_x_232) ;  /* 0xffffff24006c7947 */ /* 0x000fea000383ffff */
.L_x_93:
[----:B------:R-:W-:Y:S07]  /*138d0*/  MOV R0, UR21 ;  /* 0x0000001500007c02 */ /* 0x000fee0008000f00 */
.L_x_233:
[----:B-1----:R1:W2:Y:S02]  /*138e0*/  SYNCS.PHASECHK.TRANS64.TRYWAIT P0, [R0+URZ+0x98], R9 ;  /* 0x00009809000075a7 */ /* 0x0022a400080011ff */
[----:B--2---:R-:W-:Y:S05]  /*138f0*/  @!P0 NANOSLEEP.SYNCS 0x989680 ;  /* 0x009896800000895d */ /* 0x004fea0003900000 */
[----:B------:R-:W2:Y:S02]  /*13900*/  @!P0 SYNCS.PHASECHK.TRANS64 P0, [R0+URZ+0x98], R9 ;  /* 0x00009809000085a7 */ /* 0x000ea400080010ff */
[----:B--2---:R-:W-:Y:S05]  /*13910*/  @!P0 BRA `(.L_x_233) ;  /* 0xfffffffc00f08947 */ /* 0x004fea000383ffff */
[----:B------:R-:W-:Y:S05]  /*13920*/  BRA `(.L_x_234) ;  /* 0xffffff2400cc7947 */ /* 0x000fea000383ffff */
.L_x_94:
[----:B------:R-:W-:Y:S07]  /*13930*/  MOV R0, UR21 ;  /* 0x0000001500007c02 */ /* 0x000fee0008000f00 */
.L_x_235:
[----:B-1----:R1:W2:Y:S02]  /*13940*/  SYNCS.PHASECHK.TRANS64.TRYWAIT P0, [R0+URZ+0xa0], R9 ;  /* 0x0000a009000075a7 */ /* 0x0022a400080011ff */
[----:B--2---:R-:W-:Y:S05]  /*13950*/  @!P0 NANOSLEEP.SYNCS 0x989680 ;  /* 0x009896800000895d */ /* 0x004fea0003900000 */
[----:B------:R-:W2:Y:S02]  /*13960*/  @!P0 SYNCS.PHASECHK.TRANS64 P0, [R0+URZ+0xa0], R9 ;  /* 0x0000a009000085a7 */ /* 0x000ea400080010ff */
[----:B--2---:R-:W-:Y:S05]  /*13970*/  @!P0 BRA `(.L_x_235) ;  /* 0xfffffffc00f08947 */ /* 0x004fea000383ffff */
[----:B------:R-:W-:Y:S05]  /*13980*/  BRA `(.L_x_236) ;  /* 0xffffff2800307947 */ /* 0x000fea000383ffff */
.L_x_95:
[----:B------:R-:W-:Y:S07]  /*13990*/  MOV R0, UR21 ;  /* 0x0000001500007c02 */ /* 0x000fee0008000f00 */
.L_x_237:
[----:B-1----:R1:W2:Y:S02]  /*139a0*/  SYNCS.PHASECHK.TRANS64.TRYWAIT P0, [R0+URZ+0xa8], R9 ;  /* 0x0000a809000075a7 */ /* 0x0022a400080011ff */
[----:B--2---:R-:W-:Y:S05]  /*139b0*/  @!P0 NANOSLEEP.SYNCS 0x989680 ;  /* 0x009896800000895d */ /* 0x004fea0003900000 */
[----:B------:R-:W2:Y:S02]  /*139c0*/  @!P0 SYNCS.PHASECHK.TRANS64 P0, [R0+URZ+0xa8], R9 ;  /* 0x0000a809000085a7 */ /* 0x000ea400080010ff */
[----:B--2---:R-:W-:Y:S05]  /*139d0*/  @!P0 BRA `(.L_x_237) ;  /* 0xfffffffc00f08947 */ /* 0x004fea000383ffff */
[----:B------:R-:W-:Y:S05]  /*139e0*/  BRA `(.L_x_238) ;  /* 0xffffff28008c7947 */ /* 0x000fea000383ffff */
.L_x_97:
[----:B------:R-:W-:-:S07]  /*139f0*/  MOV R3, UR21 ;  /* 0x0000001500037c02 */ /* 0x000fce0008000f00 */
.L_x_239:
[----:B-1----:R1:W3:Y:S02]  /*13a00*/  SYNCS.PHASECHK.TRANS64.TRYWAIT P0, [R3+URZ+0x90], R10 ;  /* 0x0000900a030075a7 */ /* 0x0022e400080011ff */
[----:B---3--:R-:W-:Y:S05]  /*13a10*/  @!P0 NANOSLEEP.SYNCS 0x989680 ;  /* 0x009896800000895d */ /* 0x008fea0003900000 */
[----:B------:R-:W3:Y:S02]  /*13a20*/  @!P0 SYNCS.PHASECHK.TRANS64 P0, [R3+URZ+0x90], R10 ;  /* 0x0000900a030085a7 */ /* 0x000ee400080010ff */
[----:B---3--:R-:W-:Y:S05]  /*13a30*/  @!P0 BRA `(.L_x_239) ;  /* 0xfffffffc00f08947 */ /* 0x008fea000383ffff */
[----:B------:R-:W-:Y:S05]  /*13a40*/  BRA `(.L_x_240) ;  /* 0xffffff2c00147947 */ /* 0x000fea000383ffff */
.L_x_98:
[----:B-1----:R-:W-:-:S07]  /*13a50*/  MOV R3, UR21 ;  /* 0x0000001500037c02 */ /* 0x002fce0008000f00 */
.L_x_241:
[----:B-1----:R1:W3:Y:S02]  /*13a60*/  SYNCS.PHASECHK.TRANS64.TRYWAIT P0, [R3+URZ+0x98], R10 ;  /* 0x0000980a030075a7 */ /* 0x0022e400080011ff */
[----:B---3--:R-:W-:Y:S05]  /*13a70*/  @!P0 NANOSLEEP.SYNCS 0x989680 ;  /* 0x009896800000895d */ /* 0x008fea0003900000 */
[----:B------:R-:W3:Y:S02]  /*13a80*/  @!P0 SYNCS.PHASECHK.TRANS64 P0, [R3+URZ+0x98], R10 ;  /* 0x0000980a030085a7 */ /* 0x000ee400080010ff */
[----:B---3--:R-:W-:Y:S05]  /*13a90*/  @!P0 BRA `(.L_x_241) ;  /* 0xfffffffc00f08947 */ /* 0x008fea000383ffff */
[----:B------:R-:W-:Y:S05]  /*13aa0*/  BRA `(.L_x_242) ;  /* 0xffffff2c00047947 */ /* 0x000fea000383ffff */
.L_x_99:
[----:B-1----:R-:W-:-:S07]  /*13ab0*/  MOV R3, UR21 ;  /* 0x0000001500037c02 */ /* 0x002fce0008000f00 */
.L_x_243:
[----:B-1----:R1:W3:Y:S02]  /*13ac0*/  SYNCS.PHASECHK.TRANS64.TRYWAIT P0, [R3+URZ+0xa0], R10 ;  /* 0x0000a00a030075a7 */ /* 0x0022e400080011ff */
[----:B---3--:R-:W-:Y:S05]  /*13ad0*/  @!P0 NANOSLEEP.SYNCS 0x989680 ;  /* 0x009896800000895d */ /* 0x008fea0003900000 */
[----:B------:R-:W3:Y:S02]  /*13ae0*/  @!P0 SYNCS.PHASECHK.TRANS64 P0, [R3+URZ+0xa0], R10 ;  /* 0x0000a00a030085a7 */ /* 0x000ee400080010ff */
[----:B---3--:R-:W-:Y:S05]  /*13af0*/  @!P0 BRA `(.L_x_243) ;  /* 0xfffffffc00f08947 */ /* 0x008fea000383ffff */
[----:B------:R-:W-:Y:S05]  /*13b00*/  BRA `(.L_x_244) ;  /* 0xffffff2800f87947 */ /* 0x000fea000383ffff */
.L_x_101:
[----:B--2---:R2:W3:Y:S02]  /*13b10*/  SYNCS.PHASECHK.TRANS64.TRYWAIT P0, [R0+URZ+0xc0], R3 ;  /* 0x0000c003000075a7 */ /* 0x0044e400080011ff */
[----:B---3--:R-:W-:Y:S05]  /*13b20*/  @!P0 NANOSLEEP.SYNCS 0x989680 ;  /* 0x009896800000895d */ /* 0x008fea0003900000 */
[----:B------:R-:W3:Y:S02]  /*13b30*/  @!P0 SYNCS.PHASECHK.TRANS64 P0, [R0+URZ+0xc0], R3 ;  /* 0x0000c003000085a7 */ /* 0x000ee400080010ff */
[----:B---3--:R-:W-:Y:S05]  /*13b40*/  @!P0 BRA `(.L_x_101) ;  /* 0xfffffffc00f08947 */ /* 0x008fea000383ffff */
[----:B------:R-:W-:Y:S05]  /*13b50*/  BRA `(.L_x_245) ;  /* 0xffffff2c00cc7947 */ /* 0x000fea000383ffff */
.L_x_112:
[----:B-1----:R-:W-:Y:S04]  /*13b60*/  MOV R3, UR45 ;  /* 0x0000002d00037c02 */ /* 0x002fe80008000f00 */
[----:B------:R1:W2:Y:S03]  /*13b70*/  SYNCS.PHASECHK.TRANS64.TRYWAIT P0, [R3+URZ+0x70], R6 ;  /* 0x00007006030075a7 */ /* 0x0002a600080011ff */
[----:B--2---:R-:W-:Y:S05]  /*13b80*/  @!P0 NANOSLEEP.SYNCS 0x989680 ;  /* 0x009896800000895d */ /* 0x004fea0003900000 */
[----:B------:R-:W2:Y:S02]  /*13b90*/  @!P0 SYNCS.PHASECHK.TRANS64 P0, [R3+URZ+0x70], R6 ;  /* 0x00007006030085a7 */ /* 0x000ea400080010ff */
[----:B--2---:R-:W-:Y:S05]  /*13ba0*/  @!P0 BRA `(.L_x_112) ;  /* 0xfffffffc00ec8947 */ /* 0x004fea000383ffff */
[----:B------:R-:W-:Y:S05]  /*13bb0*/  BRA `(.L_x_111) ;  /* 0xffffff3c00907947 */ /* 0x000fea000383ffff */
.L_x_114:
[----:B-1----:R-:W-:Y:S04]  /*13bc0*/  MOV R3, UR45 ;  /* 0x0000002d00037c02 */ /* 0x002fe80008000f00 */
[----:B------:R1:W4:Y:S03]  /*13bd0*/  SYNCS.PHASECHK.TRANS64.TRYWAIT P1, [R3+URZ+0xe0], R4 ;  /* 0x0000e004030075a7 */ /* 0x00032600080211ff */
[----:B----4-:R-:W-:Y:S05]  /*13be0*/  @!P1 NANOSLEEP.SYNCS 0x989680 ;  /* 0x009896800000995d */ /* 0x010fea0003900000 */
[----:B------:R-:W4:Y:S02]  /*13bf0*/  @!P1 SYNCS.PHASECHK.TRANS64 P1, [R3+URZ+0xe0], R4 ;  /* 0x0000e004030095a7 */ /* 0x000f2400080210ff */
[----:B----4-:R-:W-:Y:S05]  /*13c00*/  @!P1 BRA `(.L_x_114) ;  /* 0xfffffffc00ec9947 */ /* 0x010fea000383ffff */
[----:B------:R-:W-:Y:S05]  /*13c10*/  BRA `(.L_x_113) ;  /* 0xffffff3c00c07947 */ /* 0x000fea000383ffff */
.L_x_125:
[----:B---3--:R3:W4:Y:S02]  /*13c20*/  SYNCS.PHASECHK.TRANS64.TRYWAIT P0, [R3+URZ+0x70], R0 ;  /* 0x00007000030075a7 */ /* 0x00872400080011ff */
[----:B----4-:R-:W-:Y:S05]  /*13c30*/  @!P0 NANOSLEEP.SYNCS 0x989680 ;  /* 0x009896800000895d */ /* 0x010fea0003900000 */
[----:B------:R-:W4:Y:S02]  /*13c40*/  @!P0 SYNCS.PHASECHK.TRANS64 P0, [R3+URZ+0x70], R0 ;  /* 0x00007000030085a7 */ /* 0x000f2400080010ff */
[----:B----4-:R-:W-:Y:S05]  /*13c50*/  @!P0 BRA `(.L_x_125) ;  /* 0xfffffffc00f08947 */ /* 0x010fea000383ffff */
[----:B------:R-:W-:Y:S05]  /*13c60*/  BRA `(.L_x_124) ;  /* 0xffffff5400747947 */ /* 0x000fea000383ffff */
.L_x_135:
[----:B-1----:R1:W3:Y:S02]  /*13c70*/  SYNCS.PHASECHK.TRANS64.TRYWAIT P0, [R11+URZ+0x70], R4 ;  /* 0x000070040b0075a7 */ /* 0x0022e400080011ff */
[----:B---3--:R-:W-:Y:S05]  /*13c80*/  @!P0 NANOSLEEP.SYNCS 0x989680 ;  /* 0x009896800000895d */ /* 0x008fea0003900000 */
[----:B------:R-:W3:Y:S02]  /*13c90*/  @!P0 SYNCS.PHASECHK.TRANS64 P0, [R11+URZ+0x70], R4 ;  /* 0x000070040b0085a7 */ /* 0x000ee400080010ff */
[----:B---3--:R-:W-:Y:S05]  /*13ca0*/  @!P0 BRA `(.L_x_135) ;  /* 0xfffffffc00f08947 */ /* 0x008fea000383ffff */
[----:B------:R-:W-:Y:S05]  /*13cb0*/  BRA `(.L_x_134) ;  /* 0xffffff6c00107947 */ /* 0x000fea000383ffff */
.L_x_145:
[----:B-1----:R1:W3:Y:S02]  /*13cc0*/  SYNCS.PHASECHK.TRANS64.TRYWAIT P0, [R0+URZ+0x70], R9 ;  /* 0x00007009000075a7 */ /* 0x0022e400080011ff */
[----:B---3--:R-:W-:Y:S05]  /*13cd0*/  @!P0 NANOSLEEP.SYNCS 0x989680 ;  /* 0x009896800000895d */ /* 0x008fea0003900000 */
[----:B------:R-:W3:Y:S02]  /*13ce0*/  @!P0 SYNCS.PHASECHK.TRANS64 P0, [R0+URZ+0x70], R9 ;  /* 0x00007009000085a7 */ /* 0x000ee400080010ff */
[----:B---3--:R-:W-:Y:S05]  /*13cf0*/  @!P0 BRA `(.L_x_145) ;  /* 0xfffffffc00f08947 */ /* 0x008fea000383ffff */
[----:B------:R-:W-:Y:S05]  /*13d00*/  BRA `(.L_x_144) ;  /* 0xffffff8000687947 */ /* 0x000fea000383ffff */
.L_x_155:
[----:B-1----:R1:W4:Y:S02]  /*13d10*/  SYNCS.PHASECHK.TRANS64.TRYWAIT P0, [R9+URZ+0x70], R4 ;  /* 0x00007004090075a7 */ /* 0x00232400080011ff */
[----:B----4-:R-:W-:Y:S05]  /*13d20*/  @!P0 NANOSLEEP.SYNCS 0x989680 ;  /* 0x009896800000895d */ /* 0x010fea0003900000 */
[----:B------:R-:W4:Y:S02]  /*13d30*/  @!P0 SYNCS.PHASECHK.TRANS64 P0, [R9+URZ+0x70], R4 ;  /* 0x00007004090085a7 */ /* 0x000f2400080010ff */
[----:B----4-:R-:W-:Y:S05]  /*13d40*/  @!P0 BRA `(.L_x_155) ;  /* 0xfffffffc00f08947 */ /* 0x010fea000383ffff */
[----:B------:R-:W-:Y:S05]  /*13d50*/  BRA `(.L_x_154) ;  /* 0xffffff9400fc7947 */ /* 0x000fea000383ffff */
.L_x_165:
[----:B-1----:R1:W3:Y:S02]  /*13d60*/  SYNCS.PHASECHK.TRANS64.TRYWAIT P0, [R9+URZ+0x70], R4 ;  /* 0x00007004090075a7 */ /* 0x0022e400080011ff */
[----:B---3--:R-:W-:Y:S05]  /*13d70*/  @!P0 NANOSLEEP.SYNCS 0x989680 ;  /* 0x009896800000895d */ /* 0x008fea0003900000 */
[----:B------:R-:W3:Y:S02]  /*13d80*/  @!P0 SYNCS.PHASECHK.TRANS64 P0, [R9+URZ+0x70], R4 ;  /* 0x00007004090085a7 */ /* 0x000ee400080010ff */
[----:B---3--:R-:W-:Y:S05]  /*13d90*/  @!P0 BRA `(.L_x_165) ;  /* 0xfffffffc00f08947 */ /* 0x008fea000383ffff */
[----:B------:R-:W-:Y:S05]  /*13da0*/  BRA `(.L_x_164) ;  /* 0xffffffac006c7947 */ /* 0x000fea000383ffff */
.L_x_175:
[----:B-1----:R1:W3:Y:S02]  /*13db0*/  SYNCS.PHASECHK.TRANS64.TRYWAIT P0, [R0+URZ+0x70], R9 ;  /* 0x00007009000075a7 */ /* 0x0022e400080011ff */
[----:B---3--:R-:W-:Y:S05]  /*13dc0*/  @!P0 NANOSLEEP.SYNCS 0x989680 ;  /* 0x009896800000895d */ /* 0x008fea0003900000 */
[----:B------:R-:W3:Y:S02]  /*13dd0*/  @!P0 SYNCS.PHASECHK.TRANS64 P0, [R0+URZ+0x70], R9 ;  /* 0x00007009000085a7 */ /* 0x000ee400080010ff */
[----:B---3--:R-:W-:Y:S05]  /*13de0*/  @!P0 BRA `(.L_x_175) ;  /* 0xfffffffc00f08947 */ /* 0x008fea000383ffff */
[----:B------:R-:W-:Y:S05]  /*13df0*/  BRA `(.L_x_174) ;  /* 0xffffffc400007947 */ /* 0x000fea000383ffff */
.L_x_185:
[----:B-1----:R1:W3:Y:S02]  /*13e00*/  SYNCS.PHASECHK.TRANS64.TRYWAIT P0, [R3+URZ+0x70], R16 ;  /* 0x00007010030075a7 */ /* 0x0022e400080011ff */
[----:B---3--:R-:W-:Y:S05]  /*13e10*/  @!P0 NANOSLEEP.SYNCS 0x989680 ;  /* 0x009896800000895d */ /* 0x008fea0003900000 */
[----:B------:R-:W3:Y:S02]  /*13e20*/  @!P0 SYNCS.PHASECHK.TRANS64 P0, [R3+URZ+0x70], R16 ;  /* 0x00007010030085a7 */ /* 0x000ee400080010ff */
[----:B---3--:R-:W-:Y:S05]  /*13e30*/  @!P0 BRA `(.L_x_185) ;  /* 0xfffffffc00f08947 */ /* 0x008fea000383ffff */
[----:B------:R-:W-:Y:S05]  /*13e40*/  BRA `(.L_x_184) ;  /* 0xffffffd800647947 */ /* 0x000fea000383ffff */
        .weak           $__internal_0_$__cuda_sm10x_tcgen05_guardrail_trap_col_being_dealloced_not_returned_by_alloc
        .type           $__internal_0_$__cuda_sm10x_tcgen05_guardrail_trap_col_being_dealloced_not_returned_by_alloc,@function
        .size           $__internal_0_$__cuda_sm10x_tcgen05_guardrail_trap_col_being_dealloced_not_returned_by_alloc,($__internal_1_$__cuda_sm10x_tcgen05_guardrail_trap_phase_invalid_during_alloc - $__internal_0_$__cuda_sm10x_tcgen05_guardrail_trap_col_being_dealloced_not_returned_by_alloc)
$__internal_0_$__cuda_sm10x_tcgen05_guardrail_trap_col_being_dealloced_not_returned_by_alloc:
[----:B------:R-:W-:Y:S05]  /*13e50*/  BPT.TRAP 0x1 ;  /* 0x000000040000795c */ /* 0x000fea0000300000 */
[----:B------:R-:W-:-:S04]  /*13e60*/  HFMA2 R3, -RZ, RZ, 0, 0 ;  /* 0x00000000ff037431 */ /* 0x000fc800000001ff */
[----:B------:R-:W-:Y:S05]  /*13e70*/  RET.REL.NODEC R2 `(_ZN7cutlass13device_kernelINS_4gemm6kernel13GemmUniversalIN4cute5tupleIJiiiiEEENS1_10collective13CollectiveMmaINS1_46MainloopSm100TmaUmmaWarpSpecializedBlockScaledILi7ELi2ELi1ENS5_IJNS4_1CILi2EEENSA_ILi4EEENSA_ILi1EEEEEEEENS5_IJNSA_ILi128EEENSA_ILi256EEESG_EEENS5_IJNS_12float_e2m1_tENS_13float_ue8m0_tEEEENS5_IJNS5_IJlSD_lEEENS4_6LayoutINS5_IJNS5_IJNS5_IJNSA_ILi32EEESC_EEEiEEESQ_NS5_IJSD_iEEEEEENS5_IJNS5_IJNS5_IJNSA_ILi16EEESC_EEEiEEENS5_IJNS5_IJNSA_ILi0EEESD_EEENSA_ILi512EEEEEENS5_IJSW_iEEEEEEEEEEESL_S13_NS4_8TiledMMAINS4_8MMA_AtomIJNS4_17SM100_MMA_MXF4_SSISJ_SJ_fSK_Li128ELi256ELi32ELNS4_4UMMA5MajorE0ELS18_0ELNS17_7ScaleInE0ELS19_0EEEEEENSN_INS5_IJSD_SD_SD_EEENS5_IJSW_SW_SW_EEEEENS5_IJNS4_10UnderscoreES1F_S1F_EEEEENS5_IJNS4_23SM90_TMA_LOAD_MULTICASTES1I_EEENS5_IJNS4_14ComposedLayoutINS4_7SwizzleILi2ELi4ELi3EEENS4_18smem_ptr_flag_bitsILi4EEENSN_INS5_IJNSA_ILi8EEESG_EEENS5_IJSG_SD_EEEEEEENSN_INS5_IJNS5_IJNS5_IJSP_SD_EEENS5_IJSO_SB_EEEEEESD_NS5_IJSB_SD_EEEEEENS5_IJNS5_IJNS5_IJSU_SY_EEESX_EEESW_NS5_IJSB_SY_EEEEEEEEEEEvNS4_8identityES1J_NS5_IJS1T_NSN_INS5_IJNS5_IJNS5_IJSP_SB_EEES1V_EEESD_S1X_EEENS5_IJS20_SW_NS5_IJSB_NSA_ILi1024EEEEEEEEEEEEEEvS25_EENS_8epilogue10collective18CollectiveEpilogueINS2F_23Sm100TmaWarpSpecializedILi4ELi2ELi32ELb1ELb0EEEJNS5_IJNSA_ILi64EEESH_SG_EEENS5_IJNSN_IS2K_SD_EENSN_IS1V_NS5_IJSD_SG_EEEEEEEENS_10bfloat16_tESM_S2Q_SM_NS2F_6fusion15FusionCallbacksIS2J_NS2R_17LinearCombinationIS2Q_fS2Q_fLNS_15FloatRoundStyleE2EEES2L_S2P_JEEENS4_5SM1004TMEM4LOAD26SM100_TMEM_LOAD_32dp32b32xENS4_13SM90_TMA_LOADENS1K_IS1M_NS1N_ILi16EEENSN_INS5_IJS1P_SO_EEENS5_IJSO_SD_EEEEEEENS4_39AutoVectorizingCopyWithAssumedAlignmentILi128EEENS4_14SM90_TMA_STOREES36_S38_S38_EEEvvEEEEvNT_6ParamsE) ;  /* 0xfffffec002607950 */ /* 0x000fea0003c3ffff */
        .weak           $__internal_1_$__cuda_sm10x_tcgen05_guardrail_trap_phase_invalid_during_alloc
        .type           $__internal_1_$__cuda_sm10x_tcgen05_guardrail_trap_phase_invalid_during_alloc,@function
        .size           $__internal_1_$__cuda_sm10x_tcgen05_guardrail_trap_phase_invalid_during_alloc,($__internal_2_$__cuda_sm10x_tcgen05_guardrail_trap_unallocated_columns_being_dealloced - $__internal_1_$__cuda_sm10x_tcgen05_guardrail_trap_phase_invalid_during_alloc)
$__internal_1_$__cuda_sm10x_tcgen05_guardrail_trap_phase_invalid_during_alloc:
[----:B------:R-:W-:Y:S05]  /*13e80*/  BPT.TRAP 0x1 ;  /* 0x000000040000795c */ /* 0x000fea0000300000 */
[----:B------:R-:W-:-:S04]  /*13e90*/  MOV R3, 0x0 ;  /* 0x0000000000037802 */ /* 0x000fc80000000f00 */
[----:B------:R-:W-:Y:S05]  /*13ea0*/  RET.REL.NODEC R2 `(_ZN7cutlass13device_kernelINS_4gemm6kernel13GemmUniversalIN4cute5tupleIJiiiiEEENS1_10collective13CollectiveMmaINS1_46MainloopSm100TmaUmmaWarpSpecializedBlockScaledILi7ELi2ELi1ENS5_IJNS4_1CILi2EEENSA_ILi4EEENSA_ILi1EEEEEEEENS5_IJNSA_ILi128EEENSA_ILi256EEESG_EEENS5_IJNS_12float_e2m1_tENS_13float_ue8m0_tEEEENS5_IJNS5_IJlSD_lEEENS4_6LayoutINS5_IJNS5_IJNS5_IJNSA_ILi32EEESC_EEEiEEESQ_NS5_IJSD_iEEEEEENS5_IJNS5_IJNS5_IJNSA_ILi16EEESC_EEEiEEENS5_IJNS5_IJNSA_ILi0EEESD_EEENSA_ILi512EEEEEENS5_IJSW_iEEEEEEEEEEESL_S13_NS4_8TiledMMAINS4_8MMA_AtomIJNS4_17SM100_MMA_MXF4_SSISJ_SJ_fSK_Li128ELi256ELi32ELNS4_4UMMA5MajorE0ELS18_0ELNS17_7ScaleInE0ELS19_0EEEEEENSN_INS5_IJSD_SD_SD_EEENS5_IJSW_SW_SW_EEEEENS5_IJNS4_10UnderscoreES1F_S1F_EEEEENS5_IJNS4_23SM90_TMA_LOAD_MULTICASTES1I_EEENS5_IJNS4_14ComposedLayoutINS4_7SwizzleILi2ELi4ELi3EEENS4_18smem_ptr_flag_bitsILi4EEENSN_INS5_IJNSA_ILi8EEESG_EEENS5_IJSG_SD_EEEEEEENSN_INS5_IJNS5_IJNS5_IJSP_SD_EEENS5_IJSO_SB_EEEEEESD_NS5_IJSB_SD_EEEEEENS5_IJNS5_IJNS5_IJSU_SY_EEESX_EEESW_NS5_IJSB_SY_EEEEEEEEEEEvNS4_8identityES1J_NS5_IJS1T_NSN_INS5_IJNS5_IJNS5_IJSP_SB_EEES1V_EEESD_S1X_EEENS5_IJS20_SW_NS5_IJSB_NSA_ILi1024EEEEEEEEEEEEEEvS25_EENS_8epilogue10collective18CollectiveEpilogueINS2F_23Sm100TmaWarpSpecializedILi4ELi2ELi32ELb1ELb0EEEJNS5_IJNSA_ILi64EEESH_SG_EEENS5_IJNSN_IS2K_SD_EENSN_IS1V_NS5_IJSD_SG_EEEEEEEENS_10bfloat16_tESM_S2Q_SM_NS2F_6fusion15FusionCallbacksIS2J_NS2R_17LinearCombinationIS2Q_fS2Q_fLNS_15FloatRoundStyleE2EEES2L_S2P_JEEENS4_5SM1004TMEM4LOAD26SM100_TMEM_LOAD_32dp32b32xENS4_13SM90_TMA_LOADENS1K_IS1M_NS1N_ILi16EEENSN_INS5_IJS1P_SO_EEENS5_IJSO_SD_EEEEEEENS4_39AutoVectorizingCopyWithAssumedAlignmentILi128EEENS4_14SM90_TMA_STOREES36_S38_S38_EEEvvEEEEvNT_6ParamsE) ;  /* 0xfffffec002547950 */ /* 0x000fea0003c3ffff */
        .weak           $__internal_2_$__cuda_sm10x_tcgen05_guardrail_trap_unallocated_columns_being_dealloced
        .type           $__internal_2_$__cuda_sm10x_tcgen05_guardrail_trap_unallocated_columns_being_dealloced,@function
        .size           $__internal_2_$__cuda_sm10x_tcgen05_guardrail_trap_unallocated_columns_being_dealloced,(.L_x_247 - $__internal_2_$__cuda_sm10x_tcgen05_guardrail_trap_unallocated_columns_being_dealloced)
$__internal_2_$__cuda_sm10x_tcgen05_guardrail_trap_unallocated_columns_being_dealloced:
[----:B------:R-:W-:Y:S05]  /*13eb0*/  BPT.TRAP 0x1 ;  /* 0x000000040000795c */ /* 0x000fea0000300000 */
[----:B------:R-:W-:-:S04]  /*13ec0*/  HFMA2 R3, -RZ, RZ, 0, 0 ;  /* 0x00000000ff037431 */ /* 0x000fc800000001ff */
[----:B------:R-:W-:Y:S05]  /*13ed0*/  RET.REL.NODEC R2 `(_ZN7cutlass13device_kernelINS_4gemm6kernel13GemmUniversalIN4cute5tupleIJiiiiEEENS1_10collective13CollectiveMmaINS1_46MainloopSm100TmaUmmaWarpSpecializedBlockScaledILi7ELi2ELi1ENS5_IJNS4_1CILi2EEENSA_ILi4EEENSA_ILi1EEEEEEEENS5_IJNSA_ILi128EEENSA_ILi256EEESG_EEENS5_IJNS_12float_e2m1_tENS_13float_ue8m0_tEEEENS5_IJNS5_IJlSD_lEEENS4_6LayoutINS5_IJNS5_IJNS5_IJNSA_ILi32EEESC_EEEiEEESQ_NS5_IJSD_iEEEEEENS5_IJNS5_IJNS5_IJNSA_ILi16EEESC_EEEiEEENS5_IJNS5_IJNSA_ILi0EEESD_EEENSA_ILi512EEEEEENS5_IJSW_iEEEEEEEEEEESL_S13_NS4_8TiledMMAINS4_8MMA_AtomIJNS4_17SM100_MMA_MXF4_SSISJ_SJ_fSK_Li128ELi256ELi32ELNS4_4UMMA5MajorE0ELS18_0ELNS17_7ScaleInE0ELS19_0EEEEEENSN_INS5_IJSD_SD_SD_EEENS5_IJSW_SW_SW_EEEEENS5_IJNS4_10UnderscoreES1F_S1F_EEEEENS5_IJNS4_23SM90_TMA_LOAD_MULTICASTES1I_EEENS5_IJNS4_14ComposedLayoutINS4_7SwizzleILi2ELi4ELi3EEENS4_18smem_ptr_flag_bitsILi4EEENSN_INS5_IJNSA_ILi8EEESG_EEENS5_IJSG_SD_EEEEEEENSN_INS5_IJNS5_IJNS5_IJSP_SD_EEENS5_IJSO_SB_EEEEEESD_NS5_IJSB_SD_EEEEEENS5_IJNS5_IJNS5_IJSU_SY_EEESX_EEESW_NS5_IJSB_SY_EEEEEEEEEEEvNS4_8identityES1J_NS5_IJS1T_NSN_INS5_IJNS5_IJNS5_IJSP_SB_EEES1V_EEESD_S1X_EEENS5_IJS20_SW_NS5_IJSB_NSA_ILi1024EEEEEEEEEEEEEEvS25_EENS_8epilogue10collective18CollectiveEpilogueINS2F_23Sm100TmaWarpSpecializedILi4ELi2ELi32ELb1ELb0EEEJNS5_IJNSA_ILi64EEESH_SG_EEENS5_IJNSN_IS2K_SD_EENSN_IS1V_NS5_IJSD_SG_EEEEEEEENS_10bfloat16_tESM_S2Q_SM_NS2F_6fusion15FusionCallbacksIS2J_NS2R_17LinearCombinationIS2Q_fS2Q_fLNS_15FloatRoundStyleE2EEES2L_S2P_JEEENS4_5SM1004TMEM4LOAD26SM100_TMEM_LOAD_32dp32b32xENS4_13SM90_TMA_LOADENS1K_IS1M_NS1N_ILi16EEENSN_INS5_IJS1P_SO_EEENS5_IJSO_SD_EEEEEEENS4_39AutoVectorizingCopyWithAssumedAlignmentILi128EEENS4_14SM90_TMA_STOREES36_S38_S38_EEEvvEEEEvNT_6ParamsE) ;  /* 0xfffffec002487950 */ /* 0x000fea0003c3ffff */
.L_x_246:
[----:B------:R-:W-:-:S00]  /*13ee0*/  BRA `(.L_x_246) ;  /* 0xfffffffc00fc7947 */ /* 0x000fc0000383ffff */
[----:B------:R-:W-:-:S00]  /*13ef0*/  NOP ;  /* 0x0000000000007918 */ /* 0x000fc00000000000 */
        /* <DEDUP_REMOVED lines=8> */
.L_x_247:


//--------------------- .nv.global.init           --------------------------
	.section	.nv.global.init,"aw",@progbits
.nv.global.init:
	.type		$str$29,@object
	.size		$str$29,($str$30 - $str$29)
$str$29:
        /*0000*/ 	.byte	0x28, 0x61, 0x64, 0x64, 0x72, 0x65, 0x73, 0x73, 0x20, 0x26, 0x20, 0x6d, 0x61, 0x73, 0x6b, 0x29
        /*0010*/ 	.byte	0x20, 0x3d, 0x3d, 0x20, 0x30, 0x00
	.type		$str$30,@object
	.size		$str$30,($str$26 - $str$30)
$str$30:
        /*0016*/ 	.byte	0x2f, 0x74, 0x6d, 0x70, 0x2f, 0x63, 0x75, 0x74, 0x6c, 0x61, 0x73, 0x73, 0x5f, 0x73, 0x77, 0x65
        /*0026*/ 	.byte	0x65, 0x70, 0x5f, 0x73, 0x72, 0x63, 0x2f, 0x69, 0x6e, 0x63, 0x6c, 0x75, 0x64, 0x65, 0x2f, 0x63
        /*0036*/ 	.byte	0x75, 0x74, 0x65, 0x2f, 0x70, 0x6f, 0x69, 0x6e, 0x74, 0x65, 0x72, 0x5f, 0x66, 0x6c, 0x61, 0x67
        /*0046*/ 	.byte	0x67, 0x65, 0x64, 0x2e, 0x68, 0x70, 0x70, 0x00
	.type		$str$26,@object
	.size		$str$26,($str$25 - $str$26)
$str$26:
        /*004e*/ 	.byte	0x2f, 0x74, 0x6d, 0x70, 0x2f, 0x63, 0x75, 0x74, 0x6c, 0x61, 0x73, 0x73, 0x5f, 0x73, 0x77, 0x65
        /*005e*/ 	.byte	0x65, 0x70, 0x5f, 0x73, 0x72, 0x63, 0x2f, 0x69, 0x6e, 0x63, 0x6c, 0x75, 0x64, 0x65, 0x2f, 0x63
        /*006e*/ 	.byte	0x75, 0x74, 0x65, 0x2f, 0x61, 0x74, 0x6f, 0x6d, 0x2f, 0x63, 0x6f, 0x70, 0x79, 0x5f, 0x74, 0x72
        /*007e*/ 	.byte	0x61, 0x69, 0x74, 0x73, 0x5f, 0x73, 0x6d, 0x31, 0x30, 0x30, 0x2e, 0x68, 0x70, 0x70, 0x00
	.type		$str$25,@object
	.size		$str$25,(__unnamed_1 - $str$25)
$str$25:
        /*008d*/ 	.byte	0x28, 0x28, 0x75, 0x69, 0x6e, 0x74, 0x33, 0x32, 0x5f, 0x74, 0x28, 0x74, 0x68, 0x72, 0x65, 0x61
        /*009d*/ 	.byte	0x64, 0x49, 0x64, 0x78, 0x2e, 0x78, 0x29, 0x20, 0x2f, 0x20, 0x33, 0x32, 0x29, 0x20, 0x25, 0x20
        /*00ad*/ 	.byte	0x34, 0x29, 0x20, 0x3d, 0x3d, 0x20, 0x28, 0x28, 0x28, 0x74, 0x6d, 0x65, 0x6d, 0x5f, 0x61, 0x64
        /*00bd*/ 	.byte	0x64, 0x72, 0x20, 0x3e, 0x3e, 0x20, 0x31, 0x36, 0x29, 0x20, 0x2f, 0x20, 0x33, 0x32, 0x29, 0x20
        /*00cd*/ 	.byte	0x25, 0x20, 0x34, 0x29, 0x00
	.type		__unnamed_1,@object
	.size		__unnamed_1,(__unnamed_2 - __unnamed_1)
__unnamed_1:
        /*00d2*/ 	.byte	0x61, 0x75, 0x74, 0x6f, 0x20, 0x63, 0x75, 0x74, 0x65, 0x3a, 0x3a, 0x61, 0x73, 0x5f, 0x70, 0x6f
        /* <DEDUP_REMOVED lines=24> */
        /*0262*/ 	.byte	0x43, 0x3c, 0x34, 0x30, 0x39, 0x36, 0x3e, 0x3e, 0x3e, 0x3e, 0x5d, 0x00
	.type		__unnamed_2,@object
	.size		__unnamed_2,(.L_2 - __unnamed_2)
__unnamed_2:
        /* <DEDUP_REMOVED lines=42> */
        /*050e*/ 	.byte	0x3e, 0x3e, 0x5d, 0x00
.L_2:


//--------------------- .nv.shared._ZN7cutlass13device_kernelINS_4gemm6kernel13GemmUniversalIN4cute5tupleIJiiiiEEENS1_10collective13CollectiveMmaINS1_46MainloopSm100TmaUmmaWarpSpecializedBlockScaledILi7ELi2ELi1ENS5_IJNS4_1CILi2EEENSA_ILi4EEENSA_ILi1EEEEEEEENS5_IJNSA_ILi128EEENSA_ILi256EEESG_EEENS5_IJNS_12float_e2m1_tENS_13float_ue8m0_tEEEENS5_IJNS5_IJlSD_lEEENS4_6LayoutINS5_IJNS5_IJNS5_IJNSA_ILi32EEESC_EEEiEEESQ_NS5_IJSD_iEEEEEENS5_IJNS5_IJNS5_IJNSA_ILi16EEESC_EEEiEEENS5_IJNS5_IJNSA_ILi0EEESD_EEENSA_ILi512EEEEEENS5_IJSW_iEEEEEEEEEEESL_S13_NS4_8TiledMMAINS4_8MMA_AtomIJNS4_17SM100_MMA_MXF4_SSISJ_SJ_fSK_Li128ELi256ELi32ELNS4_4UMMA5MajorE0ELS18_0ELNS17_7ScaleInE0ELS19_0EEEEEENSN_INS5_IJSD_SD_SD_EEENS5_IJSW_SW_SW_EEEEENS5_IJNS4_10UnderscoreES1F_S1F_EEEEENS5_IJNS4_23SM90_TMA_LOAD_MULTICASTES1I_EEENS5_IJNS4_14ComposedLayoutINS4_7SwizzleILi2ELi4ELi3EEENS4_18smem_ptr_flag_bitsILi4EEENSN_INS5_IJNSA_ILi8EEESG_EEENS5_IJSG_SD_EEEEEEENSN_INS5_IJNS5_IJNS5_IJSP_SD_EEENS5_IJSO_SB_EEEEEESD_NS5_IJSB_SD_EEEEEENS5_IJNS5_IJNS5_IJSU_SY_EEESX_EEESW_NS5_IJSB_SY_EEEEEEEEEEEvNS4_8identityES1J_NS5_IJS1T_NSN_INS5_IJNS5_IJNS5_IJSP_SB_EEES1V_EEESD_S1X_EEENS5_IJS20_SW_NS5_IJSB_NSA_ILi1024EEEEEEEEEEEEEEvS25_EENS_8epilogue10collective18CollectiveEpilogueINS2F_23Sm100TmaWarpSpecializedILi4ELi2ELi32ELb1ELb0EEEJNS5_IJNSA_ILi64EEESH_SG_EEENS5_IJNSN_IS2K_SD_EENSN_IS1V_NS5_IJSD_SG_EEEEEEEENS_10bfloat16_tESM_S2Q_SM_NS2F_6fusion15FusionCallbacksIS2J_NS2R_17LinearCombinationIS2Q_fS2Q_fLNS_15FloatRoundStyleE2EEES2L_S2P_JEEENS4_5SM1004TMEM4LOAD26SM100_TMEM_LOAD_32dp32b32xENS4_13SM90_TMA_LOADENS1K_IS1M_NS1N_ILi16EEENSN_INS5_IJS1P_SO_EEENS5_IJSO_SD_EEEEEEENS4_39AutoVectorizingCopyWithAssumedAlignmentILi128EEENS4_14SM90_TMA_STOREES36_S38_S38_EEEvvEEEEvNT_6ParamsE --------------------------
	.section	.nv.shared._ZN7cutlass13device_kernelINS_4gemm6kernel13GemmUniversalIN4cute5tupleIJiiiiEEENS1_10collective13CollectiveMmaINS1_46MainloopSm100TmaUmmaWarpSpecializedBlockScaledILi7ELi2ELi1ENS5_IJNS4_1CILi2EEENSA_ILi4EEENSA_ILi1EEEEEEEENS5_IJNSA_ILi128EEENSA_ILi256EEESG_EEENS5_IJNS_12float_e2m1_tENS_13float_ue8m0_tEEEENS5_IJNS5_IJlSD_lEEENS4_6LayoutINS5_IJNS5_IJNS5_IJNSA_ILi32EEESC_EEEiEEESQ_NS5_IJSD_iEEEEEENS5_IJNS5_IJNS5_IJNSA_ILi16EEESC_EEEiEEENS5_IJNS5_IJNSA_ILi0EEESD_EEENSA_ILi512EEEEEENS5_IJSW_iEEEEEEEEEEESL_S13_NS4_8TiledMMAINS4_8MMA_AtomIJNS4_17SM100_MMA_MXF4_SSISJ_SJ_fSK_Li128ELi256ELi32ELNS4_4UMMA5MajorE0ELS18_0ELNS17_7ScaleInE0ELS19_0EEEEEENSN_INS5_IJSD_SD_SD_EEENS5_IJSW_SW_SW_EEEEENS5_IJNS4_10UnderscoreES1F_S1F_EEEEENS5_IJNS4_23SM90_TMA_LOAD_MULTICASTES1I_EEENS5_IJNS4_14ComposedLayoutINS4_7SwizzleILi2ELi4ELi3EEENS4_18smem_ptr_flag_bitsILi4EEENSN_INS5_IJNSA_ILi8EEESG_EEENS5_IJSG_SD_EEEEEEENSN_INS5_IJNS5_IJNS5_IJSP_SD_EEENS5_IJSO_SB_EEEEEESD_NS5_IJSB_SD_EEEEEENS5_IJNS5_IJNS5_IJSU_SY_EEESX_EEESW_NS5_IJSB_SY_EEEEEEEEEEEvNS4_8identityES1J_NS5_IJS1T_NSN_INS5_IJNS5_IJNS5_IJSP_SB_EEES1V_EEESD_S1X_EEENS5_IJS20_SW_NS5_IJSB_NSA_ILi1024EEEEEEEEEEEEEEvS25_EENS_8epilogue10collective18CollectiveEpilogueINS2F_23Sm100TmaWarpSpecializedILi4ELi2ELi32ELb1ELb0EEEJNS5_IJNSA_ILi64EEESH_SG_EEENS5_IJNSN_IS2K_SD_EENSN_IS1V_NS5_IJSD_SG_EEEEEEEENS_10bfloat16_tESM_S2Q_SM_NS2F_6fusion15FusionCallbacksIS2J_NS2R_17LinearCombinationIS2Q_fS2Q_fLNS_15FloatRoundStyleE2EEES2L_S2P_JEEENS4_5SM1004TMEM4LOAD26SM100_TMEM_LOAD_32dp32b32xENS4_13SM90_TMA_LOADENS1K_IS1M_NS1N_ILi16EEENSN_INS5_IJS1P_SO_EEENS5_IJSO_SD_EEEEEEENS4_39AutoVectorizingCopyWithAssumedAlignmentILi128EEENS4_14SM90_TMA_STOREES36_S38_S38_EEEvvEEEEvNT_6ParamsE,"aw",@nobits
	.sectionflags	@""
	.align	16
	.zero		1024


//--------------------- .nv.shared.reserved.0     --------------------------
	.section	.nv.shared.reserved.0,"aw",@nobits
	.weak		__nv_reservedSMEM_offset_0_alias
	.size		__nv_reservedSMEM_offset_0_alias, 0, 64
	.other		__nv_reservedSMEM_offset_0_alias,@"STO_CUDA_RESERVED_SHARED STV_DEFAULT"
__nv_reservedSMEM_offset_0_alias:
	.zero		0
.nv.shared.reserved.0:
	.zero		64
	.weak		__nv_reservedSMEM_tcgen05_partition
	.type		__nv_reservedSMEM_tcgen05_partition,@object
	.size		__nv_reservedSMEM_tcgen05_partition,(.L_0 - __nv_reservedSMEM_tcgen05_partition)
__nv_reservedSMEM_tcgen05_partition:
	.zero		32
.L_0:


//--------------------- .nv.global                --------------------------
	.section	.nv.global,"aw",@nobits
.nv.global:
	.type		_ZN40_INTERNAL_bc0384b4_4_k_cu_f48112c4_290584cute1_E,@object
	.size		_ZN40_INTERNAL_bc0384b4_4_k_cu_f48112c4_290584cute1_E,(_ZN40_INTERNAL_bc0384b4_4_k_cu_f48112c4_290584cuda3std3__45__cpo6cbeginE - _ZN40_INTERNAL_bc0384b4_4_k_cu_f48112c4_290584cute1_E)
_ZN40_INTERNAL_bc0384b4_4_k_cu_f48112c4_290584cute1_E:
	.zero		1
	.type		_ZN40_INTERNAL_bc0384b4_4_k_cu_f48112c4_290584cuda3std3__45__cpo6cbeginE,@object
	.size		_ZN40_INTERNAL_bc0384b4_4_k_cu_f48112c4_290584cuda3std3__45__cpo6cbeginE,(_ZN40_INTERNAL_bc0384b4_4_k_cu_f48112c4_290584cuda3std3__48in_placeE - _ZN40_INTERNAL_bc0384b4_4_k_cu_f48112c4_290584cuda3std3__45__cpo6cbeginE)
_ZN40_INTERNAL_bc0384b4_4_k_cu_f48112c4_290584cuda3std3__45__cpo6cbeginE:
	.zero		1
	.type		_ZN40_INTERNAL_bc0384b4_4_k_cu_f48112c4_290584cuda3std3__48in_placeE,@object
	.size		_ZN40_INTERNAL_bc0384b4_4_k_cu_f48112c4_290584cuda3std3__48in_placeE,(_ZN40_INTERNAL_bc0384b4_4_k_cu_f48112c4_290584cuda3std6ranges3__45__cpo9iter_moveE - _ZN40_INTERNAL_bc0384b4_4_k_cu_f48112c4_290584cuda3std3__48in_placeE)
_ZN40_INTERNAL_bc0384b4_4_k_cu_f48112c4_290584cuda3std3__48in_placeE:
	.zero		1
	.type		_ZN40_INTERNAL_bc0384b4_4_k_cu_f48112c4_290584cuda3std6ranges3__45__cpo9iter_moveE,@object
	.size		_ZN40_INTERNAL_bc0384b4_4_k_cu_f48112c4_290584cuda3std6ranges3__45__cpo9iter_moveE,(_ZN40_INTERNAL_bc0384b4_4_k_cu_f48112c4_290584cuda3std3__45__cpo5beginE - _ZN40_INTERNAL_bc0384b4_4_k_cu_f48112c4_290584cuda3std6ranges3__45__cpo9iter_moveE)
_ZN40_INTERNAL_bc0384b4_4_k_cu_f48112c4_290584cuda3std6ranges3__45__cpo9iter_moveE:
	.zero		1
	.type		_ZN40_INTERNAL_bc0384b4_4_k_cu_f48112c4_290584cuda3std3__45__cpo5beginE,@object
	.size		_ZN40_INTERNAL_bc0384b4_4_k_cu_f48112c4_290584cuda3std3__45__cpo5beginE,(_ZN40_INTERNAL_bc0384b4_4_k_cu_f48112c4_290584cuda3std3__442_GLOBAL__N__bc0384b4_4_k_cu_f48112c4_290586ignoreE - _ZN40_INTERNAL_bc0384b4_4_k_cu_f48112c4_290584cuda3std3__45__cpo5beginE)
_ZN40_INTERNAL_bc0384b4_4_k_cu_f48112c4_290584cuda3std3__45__cpo5beginE:
	.zero		1
	.type		_ZN40_INTERNAL_bc0384b4_4_k_cu_f48112c4_290584cuda3std3__442_GLOBAL__N__bc0384b4_4_k_cu_f48112c4_290586ignoreE,@object
	.size		_ZN40_INTERNAL_bc0384b4_4_k_cu_f48112c4_290584cuda3std3__442_GLOBAL__N__bc0384b4_4_k_cu_f48112c4_290586ignoreE,(_ZN40_INTERNAL_bc0384b4_4_k_cu_f48112c4_290584cute7productE - _ZN40_INTERNAL_bc0384b4_4_k_cu_f48112c4_290584cuda3std3__442_GLOBAL__N__bc0384b4_4_k_cu_f48112c4_290586ignoreE)
_ZN40_INTERNAL_bc0384b4_4_k_cu_f48112c4_290584cuda3std3__442_GLOBAL__N__bc0384b4_4_k_cu_f48112c4_290586ignoreE:
	.zero		1
	.type		_ZN40_INTERNAL_bc0384b4_4_k_cu_f48112c4_290584cute7productE,@object
	.size		_ZN40_INTERNAL_bc0384b4_4_k_cu_f48112c4_290584cute7productE,(_ZN40_INTERNAL_bc0384b4_4_k_cu_f48112c4_290584cuda3std3__45__cpo3endE - _ZN40_INTERNAL_bc0384b4_4_k_cu_f48112c4_290584cute7productE)
_ZN40_INTERNAL_bc0384b4_4_k_cu_f48112c4_290584cute7productE:
	.zero		1
	.type		_ZN40_INTERNAL_bc0384b4_4_k_cu_f48112c4_290584cuda3std3__45__cpo3endE,@object
	.size		_ZN40_INTERNAL_bc0384b4_4_k_cu_f48112c4_290584cuda3std3__45__cpo3endE,(_ZN40_INTERNAL_bc0384b4_4_k_cu_f48112c4_290584cuda3std3__419piecewise_constructE - _ZN40_INTERNAL_bc0384b4_4_k_cu_f48112c4_290584cuda3std3__45__cpo3endE)
_ZN40_INTERNAL_bc0384b4_4_k_cu_f48112c4_290584cuda3std3__45__cpo3endE:
	.zero		1
	.type		_ZN40_INTERNAL_bc0384b4_4_k_cu_f48112c4_290584cuda3std3__419piecewise_constructE,@object
	.size		_ZN40_INTERNAL_bc0384b4_4_k_cu_f48112c4_290584cuda3std3__419piecewise_constructE,(_ZN40_INTERNAL_bc0384b4_4_k_cu_f48112c4_290584cuda3std3__45__cpo4cendE - _ZN40_INTERNAL_bc0384b4_4_k_cu_f48112c4_290584cuda3std3__419piecewise_constructE)
_ZN40_INTERNAL_bc0384b4_4_k_cu_f48112c4_290584cuda3std3__419piecewise_constructE:
	.zero		1
	.type		_ZN40_INTERNAL_bc0384b4_4_k_cu_f48112c4_290584cuda3std3__45__cpo4cendE,@object
	.size		_ZN40_INTERNAL_bc0384b4_4_k_cu_f48112c4_290584cuda3std3__45__cpo4cendE,(_ZN40_INTERNAL_bc0384b4_4_k_cu_f48112c4_290584cuda3std6ranges3__45__cpo4swapE - _ZN40_INTERNAL_bc0384b4_4_k_cu_f48112c4_290584cuda3std3__45__cpo4cendE)
_ZN40_INTERNAL_bc0384b4_4_k_cu_f48112c4_290584cuda3std3__45__cpo4cendE:
	.zero		1
	.type		_ZN40_INTERNAL_bc0384b4_4_k_cu_f48112c4_290584cuda3std6ranges3__45__cpo4swapE,@object
	.size		_ZN40_INTERNAL_bc0384b4_4_k_cu_f48112c4_290584cuda3std6ranges3__45__cpo4swapE,(.L_10 - _ZN40_INTERNAL_bc0384b4_4_k_cu_f48112c4_290584cuda3std6ranges3__45__cpo4swapE)
_ZN40_INTERNAL_bc0384b4_4_k_cu_f48112c4_290584cuda3std6ranges3__45__cpo4swapE:
	.zero		1
.L_10:


//--------------------- .nv.constant0._ZN7cutlass13device_kernelINS_4gemm6kernel13GemmUniversalIN4cute5tupleIJiiiiEEENS1_10collective13CollectiveMmaINS1_46MainloopSm100TmaUmmaWarpSpecializedBlockScaledILi7ELi2ELi1ENS5_IJNS4_1CILi2EEENSA_ILi4EEENSA_ILi1EEEEEEEENS5_IJNSA_ILi128EEENSA_ILi256EEESG_EEENS5_IJNS_12float_e2m1_tENS_13float_ue8m0_tEEEENS5_IJNS5_IJlSD_lEEENS4_6LayoutINS5_IJNS5_IJNS5_IJNSA_ILi32EEESC_EEEiEEESQ_NS5_IJSD_iEEEEEENS5_IJNS5_IJNS5_IJNSA_ILi16EEESC_EEEiEEENS5_IJNS5_IJNSA_ILi0EEESD_EEENSA_ILi512EEEEEENS5_IJSW_iEEEEEEEEEEESL_S13_NS4_8TiledMMAINS4_8MMA_AtomIJNS4_17SM100_MMA_MXF4_SSISJ_SJ_fSK_Li128ELi256ELi32ELNS4_4UMMA5MajorE0ELS18_0ELNS17_7ScaleInE0ELS19_0EEEEEENSN_INS5_IJSD_SD_SD_EEENS5_IJSW_SW_SW_EEEEENS5_IJNS4_10UnderscoreES1F_S1F_EEEEENS5_IJNS4_23SM90_TMA_LOAD_MULTICASTES1I_EEENS5_IJNS4_14ComposedLayoutINS4_7SwizzleILi2ELi4ELi3EEENS4_18smem_ptr_flag_bitsILi4EEENSN_INS5_IJNSA_ILi8EEESG_EEENS5_IJSG_SD_EEEEEEENSN_INS5_IJNS5_IJNS5_IJSP_SD_EEENS5_IJSO_SB_EEEEEESD_NS5_IJSB_SD_EEEEEENS5_IJNS5_IJNS5_IJSU_SY_EEESX_EEESW_NS5_IJSB_SY_EEEEEEEEEEEvNS4_8identityES1J_NS5_IJS1T_NSN_INS5_IJNS5_IJNS5_IJSP_SB_EEES1V_EEESD_S1X_EEENS5_IJS20_SW_NS5_IJSB_NSA_ILi1024EEEEEEEEEEEEEEvS25_EENS_8epilogue10collective18CollectiveEpilogueINS2F_23Sm100TmaWarpSpecializedILi4ELi2ELi32ELb1ELb0EEEJNS5_IJNSA_ILi64EEESH_SG_EEENS5_IJNSN_IS2K_SD_EENSN_IS1V_NS5_IJSD_SG_EEEEEEEENS_10bfloat16_tESM_S2Q_SM_NS2F_6fusion15FusionCallbacksIS2J_NS2R_17LinearCombinationIS2Q_fS2Q_fLNS_15FloatRoundStyleE2EEES2L_S2P_JEEENS4_5SM1004TMEM4LOAD26SM100_TMEM_LOAD_32dp32b32xENS4_13SM90_TMA_LOADENS1K_IS1M_NS1N_ILi16EEENSN_INS5_IJS1P_SO_EEENS5_IJSO_SD_EEEEEEENS4_39AutoVectorizingCopyWithAssumedAlignmentILi128EEENS4_14SM90_TMA_STOREES36_S38_S38_EEEvvEEEEvNT_6ParamsE --------------------------
	.section	.nv.constant0._ZN7cutlass13device_kernelINS_4gemm6kernel13GemmUniversalIN4cute5tupleIJiiiiEEENS1_10collective13CollectiveMmaINS1_46MainloopSm100TmaUmmaWarpSpecializedBlockScaledILi7ELi2ELi1ENS5_IJNS4_1CILi2EEENSA_ILi4EEENSA_ILi1EEEEEEEENS5_IJNSA_ILi128EEENSA_ILi256EEESG_EEENS5_IJNS_12float_e2m1_tENS_13float_ue8m0_tEEEENS5_IJNS5_IJlSD_lEEENS4_6LayoutINS5_IJNS5_IJNS5_IJNSA_ILi32EEESC_EEEiEEESQ_NS5_IJSD_iEEEEEENS5_IJNS5_IJNS5_IJNSA_ILi16EEESC_EEEiEEENS5_IJNS5_IJNSA_ILi0EEESD_EEENSA_ILi512EEEEEENS5_IJSW_iEEEEEEEEEEESL_S13_NS4_8TiledMMAINS4_8MMA_AtomIJNS4_17SM100_MMA_MXF4_SSISJ_SJ_fSK_Li128ELi256ELi32ELNS4_4UMMA5MajorE0ELS18_0ELNS17_7ScaleInE0ELS19_0EEEEEENSN_INS5_IJSD_SD_SD_EEENS5_IJSW_SW_SW_EEEEENS5_IJNS4_10UnderscoreES1F_S1F_EEEEENS5_IJNS4_23SM90_TMA_LOAD_MULTICASTES1I_EEENS5_IJNS4_14ComposedLayoutINS4_7SwizzleILi2ELi4ELi3EEENS4_18smem_ptr_flag_bitsILi4EEENSN_INS5_IJNSA_ILi8EEESG_EEENS5_IJSG_SD_EEEEEEENSN_INS5_IJNS5_IJNS5_IJSP_SD_EEENS5_IJSO_SB_EEEEEESD_NS5_IJSB_SD_EEEEEENS5_IJNS5_IJNS5_IJSU_SY_EEESX_EEESW_NS5_IJSB_SY_EEEEEEEEEEEvNS4_8identityES1J_NS5_IJS1T_NSN_INS5_IJNS5_IJNS5_IJSP_SB_EEES1V_EEESD_S1X_EEENS5_IJS20_SW_NS5_IJSB_NSA_ILi1024EEEEEEEEEEEEEEvS25_EENS_8epilogue10collective18CollectiveEpilogueINS2F_23Sm100TmaWarpSpecializedILi4ELi2ELi32ELb1ELb0EEEJNS5_IJNSA_ILi64EEESH_SG_EEENS5_IJNSN_IS2K_SD_EENSN_IS1V_NS5_IJSD_SG_EEEEEEEENS_10bfloat16_tESM_S2Q_SM_NS2F_6fusion15FusionCallbacksIS2J_NS2R_17LinearCombinationIS2Q_fS2Q_fLNS_15FloatRoundStyleE2EEES2L_S2P_JEEENS4_5SM1004TMEM4LOAD26SM100_TMEM_LOAD_32dp32b32xENS4_13SM90_TMA_LOADENS1K_IS1M_NS1N_ILi16EEENSN_INS5_IJS1P_SO_EEENS5_IJSO_SD_EEEEEEENS4_39AutoVectorizingCopyWithAssumedAlignmentILi128EEENS4_14SM90_TMA_STOREES36_S38_S38_EEEvvEEEEvNT_6ParamsE,"a",@progbits
	.sectionflags	@""
	.align	4
.nv.constant0._ZN7cutlass13device_kernelINS_4gemm6kernel13GemmUniversalIN4cute5tupleIJiiiiEEENS1_10collective13CollectiveMmaINS1_46MainloopSm100TmaUmmaWarpSpecializedBlockScaledILi7ELi2ELi1ENS5_IJNS4_1CILi2EEENSA_ILi4EEENSA_ILi1EEEEEEEENS5_IJNSA_ILi128EEENSA_ILi256EEESG_EEENS5_IJNS_12float_e2m1_tENS_13float_ue8m0_tEEEENS5_IJNS5_IJlSD_lEEENS4_6LayoutINS5_IJNS5_IJNS5_IJNSA_ILi32EEESC_EEEiEEESQ_NS5_IJSD_iEEEEEENS5_IJNS5_IJNS5_IJNSA_ILi16EEESC_EEEiEEENS5_IJNS5_IJNSA_ILi0EEESD_EEENSA_ILi512EEEEEENS5_IJSW_iEEEEEEEEEEESL_S13_NS4_8TiledMMAINS4_8MMA_AtomIJNS4_17SM100_MMA_MXF4_SSISJ_SJ_fSK_Li128ELi256ELi32ELNS4_4UMMA5MajorE0ELS18_0ELNS17_7ScaleInE0ELS19_0EEEEEENSN_INS5_IJSD_SD_SD_EEENS5_IJSW_SW_SW_EEEEENS5_IJNS4_10UnderscoreES1F_S1F_EEEEENS5_IJNS4_23SM90_TMA_LOAD_MULTICASTES1I_EEENS5_IJNS4_14ComposedLayoutINS4_7SwizzleILi2ELi4ELi3EEENS4_18smem_ptr_flag_bitsILi4EEENSN_INS5_IJNSA_ILi8EEESG_EEENS5_IJSG_SD_EEEEEEENSN_INS5_IJNS5_IJNS5_IJSP_SD_EEENS5_IJSO_SB_EEEEEESD_NS5_IJSB_SD_EEEEEENS5_IJNS5_IJNS5_IJSU_SY_EEESX_EEESW_NS5_IJSB_SY_EEEEEEEEEEEvNS4_8identityES1J_NS5_IJS1T_NSN_INS5_IJNS5_IJNS5_IJSP_SB_EEES1V_EEESD_S1X_EEENS5_IJS20_SW_NS5_IJSB_NSA_ILi1024EEEEEEEEEEEEEEvS25_EENS_8epilogue10collective18CollectiveEpilogueINS2F_23Sm100TmaWarpSpecializedILi4ELi2ELi32ELb1ELb0EEEJNS5_IJNSA_ILi64EEESH_SG_EEENS5_IJNSN_IS2K_SD_EENSN_IS1V_NS5_IJSD_SG_EEEEEEEENS_10bfloat16_tESM_S2Q_SM_NS2F_6fusion15FusionCallbacksIS2J_NS2R_17LinearCombinationIS2Q_fS2Q_fLNS_15FloatRoundStyleE2EEES2L_S2P_JEEENS4_5SM1004TMEM4LOAD26SM100_TMEM_LOAD_32dp32b32xENS4_13SM90_TMA_LOADENS1K_IS1M_NS1N_ILi16EEENSN_INS5_IJS1P_SO_EEENS5_IJSO_SD_EEEEEEENS4_39AutoVectorizingCopyWithAssumedAlignmentILi128EEENS4_14SM90_TMA_STOREES36_S38_S38_EEEvvEEEEvNT_6ParamsE:
	.zero		3968


//--------------------- SYMBOLS --------------------------

	.type		.nv.reservedSmem.offset0,@object
	.size		.nv.reservedSmem.offset0,0x4
	.type		.nv.reservedSmem.cap,@object
	.size		.nv.reservedSmem.cap,0x4
	.type		__assertfail,@function
